//
// Generated by NVIDIA NVVM Compiler
//
// Compiler Build ID: CL-36424714
// Cuda compilation tools, release 13.0, V13.0.88
// Based on NVVM 20.0.0
//

.version 9.0
.target sm_100
.address_size 64

	// .globl	_ZN3cub18CUB_300001_SM_10006detail11EmptyKernelIvEEvv
// _ZZN3cub18CUB_300001_SM_10006detail9transform23transform_kernel_ublkcpINS2_19async_copy_policy_tILi128EEEiN4cuda3std3__410multipliesIfEEN6thrust24THRUST_300001_SM_1000_NS6detail15normal_iteratorINSC_10device_ptrIfEEEEJffEEEvT0_iT1_T2_DpNS2_16aligned_base_ptrIT3_EEE3bar has been demoted
// _ZZN3cub18CUB_300001_SM_10006detail9transform23transform_kernel_ublkcpINS2_19async_copy_policy_tILi128EEElN4cuda3std3__410multipliesIfEEN6thrust24THRUST_300001_SM_1000_NS6detail15normal_iteratorINSC_10device_ptrIfEEEEJffEEEvT0_iT1_T2_DpNS2_16aligned_base_ptrIT3_EEE3bar has been demoted
// _ZZN3cub18CUB_300001_SM_10006detail9transform23transform_kernel_ublkcpINS2_19async_copy_policy_tILi128EEEiN4cuda3std3__44plusIfEEN6thrust24THRUST_300001_SM_1000_NS6detail15normal_iteratorINSC_10device_ptrIfEEEEJffEEEvT0_iT1_T2_DpNS2_16aligned_base_ptrIT3_EEE3bar has been demoted
// _ZZN3cub18CUB_300001_SM_10006detail9transform23transform_kernel_ublkcpINS2_19async_copy_policy_tILi128EEElN4cuda3std3__44plusIfEEN6thrust24THRUST_300001_SM_1000_NS6detail15normal_iteratorINSC_10device_ptrIfEEEEJffEEEvT0_iT1_T2_DpNS2_16aligned_base_ptrIT3_EEE3bar has been demoted
.global .align 1 .b8 _ZN34_INTERNAL_ddec36c5_4_k_cu_54babb5d4cuda3std3__45__cpo5beginE[1];
.global .align 1 .b8 _ZN34_INTERNAL_ddec36c5_4_k_cu_54babb5d4cuda3std3__45__cpo3endE[1];
.global .align 1 .b8 _ZN34_INTERNAL_ddec36c5_4_k_cu_54babb5d4cuda3std3__45__cpo6cbeginE[1];
.global .align 1 .b8 _ZN34_INTERNAL_ddec36c5_4_k_cu_54babb5d4cuda3std3__45__cpo4cendE[1];
.global .align 1 .b8 _ZN34_INTERNAL_ddec36c5_4_k_cu_54babb5d4cuda3std3__45__cpo6rbeginE[1];
.global .align 1 .b8 _ZN34_INTERNAL_ddec36c5_4_k_cu_54babb5d4cuda3std3__45__cpo4rendE[1];
.global .align 1 .b8 _ZN34_INTERNAL_ddec36c5_4_k_cu_54babb5d4cuda3std3__45__cpo7crbeginE[1];
.global .align 1 .b8 _ZN34_INTERNAL_ddec36c5_4_k_cu_54babb5d4cuda3std3__45__cpo5crendE[1];
.global .align 1 .b8 _ZN34_INTERNAL_ddec36c5_4_k_cu_54babb5d4cuda3std3__436_GLOBAL__N__ddec36c5_4_k_cu_54babb5d6ignoreE[1];
.global .align 1 .b8 _ZN34_INTERNAL_ddec36c5_4_k_cu_54babb5d4cuda3std3__419piecewise_constructE[1];
.global .align 1 .b8 _ZN34_INTERNAL_ddec36c5_4_k_cu_54babb5d4cuda3std3__48in_placeE[1];
.global .align 1 .b8 _ZN34_INTERNAL_ddec36c5_4_k_cu_54babb5d4cuda3std3__420unreachable_sentinelE[1];
.global .align 1 .b8 _ZN34_INTERNAL_ddec36c5_4_k_cu_54babb5d4cuda3std3__47nulloptE[1];
.global .align 1 .b8 _ZN34_INTERNAL_ddec36c5_4_k_cu_54babb5d4cuda3std3__48unexpectE[1];
.global .align 1 .b8 _ZN34_INTERNAL_ddec36c5_4_k_cu_54babb5d4cuda3std6ranges3__45__cpo4swapE[1];
.global .align 1 .b8 _ZN34_INTERNAL_ddec36c5_4_k_cu_54babb5d4cuda3std6ranges3__45__cpo9iter_moveE[1];
.global .align 1 .b8 _ZN34_INTERNAL_ddec36c5_4_k_cu_54babb5d4cuda3std6ranges3__45__cpo5beginE[1];
.global .align 1 .b8 _ZN34_INTERNAL_ddec36c5_4_k_cu_54babb5d4cuda3std6ranges3__45__cpo3endE[1];
.global .align 1 .b8 _ZN34_INTERNAL_ddec36c5_4_k_cu_54babb5d4cuda3std6ranges3__45__cpo6cbeginE[1];
.global .align 1 .b8 _ZN34_INTERNAL_ddec36c5_4_k_cu_54babb5d4cuda3std6ranges3__45__cpo4cendE[1];
.global .align 1 .b8 _ZN34_INTERNAL_ddec36c5_4_k_cu_54babb5d4cuda3std6ranges3__45__cpo7advanceE[1];
.global .align 1 .b8 _ZN34_INTERNAL_ddec36c5_4_k_cu_54babb5d4cuda3std6ranges3__45__cpo9iter_swapE[1];
.global .align 1 .b8 _ZN34_INTERNAL_ddec36c5_4_k_cu_54babb5d4cuda3std6ranges3__45__cpo4nextE[1];
.global .align 1 .b8 _ZN34_INTERNAL_ddec36c5_4_k_cu_54babb5d4cuda3std6ranges3__45__cpo4prevE[1];
.global .align 1 .b8 _ZN34_INTERNAL_ddec36c5_4_k_cu_54babb5d4cuda3std6ranges3__45__cpo4dataE[1];
.global .align 1 .b8 _ZN34_INTERNAL_ddec36c5_4_k_cu_54babb5d4cuda3std6ranges3__45__cpo5cdataE[1];
.global .align 1 .b8 _ZN34_INTERNAL_ddec36c5_4_k_cu_54babb5d4cuda3std6ranges3__45__cpo4sizeE[1];
.global .align 1 .b8 _ZN34_INTERNAL_ddec36c5_4_k_cu_54babb5d4cuda3std6ranges3__45__cpo5ssizeE[1];
.global .align 1 .b8 _ZN34_INTERNAL_ddec36c5_4_k_cu_54babb5d4cuda3std6ranges3__45__cpo8distanceE[1];
.global .align 1 .b8 _ZN34_INTERNAL_ddec36c5_4_k_cu_54babb5d6thrust24THRUST_300001_SM_1000_NS8cuda_cub3parE[1];
.global .align 1 .b8 _ZN34_INTERNAL_ddec36c5_4_k_cu_54babb5d6thrust24THRUST_300001_SM_1000_NS8cuda_cub10par_nosyncE[1];
.global .align 1 .b8 _ZN34_INTERNAL_ddec36c5_4_k_cu_54babb5d6thrust24THRUST_300001_SM_1000_NS6system6detail10sequential3seqE[1];
.global .align 1 .b8 _ZN34_INTERNAL_ddec36c5_4_k_cu_54babb5d6thrust24THRUST_300001_SM_1000_NS12placeholders2_1E[1];
.global .align 1 .b8 _ZN34_INTERNAL_ddec36c5_4_k_cu_54babb5d6thrust24THRUST_300001_SM_1000_NS12placeholders2_2E[1];
.global .align 1 .b8 _ZN34_INTERNAL_ddec36c5_4_k_cu_54babb5d6thrust24THRUST_300001_SM_1000_NS12placeholders2_3E[1];
.global .align 1 .b8 _ZN34_INTERNAL_ddec36c5_4_k_cu_54babb5d6thrust24THRUST_300001_SM_1000_NS12placeholders2_4E[1];
.global .align 1 .b8 _ZN34_INTERNAL_ddec36c5_4_k_cu_54babb5d6thrust24THRUST_300001_SM_1000_NS12placeholders2_5E[1];
.global .align 1 .b8 _ZN34_INTERNAL_ddec36c5_4_k_cu_54babb5d6thrust24THRUST_300001_SM_1000_NS12placeholders2_6E[1];
.global .align 1 .b8 _ZN34_INTERNAL_ddec36c5_4_k_cu_54babb5d6thrust24THRUST_300001_SM_1000_NS12placeholders2_7E[1];
.global .align 1 .b8 _ZN34_INTERNAL_ddec36c5_4_k_cu_54babb5d6thrust24THRUST_300001_SM_1000_NS12placeholders2_8E[1];
.global .align 1 .b8 _ZN34_INTERNAL_ddec36c5_4_k_cu_54babb5d6thrust24THRUST_300001_SM_1000_NS12placeholders2_9E[1];
.global .align 1 .b8 _ZN34_INTERNAL_ddec36c5_4_k_cu_54babb5d6thrust24THRUST_300001_SM_1000_NS12placeholders3_10E[1];
.global .align 1 .b8 _ZN34_INTERNAL_ddec36c5_4_k_cu_54babb5d6thrust24THRUST_300001_SM_1000_NS3seqE[1];
.extern .shared .align 128 .b8 _ZN3cub18CUB_300001_SM_10006detail9transform4smemE[];

.visible .entry _ZN3cub18CUB_300001_SM_10006detail11EmptyKernelIvEEvv()
{


	ret;

}
	// .globl	_ZN3cub18CUB_300001_SM_10006detail8for_each13static_kernelINS2_12policy_hub_t12policy_500_tEmN6thrust24THRUST_300001_SM_1000_NS8cuda_cub20__uninitialized_fill7functorINS7_10device_ptrIfEEfEEEEvT0_T1_
.visible .entry _ZN3cub18CUB_300001_SM_10006detail8for_each13static_kernelINS2_12policy_hub_t12policy_500_tEmN6thrust24THRUST_300001_SM_1000_NS8cuda_cub20__uninitialized_fill7functorINS7_10device_ptrIfEEfEEEEvT0_T1_(
	.param .u64 _ZN3cub18CUB_300001_SM_10006detail8for_each13static_kernelINS2_12policy_hub_t12policy_500_tEmN6thrust24THRUST_300001_SM_1000_NS8cuda_cub20__uninitialized_fill7functorINS7_10device_ptrIfEEfEEEEvT0_T1__param_0,
	.param .align 8 .b8 _ZN3cub18CUB_300001_SM_10006detail8for_each13static_kernelINS2_12policy_hub_t12policy_500_tEmN6thrust24THRUST_300001_SM_1000_NS8cuda_cub20__uninitialized_fill7functorINS7_10device_ptrIfEEfEEEEvT0_T1__param_1[16]
)
.maxntid 256
{
	.reg .pred 	%p<4>;
	.reg .b16 	%rs<5>;
	.reg .b32 	%r<10>;
	.reg .b32 	%f<3>;
	.reg .b64 	%rd<16>;

	ld.param.f32 	%f2, [_ZN3cub18CUB_300001_SM_10006detail8for_each13static_kernelINS2_12policy_hub_t12policy_500_tEmN6thrust24THRUST_300001_SM_1000_NS8cuda_cub20__uninitialized_fill7functorINS7_10device_ptrIfEEfEEEEvT0_T1__param_1+8];
	ld.param.u64 	%rd4, [_ZN3cub18CUB_300001_SM_10006detail8for_each13static_kernelINS2_12policy_hub_t12policy_500_tEmN6thrust24THRUST_300001_SM_1000_NS8cuda_cub20__uninitialized_fill7functorINS7_10device_ptrIfEEfEEEEvT0_T1__param_1];
	ld.param.u64 	%rd5, [_ZN3cub18CUB_300001_SM_10006detail8for_each13static_kernelINS2_12policy_hub_t12policy_500_tEmN6thrust24THRUST_300001_SM_1000_NS8cuda_cub20__uninitialized_fill7functorINS7_10device_ptrIfEEfEEEEvT0_T1__param_0];
	mov.u32 	%r7, %ctaid.x;
	mul.wide.u32 	%rd1, %r7, 512;
	sub.s64 	%rd2, %rd5, %rd1;
	setp.lt.u64 	%p1, %rd2, 512;
	@%p1 bra 	$L__BB1_2;
	mov.u32 	%r9, %tid.x;
	cvta.to.global.u64 	%rd11, %rd4;
	cvt.u64.u32 	%rd12, %r9;
	add.s64 	%rd13, %rd1, %rd12;
	shl.b64 	%rd14, %rd13, 2;
	add.s64 	%rd15, %rd11, %rd14;
	st.global.f32 	[%rd15], %f2;
	st.global.f32 	[%rd15+1024], %f2;
	bra.uni 	$L__BB1_6;
$L__BB1_2:
	cvta.to.global.u64 	%rd6, %rd4;
	mov.u32 	%r1, %tid.x;
	cvt.u64.u32 	%rd7, %r1;
	setp.le.u64 	%p2, %rd2, %rd7;
	add.s64 	%rd8, %rd1, %rd7;
	shl.b64 	%rd9, %rd8, 2;
	add.s64 	%rd3, %rd6, %rd9;
	@%p2 bra 	$L__BB1_4;
	st.global.f32 	[%rd3], %f2;
$L__BB1_4:
	add.s32 	%r8, %r1, 256;
	cvt.u64.u32 	%rd10, %r8;
	setp.le.u64 	%p3, %rd2, %rd10;
	@%p3 bra 	$L__BB1_6;
	st.global.f32 	[%rd3+1024], %f2;
$L__BB1_6:
	ret;

}
	// .globl	_ZN3cub18CUB_300001_SM_10006detail8for_each13static_kernelINS2_12policy_hub_t12policy_500_tElN6thrust24THRUST_300001_SM_1000_NS8cuda_cub6__fill7functorINS7_6detail15normal_iteratorINS7_10device_ptrIfEEEEfEEEEvT0_T1_
.visible .entry _ZN3cub18CUB_300001_SM_10006detail8for_each13static_kernelINS2_12policy_hub_t12policy_500_tElN6thrust24THRUST_300001_SM_1000_NS8cuda_cub6__fill7functorINS7_6detail15normal_iteratorINS7_10device_ptrIfEEEEfEEEEvT0_T1_(
	.param .u64 _ZN3cub18CUB_300001_SM_10006detail8for_each13static_kernelINS2_12policy_hub_t12policy_500_tElN6thrust24THRUST_300001_SM_1000_NS8cuda_cub6__fill7functorINS7_6detail15normal_iteratorINS7_10device_ptrIfEEEEfEEEEvT0_T1__param_0,
	.param .align 8 .b8 _ZN3cub18CUB_300001_SM_10006detail8for_each13static_kernelINS2_12policy_hub_t12policy_500_tElN6thrust24THRUST_300001_SM_1000_NS8cuda_cub6__fill7functorINS7_6detail15normal_iteratorINS7_10device_ptrIfEEEEfEEEEvT0_T1__param_1[16]
)
.maxntid 256
{
	.reg .pred 	%p<4>;
	.reg .b16 	%rs<5>;
	.reg .b32 	%r<10>;
	.reg .b32 	%f<3>;
	.reg .b64 	%rd<17>;

	ld.param.f32 	%f2, [_ZN3cub18CUB_300001_SM_10006detail8for_each13static_kernelINS2_12policy_hub_t12policy_500_tElN6thrust24THRUST_300001_SM_1000_NS8cuda_cub6__fill7functorINS7_6detail15normal_iteratorINS7_10device_ptrIfEEEEfEEEEvT0_T1__param_1+8];
	ld.param.u64 	%rd5, [_ZN3cub18CUB_300001_SM_10006detail8for_each13static_kernelINS2_12policy_hub_t12policy_500_tElN6thrust24THRUST_300001_SM_1000_NS8cuda_cub6__fill7functorINS7_6detail15normal_iteratorINS7_10device_ptrIfEEEEfEEEEvT0_T1__param_1];
	ld.param.u64 	%rd6, [_ZN3cub18CUB_300001_SM_10006detail8for_each13static_kernelINS2_12policy_hub_t12policy_500_tElN6thrust24THRUST_300001_SM_1000_NS8cuda_cub6__fill7functorINS7_6detail15normal_iteratorINS7_10device_ptrIfEEEEfEEEEvT0_T1__param_0];
	mov.u32 	%r7, %ctaid.x;
	mul.wide.u32 	%rd1, %r7, 512;
	sub.s64 	%rd2, %rd6, %rd1;
	setp.lt.s64 	%p1, %rd2, 512;
	@%p1 bra 	$L__BB2_2;
	mov.u32 	%r9, %tid.x;
	cvta.to.global.u64 	%rd12, %rd5;
	cvt.u64.u32 	%rd13, %r9;
	add.s64 	%rd14, %rd1, %rd13;
	shl.b64 	%rd15, %rd14, 2;
	add.s64 	%rd16, %rd12, %rd15;
	st.global.f32 	[%rd16], %f2;
	st.global.f32 	[%rd16+1024], %f2;
	bra.uni 	$L__BB2_6;
$L__BB2_2:
	cvta.to.global.u64 	%rd7, %rd5;
	mov.u32 	%r1, %tid.x;
	cvt.s64.s32 	%rd3, %rd2;
	cvt.u64.u32 	%rd8, %r1;
	setp.le.s64 	%p2, %rd3, %rd8;
	add.s64 	%rd9, %rd1, %rd8;
	shl.b64 	%rd10, %rd9, 2;
	add.s64 	%rd4, %rd7, %rd10;
	@%p2 bra 	$L__BB2_4;
	st.global.f32 	[%rd4], %f2;
$L__BB2_4:
	add.s32 	%r8, %r1, 256;
	cvt.u64.u32 	%rd11, %r8;
	setp.le.s64 	%p3, %rd3, %rd11;
	@%p3 bra 	$L__BB2_6;
	st.global.f32 	[%rd4+1024], %f2;
$L__BB2_6:
	ret;

}
	// .globl	_ZN3cub18CUB_300001_SM_10006detail8for_each13static_kernelINS2_12policy_hub_t12policy_500_tElN6thrust24THRUST_300001_SM_1000_NS8cuda_cub20__uninitialized_copy7functorINS7_6detail15normal_iteratorINS7_10device_ptrIfEEEENS7_7pointerIfNS8_3tagENS7_11use_defaultESI_EEEEEEvT0_T1_
.visible .entry _ZN3cub18CUB_300001_SM_10006detail8for_each13static_kernelINS2_12policy_hub_t12policy_500_tElN6thrust24THRUST_300001_SM_1000_NS8cuda_cub20__uninitialized_copy7functorINS7_6detail15normal_iteratorINS7_10device_ptrIfEEEENS7_7pointerIfNS8_3tagENS7_11use_defaultESI_EEEEEEvT0_T1_(
	.param .u64 _ZN3cub18CUB_300001_SM_10006detail8for_each13static_kernelINS2_12policy_hub_t12policy_500_tElN6thrust24THRUST_300001_SM_1000_NS8cuda_cub20__uninitialized_copy7functorINS7_6detail15normal_iteratorINS7_10device_ptrIfEEEENS7_7pointerIfNS8_3tagENS7_11use_defaultESI_EEEEEEvT0_T1__param_0,
	.param .align 8 .b8 _ZN3cub18CUB_300001_SM_10006detail8for_each13static_kernelINS2_12policy_hub_t12policy_500_tElN6thrust24THRUST_300001_SM_1000_NS8cuda_cub20__uninitialized_copy7functorINS7_6detail15normal_iteratorINS7_10device_ptrIfEEEENS7_7pointerIfNS8_3tagENS7_11use_defaultESI_EEEEEEvT0_T1__param_1[16]
)
.maxntid 256
{
	.reg .pred 	%p<4>;
	.reg .b32 	%r<6>;
	.reg .b32 	%f<5>;
	.reg .b64 	%rd<26>;

	ld.param.u64 	%rd8, [_ZN3cub18CUB_300001_SM_10006detail8for_each13static_kernelINS2_12policy_hub_t12policy_500_tElN6thrust24THRUST_300001_SM_1000_NS8cuda_cub20__uninitialized_copy7functorINS7_6detail15normal_iteratorINS7_10device_ptrIfEEEENS7_7pointerIfNS8_3tagENS7_11use_defaultESI_EEEEEEvT0_T1__param_1+8];
	ld.param.u64 	%rd7, [_ZN3cub18CUB_300001_SM_10006detail8for_each13static_kernelINS2_12policy_hub_t12policy_500_tElN6thrust24THRUST_300001_SM_1000_NS8cuda_cub20__uninitialized_copy7functorINS7_6detail15normal_iteratorINS7_10device_ptrIfEEEENS7_7pointerIfNS8_3tagENS7_11use_defaultESI_EEEEEEvT0_T1__param_1];
	ld.param.u64 	%rd9, [_ZN3cub18CUB_300001_SM_10006detail8for_each13static_kernelINS2_12policy_hub_t12policy_500_tElN6thrust24THRUST_300001_SM_1000_NS8cuda_cub20__uninitialized_copy7functorINS7_6detail15normal_iteratorINS7_10device_ptrIfEEEENS7_7pointerIfNS8_3tagENS7_11use_defaultESI_EEEEEEvT0_T1__param_0];
	mov.u32 	%r1, %ctaid.x;
	mul.wide.u32 	%rd1, %r1, 512;
	sub.s64 	%rd2, %rd9, %rd1;
	setp.lt.s64 	%p1, %rd2, 512;
	@%p1 bra 	$L__BB3_2;
	mov.u32 	%r5, %tid.x;
	cvta.to.global.u64 	%rd19, %rd8;
	cvta.to.global.u64 	%rd20, %rd7;
	cvt.u64.u32 	%rd21, %r5;
	add.s64 	%rd22, %rd1, %rd21;
	shl.b64 	%rd23, %rd22, 2;
	add.s64 	%rd24, %rd20, %rd23;
	add.s64 	%rd25, %rd19, %rd23;
	ld.global.f32 	%f3, [%rd24];
	st.global.f32 	[%rd25], %f3;
	ld.global.f32 	%f4, [%rd24+1024];
	st.global.f32 	[%rd25+1024], %f4;
	bra.uni 	$L__BB3_6;
$L__BB3_2:
	cvta.to.global.u64 	%rd3, %rd7;
	cvta.to.global.u64 	%rd4, %rd8;
	mov.u32 	%r2, %tid.x;
	cvt.s64.s32 	%rd5, %rd2;
	cvt.u64.u32 	%rd6, %r2;
	setp.le.s64 	%p2, %rd5, %rd6;
	@%p2 bra 	$L__BB3_4;
	add.s64 	%rd10, %rd1, %rd6;
	shl.b64 	%rd11, %rd10, 2;
	add.s64 	%rd12, %rd3, %rd11;
	add.s64 	%rd13, %rd4, %rd11;
	ld.global.f32 	%f1, [%rd12];
	st.global.f32 	[%rd13], %f1;
$L__BB3_4:
	cvt.u32.u64 	%r3, %rd6;
	add.s32 	%r4, %r3, 256;
	cvt.u64.u32 	%rd14, %r4;
	setp.le.s64 	%p3, %rd5, %rd14;
	@%p3 bra 	$L__BB3_6;
	add.s64 	%rd15, %rd1, %rd6;
	shl.b64 	%rd16, %rd15, 2;
	add.s64 	%rd17, %rd3, %rd16;
	add.s64 	%rd18, %rd4, %rd16;
	ld.global.f32 	%f2, [%rd17+1024];
	st.global.f32 	[%rd18+1024], %f2;
$L__BB3_6:
	ret;

}
	// .globl	_ZN3cub18CUB_300001_SM_10006detail9transform16transform_kernelINS2_10policy_hubILb1EN4cuda3std3__45tupleIJN6thrust24THRUST_300001_SM_1000_NS6detail15normal_iteratorINSA_10device_ptrIfEEEESF_EEEE10policy1000Ei13saxpy_functorSF_JPfSK_EEEvT0_iT1_T2_DpNS2_10kernel_argIT3_EE
.visible .entry _ZN3cub18CUB_300001_SM_10006detail9transform16transform_kernelINS2_10policy_hubILb1EN4cuda3std3__45tupleIJN6thrust24THRUST_300001_SM_1000_NS6detail15normal_iteratorINSA_10device_ptrIfEEEESF_EEEE10policy1000Ei13saxpy_functorSF_JPfSK_EEEvT0_iT1_T2_DpNS2_10kernel_argIT3_EE(
	.param .u32 _ZN3cub18CUB_300001_SM_10006detail9transform16transform_kernelINS2_10policy_hubILb1EN4cuda3std3__45tupleIJN6thrust24THRUST_300001_SM_1000_NS6detail15normal_iteratorINSA_10device_ptrIfEEEESF_EEEE10policy1000Ei13saxpy_functorSF_JPfSK_EEEvT0_iT1_T2_DpNS2_10kernel_argIT3_EE_param_0,
	.param .u32 _ZN3cub18CUB_300001_SM_10006detail9transform16transform_kernelINS2_10policy_hubILb1EN4cuda3std3__45tupleIJN6thrust24THRUST_300001_SM_1000_NS6detail15normal_iteratorINSA_10device_ptrIfEEEESF_EEEE10policy1000Ei13saxpy_functorSF_JPfSK_EEEvT0_iT1_T2_DpNS2_10kernel_argIT3_EE_param_1,
	.param .align 4 .b8 _ZN3cub18CUB_300001_SM_10006detail9transform16transform_kernelINS2_10policy_hubILb1EN4cuda3std3__45tupleIJN6thrust24THRUST_300001_SM_1000_NS6detail15normal_iteratorINSA_10device_ptrIfEEEESF_EEEE10policy1000Ei13saxpy_functorSF_JPfSK_EEEvT0_iT1_T2_DpNS2_10kernel_argIT3_EE_param_2[4],
	.param .align 8 .b8 _ZN3cub18CUB_300001_SM_10006detail9transform16transform_kernelINS2_10policy_hubILb1EN4cuda3std3__45tupleIJN6thrust24THRUST_300001_SM_1000_NS6detail15normal_iteratorINSA_10device_ptrIfEEEESF_EEEE10policy1000Ei13saxpy_functorSF_JPfSK_EEEvT0_iT1_T2_DpNS2_10kernel_argIT3_EE_param_3[8],
	.param .align 8 .b8 _ZN3cub18CUB_300001_SM_10006detail9transform16transform_kernelINS2_10policy_hubILb1EN4cuda3std3__45tupleIJN6thrust24THRUST_300001_SM_1000_NS6detail15normal_iteratorINSA_10device_ptrIfEEEESF_EEEE10policy1000Ei13saxpy_functorSF_JPfSK_EEEvT0_iT1_T2_DpNS2_10kernel_argIT3_EE_param_4[16],
	.param .align 8 .b8 _ZN3cub18CUB_300001_SM_10006detail9transform16transform_kernelINS2_10policy_hubILb1EN4cuda3std3__45tupleIJN6thrust24THRUST_300001_SM_1000_NS6detail15normal_iteratorINSA_10device_ptrIfEEEESF_EEEE10policy1000Ei13saxpy_functorSF_JPfSK_EEEvT0_iT1_T2_DpNS2_10kernel_argIT3_EE_param_5[16]
)
.maxntid 128
{
	.reg .pred 	%p<38>;
	.reg .b32 	%r<81>;
	.reg .b32 	%f<93>;
	.reg .b64 	%rd<97>;

	ld.param.f32 	%f2, [_ZN3cub18CUB_300001_SM_10006detail9transform16transform_kernelINS2_10policy_hubILb1EN4cuda3std3__45tupleIJN6thrust24THRUST_300001_SM_1000_NS6detail15normal_iteratorINSA_10device_ptrIfEEEESF_EEEE10policy1000Ei13saxpy_functorSF_JPfSK_EEEvT0_iT1_T2_DpNS2_10kernel_argIT3_EE_param_2];
	ld.param.u32 	%r45, [_ZN3cub18CUB_300001_SM_10006detail9transform16transform_kernelINS2_10policy_hubILb1EN4cuda3std3__45tupleIJN6thrust24THRUST_300001_SM_1000_NS6detail15normal_iteratorINSA_10device_ptrIfEEEESF_EEEE10policy1000Ei13saxpy_functorSF_JPfSK_EEEvT0_iT1_T2_DpNS2_10kernel_argIT3_EE_param_0];
	ld.param.u64 	%rd27, [_ZN3cub18CUB_300001_SM_10006detail9transform16transform_kernelINS2_10policy_hubILb1EN4cuda3std3__45tupleIJN6thrust24THRUST_300001_SM_1000_NS6detail15normal_iteratorINSA_10device_ptrIfEEEESF_EEEE10policy1000Ei13saxpy_functorSF_JPfSK_EEEvT0_iT1_T2_DpNS2_10kernel_argIT3_EE_param_5];
	ld.param.u64 	%rd25, [_ZN3cub18CUB_300001_SM_10006detail9transform16transform_kernelINS2_10policy_hubILb1EN4cuda3std3__45tupleIJN6thrust24THRUST_300001_SM_1000_NS6detail15normal_iteratorINSA_10device_ptrIfEEEESF_EEEE10policy1000Ei13saxpy_functorSF_JPfSK_EEEvT0_iT1_T2_DpNS2_10kernel_argIT3_EE_param_4];
	ld.param.u64 	%rd29, [_ZN3cub18CUB_300001_SM_10006detail9transform16transform_kernelINS2_10policy_hubILb1EN4cuda3std3__45tupleIJN6thrust24THRUST_300001_SM_1000_NS6detail15normal_iteratorINSA_10device_ptrIfEEEESF_EEEE10policy1000Ei13saxpy_functorSF_JPfSK_EEEvT0_iT1_T2_DpNS2_10kernel_argIT3_EE_param_3];
	ld.param.u32 	%r44, [_ZN3cub18CUB_300001_SM_10006detail9transform16transform_kernelINS2_10policy_hubILb1EN4cuda3std3__45tupleIJN6thrust24THRUST_300001_SM_1000_NS6detail15normal_iteratorINSA_10device_ptrIfEEEESF_EEEE10policy1000Ei13saxpy_functorSF_JPfSK_EEEvT0_iT1_T2_DpNS2_10kernel_argIT3_EE_param_1];
	cvta.to.global.u64 	%rd1, %rd29;
	cvta.to.global.u64 	%rd2, %rd25;
	cvta.to.global.u64 	%rd3, %rd27;
	shl.b32 	%r1, %r44, 7;
	mov.u32 	%r46, %ctaid.x;
	mul.lo.s32 	%r2, %r1, %r46;
	sub.s32 	%r3, %r45, %r2;
	min.s32 	%r4, %r1, %r3;
	shl.b32 	%r5, %r4, 2;
	mov.u32 	%r6, %tid.x;
	shl.b32 	%r71, %r6, 7;
	setp.ge.s32 	%p1, %r71, %r5;
	@%p1 bra 	$L__BB4_5;
	mul.wide.u32 	%rd4, %r6, 128;
	add.s64 	%rd30, %rd2, %rd4;
	mul.wide.s32 	%rd5, %r2, 4;
	add.s64 	%rd94, %rd30, %rd5;
	mov.u32 	%r70, %r71;
$L__BB4_2:
	.pragma "nounroll";
	// begin inline asm
	prefetch.global.L2 [%rd94];
	// end inline asm
	add.s32 	%r70, %r70, 16384;
	add.s64 	%rd94, %rd94, 16384;
	setp.lt.s32 	%p2, %r70, %r5;
	@%p2 bra 	$L__BB4_2;
	add.s64 	%rd32, %rd3, %rd4;
	add.s64 	%rd95, %rd32, %rd5;
$L__BB4_4:
	.pragma "nounroll";
	// begin inline asm
	prefetch.global.L2 [%rd95];
	// end inline asm
	add.s32 	%r71, %r71, 16384;
	add.s64 	%rd95, %rd95, 16384;
	setp.lt.s32 	%p3, %r71, %r5;
	@%p3 bra 	$L__BB4_4;
$L__BB4_5:
	mul.wide.s32 	%rd96, %r2, 4;
	add.s64 	%rd12, %rd2, %rd96;
	add.s64 	%rd13, %rd3, %rd96;
	add.s64 	%rd14, %rd1, %rd96;
	setp.gt.s32 	%p4, %r1, %r3;
	@%p4 bra 	$L__BB4_18;
	setp.lt.s32 	%p5, %r44, 1;
	@%p5 bra 	$L__BB4_59;
	setp.lt.u32 	%p6, %r44, 8;
	mov.b32 	%r79, 0;
	@%p6 bra 	$L__BB4_10;
	and.b32  	%r48, %r44, 2147483640;
	neg.s32 	%r73, %r48;
	mul.wide.u32 	%rd35, %r6, 4;
	add.s64 	%rd15, %rd1, %rd35;
	add.s64 	%rd36, %rd96, 1536;
	add.s64 	%rd17, %rd2, %rd36;
	add.s32 	%r72, %r6, 128;
	add.s64 	%rd18, %rd3, %rd36;
	add.s64 	%rd19, %rd1, %rd36;
$L__BB4_9:
	.pragma "nounroll";
	and.b32  	%r79, %r44, 2147483640;
	mul.wide.s32 	%rd37, %r72, 4;
	add.s64 	%rd38, %rd17, %rd37;
	add.s64 	%rd39, %rd18, %rd37;
	add.s64 	%rd40, %rd19, %rd37;
	cvta.to.global.u64 	%rd41, %rd25;
	mul.wide.u32 	%rd42, %r6, 4;
	add.s64 	%rd43, %rd41, %rd42;
	add.s64 	%rd44, %rd43, %rd96;
	cvta.to.global.u64 	%rd45, %rd27;
	add.s64 	%rd46, %rd45, %rd42;
	add.s64 	%rd47, %rd46, %rd96;
	ld.global.f32 	%f3, [%rd44];
	ld.global.f32 	%f4, [%rd47];
	fma.rn.f32 	%f5, %f2, %f3, %f4;
	add.s64 	%rd48, %rd15, %rd96;
	st.global.f32 	[%rd48], %f5;
	ld.global.f32 	%f6, [%rd38+-1536];
	ld.global.f32 	%f7, [%rd39+-1536];
	fma.rn.f32 	%f8, %f2, %f6, %f7;
	st.global.f32 	[%rd40+-1536], %f8;
	ld.global.f32 	%f9, [%rd38+-1024];
	ld.global.f32 	%f10, [%rd39+-1024];
	fma.rn.f32 	%f11, %f2, %f9, %f10;
	st.global.f32 	[%rd40+-1024], %f11;
	ld.global.f32 	%f12, [%rd38+-512];
	ld.global.f32 	%f13, [%rd39+-512];
	fma.rn.f32 	%f14, %f2, %f12, %f13;
	st.global.f32 	[%rd40+-512], %f14;
	ld.global.f32 	%f15, [%rd38];
	ld.global.f32 	%f16, [%rd39];
	fma.rn.f32 	%f17, %f2, %f15, %f16;
	st.global.f32 	[%rd40], %f17;
	ld.global.f32 	%f18, [%rd38+512];
	ld.global.f32 	%f19, [%rd39+512];
	fma.rn.f32 	%f20, %f2, %f18, %f19;
	st.global.f32 	[%rd40+512], %f20;
	ld.global.f32 	%f21, [%rd38+1024];
	ld.global.f32 	%f22, [%rd39+1024];
	fma.rn.f32 	%f23, %f2, %f21, %f22;
	st.global.f32 	[%rd40+1024], %f23;
	ld.global.f32 	%f24, [%rd38+1536];
	ld.global.f32 	%f25, [%rd39+1536];
	fma.rn.f32 	%f26, %f2, %f24, %f25;
	st.global.f32 	[%rd40+1536], %f26;
	add.s32 	%r73, %r73, 8;
	add.s64 	%rd96, %rd96, 4096;
	add.s32 	%r72, %r72, 1024;
	setp.eq.s32 	%p7, %r73, 0;
	@%p7 bra 	$L__BB4_10;
	bra.uni 	$L__BB4_9;
$L__BB4_10:
	and.b32  	%r38, %r44, 7;
	setp.eq.s32 	%p8, %r38, 0;
	@%p8 bra 	$L__BB4_59;
	and.b32  	%r39, %r44, 3;
	setp.lt.u32 	%p9, %r38, 4;
	@%p9 bra 	$L__BB4_13;
	shl.b32 	%r49, %r79, 7;
	add.s32 	%r50, %r49, %r6;
	mul.wide.s32 	%rd49, %r50, 4;
	add.s64 	%rd50, %rd12, %rd49;
	add.s64 	%rd51, %rd13, %rd49;
	ld.global.f32 	%f27, [%rd50];
	ld.global.f32 	%f28, [%rd51];
	fma.rn.f32 	%f29, %f2, %f27, %f28;
	add.s64 	%rd52, %rd14, %rd49;
	st.global.f32 	[%rd52], %f29;
	ld.global.f32 	%f30, [%rd50+512];
	ld.global.f32 	%f31, [%rd51+512];
	fma.rn.f32 	%f32, %f2, %f30, %f31;
	st.global.f32 	[%rd52+512], %f32;
	ld.global.f32 	%f33, [%rd50+1024];
	ld.global.f32 	%f34, [%rd51+1024];
	fma.rn.f32 	%f35, %f2, %f33, %f34;
	st.global.f32 	[%rd52+1024], %f35;
	ld.global.f32 	%f36, [%rd50+1536];
	ld.global.f32 	%f37, [%rd51+1536];
	fma.rn.f32 	%f38, %f2, %f36, %f37;
	st.global.f32 	[%rd52+1536], %f38;
	add.s32 	%r79, %r79, 4;
$L__BB4_13:
	setp.eq.s32 	%p10, %r39, 0;
	@%p10 bra 	$L__BB4_59;
	setp.eq.s32 	%p11, %r39, 1;
	@%p11 bra 	$L__BB4_16;
	shl.b32 	%r51, %r79, 7;
	add.s32 	%r52, %r51, %r6;
	mul.wide.s32 	%rd53, %r52, 4;
	add.s64 	%rd54, %rd12, %rd53;
	add.s64 	%rd55, %rd13, %rd53;
	ld.global.f32 	%f39, [%rd54];
	ld.global.f32 	%f40, [%rd55];
	fma.rn.f32 	%f41, %f2, %f39, %f40;
	add.s64 	%rd56, %rd14, %rd53;
	st.global.f32 	[%rd56], %f41;
	ld.global.f32 	%f42, [%rd54+512];
	ld.global.f32 	%f43, [%rd55+512];
	fma.rn.f32 	%f44, %f2, %f42, %f43;
	st.global.f32 	[%rd56+512], %f44;
	add.s32 	%r79, %r79, 2;
$L__BB4_16:
	and.b32  	%r53, %r44, 1;
	setp.eq.b32 	%p12, %r53, 1;
	not.pred 	%p13, %p12;
	@%p13 bra 	$L__BB4_59;
	shl.b32 	%r54, %r79, 7;
	add.s32 	%r55, %r54, %r6;
	mul.wide.s32 	%rd57, %r55, 4;
	add.s64 	%rd58, %rd12, %rd57;
	add.s64 	%rd59, %rd13, %rd57;
	ld.global.f32 	%f45, [%rd58];
	ld.global.f32 	%f46, [%rd59];
	fma.rn.f32 	%f47, %f2, %f45, %f46;
	add.s64 	%rd60, %rd14, %rd57;
	st.global.f32 	[%rd60], %f47;
	bra.uni 	$L__BB4_59;
$L__BB4_18:
	setp.lt.s32 	%p14, %r44, 1;
	@%p14 bra 	$L__BB4_59;
	and.b32  	%r14, %r44, 7;
	setp.lt.u32 	%p15, %r44, 8;
	mov.b32 	%r75, 0;
	@%p15 bra 	$L__BB4_38;
	and.b32  	%r75, %r44, 2147483640;
	mov.b32 	%r74, 0;
$L__BB4_21:
	.pragma "nounroll";
	shl.b32 	%r58, %r74, 7;
	add.s32 	%r22, %r58, %r6;
	setp.ge.s32 	%p16, %r22, %r4;
	@%p16 bra 	$L__BB4_23;
	mul.wide.u32 	%rd61, %r22, 4;
	add.s64 	%rd62, %rd12, %rd61;
	add.s64 	%rd63, %rd13, %rd61;
	ld.global.f32 	%f48, [%rd62];
	ld.global.f32 	%f49, [%rd63];
	fma.rn.f32 	%f50, %f2, %f48, %f49;
	add.s64 	%rd64, %rd14, %rd61;
	st.global.f32 	[%rd64], %f50;
$L__BB4_23:
	add.s32 	%r59, %r22, 128;
	setp.ge.s32 	%p17, %r59, %r4;
	mul.wide.s32 	%rd65, %r59, 4;
	add.s64 	%rd22, %rd12, %rd65;
	add.s64 	%rd23, %rd13, %rd65;
	add.s64 	%rd24, %rd14, %rd65;
	@%p17 bra 	$L__BB4_25;
	ld.global.f32 	%f51, [%rd22];
	ld.global.f32 	%f52, [%rd23];
	fma.rn.f32 	%f53, %f2, %f51, %f52;
	st.global.f32 	[%rd24], %f53;
$L__BB4_25:
	add.s32 	%r60, %r22, 256;
	setp.ge.s32 	%p18, %r60, %r4;
	@%p18 bra 	$L__BB4_27;
	ld.global.f32 	%f54, [%rd22+512];
	ld.global.f32 	%f55, [%rd23+512];
	fma.rn.f32 	%f56, %f2, %f54, %f55;
	st.global.f32 	[%rd24+512], %f56;
$L__BB4_27:
	add.s32 	%r61, %r22, 384;
	setp.ge.s32 	%p19, %r61, %r4;
	@%p19 bra 	$L__BB4_29;
	ld.global.f32 	%f57, [%rd22+1024];
	ld.global.f32 	%f58, [%rd23+1024];
	fma.rn.f32 	%f59, %f2, %f57, %f58;
	st.global.f32 	[%rd24+1024], %f59;
$L__BB4_29:
	add.s32 	%r62, %r22, 512;
	setp.ge.s32 	%p20, %r62, %r4;
	@%p20 bra 	$L__BB4_31;
	ld.global.f32 	%f60, [%rd22+1536];
	ld.global.f32 	%f61, [%rd23+1536];
	fma.rn.f32 	%f62, %f2, %f60, %f61;
	st.global.f32 	[%rd24+1536], %f62;
$L__BB4_31:
	add.s32 	%r63, %r22, 640;
	setp.ge.s32 	%p21, %r63, %r4;
	@%p21 bra 	$L__BB4_33;
	ld.global.f32 	%f63, [%rd22+2048];
	ld.global.f32 	%f64, [%rd23+2048];
	fma.rn.f32 	%f65, %f2, %f63, %f64;
	st.global.f32 	[%rd24+2048], %f65;
$L__BB4_33:
	add.s32 	%r64, %r22, 768;
	setp.ge.s32 	%p22, %r64, %r4;
	@%p22 bra 	$L__BB4_35;
	ld.global.f32 	%f66, [%rd22+2560];
	ld.global.f32 	%f67, [%rd23+2560];
	fma.rn.f32 	%f68, %f2, %f66, %f67;
	st.global.f32 	[%rd24+2560], %f68;
$L__BB4_35:
	add.s32 	%r65, %r22, 896;
	setp.ge.s32 	%p23, %r65, %r4;
	@%p23 bra 	$L__BB4_37;
	ld.global.f32 	%f69, [%rd22+3072];
	ld.global.f32 	%f70, [%rd23+3072];
	fma.rn.f32 	%f71, %f2, %f69, %f70;
	st.global.f32 	[%rd24+3072], %f71;
$L__BB4_37:
	add.s32 	%r74, %r74, 8;
	setp.ne.s32 	%p24, %r74, %r75;
	@%p24 bra 	$L__BB4_21;
$L__BB4_38:
	setp.eq.s32 	%p25, %r14, 0;
	@%p25 bra 	$L__BB4_59;
	and.b32  	%r25, %r44, 3;
	setp.lt.u32 	%p26, %r14, 4;
	@%p26 bra 	$L__BB4_49;
	shl.b32 	%r66, %r75, 7;
	add.s32 	%r26, %r66, %r6;
	setp.ge.s32 	%p27, %r26, %r4;
	@%p27 bra 	$L__BB4_42;
	mul.wide.s32 	%rd66, %r26, 4;
	add.s64 	%rd67, %rd12, %rd66;
	add.s64 	%rd68, %rd13, %rd66;
	ld.global.f32 	%f72, [%rd67];
	ld.global.f32 	%f73, [%rd68];
	fma.rn.f32 	%f74, %f2, %f72, %f73;
	add.s64 	%rd69, %rd14, %rd66;
	st.global.f32 	[%rd69], %f74;
$L__BB4_42:
	add.s32 	%r27, %r26, 128;
	setp.ge.s32 	%p28, %r27, %r4;
	@%p28 bra 	$L__BB4_44;
	mul.wide.s32 	%rd70, %r27, 4;
	add.s64 	%rd71, %rd12, %rd70;
	add.s64 	%rd72, %rd13, %rd70;
	ld.global.f32 	%f75, [%rd71];
	ld.global.f32 	%f76, [%rd72];
	fma.rn.f32 	%f77, %f2, %f75, %f76;
	add.s64 	%rd73, %rd14, %rd70;
	st.global.f32 	[%rd73], %f77;
$L__BB4_44:
	add.s32 	%r28, %r26, 256;
	setp.ge.s32 	%p29, %r28, %r4;
	@%p29 bra 	$L__BB4_46;
	mul.wide.s32 	%rd74, %r28, 4;
	add.s64 	%rd75, %rd12, %rd74;
	add.s64 	%rd76, %rd13, %rd74;
	ld.global.f32 	%f78, [%rd75];
	ld.global.f32 	%f79, [%rd76];
	fma.rn.f32 	%f80, %f2, %f78, %f79;
	add.s64 	%rd77, %rd14, %rd74;
	st.global.f32 	[%rd77], %f80;
$L__BB4_46:
	add.s32 	%r29, %r26, 384;
	setp.ge.s32 	%p30, %r29, %r4;
	@%p30 bra 	$L__BB4_48;
	mul.wide.s32 	%rd78, %r29, 4;
	add.s64 	%rd79, %rd12, %rd78;
	add.s64 	%rd80, %rd13, %rd78;
	ld.global.f32 	%f81, [%rd79];
	ld.global.f32 	%f82, [%rd80];
	fma.rn.f32 	%f83, %f2, %f81, %f82;
	add.s64 	%rd81, %rd14, %rd78;
	st.global.f32 	[%rd81], %f83;
$L__BB4_48:
	add.s32 	%r75, %r75, 4;
$L__BB4_49:
	setp.eq.s32 	%p31, %r25, 0;
	@%p31 bra 	$L__BB4_59;
	setp.eq.s32 	%p32, %r25, 1;
	@%p32 bra 	$L__BB4_56;
	shl.b32 	%r67, %r75, 7;
	add.s32 	%r32, %r67, %r6;
	setp.ge.s32 	%p33, %r32, %r4;
	@%p33 bra 	$L__BB4_53;
	mul.wide.s32 	%rd82, %r32, 4;
	add.s64 	%rd83, %rd12, %rd82;
	add.s64 	%rd84, %rd13, %rd82;
	ld.global.f32 	%f84, [%rd83];
	ld.global.f32 	%f85, [%rd84];
	fma.rn.f32 	%f86, %f2, %f84, %f85;
	add.s64 	%rd85, %rd14, %rd82;
	st.global.f32 	[%rd85], %f86;
$L__BB4_53:
	add.s32 	%r33, %r32, 128;
	setp.ge.s32 	%p34, %r33, %r4;
	@%p34 bra 	$L__BB4_55;
	mul.wide.s32 	%rd86, %r33, 4;
	add.s64 	%rd87, %rd12, %rd86;
	add.s64 	%rd88, %rd13, %rd86;
	ld.global.f32 	%f87, [%rd87];
	ld.global.f32 	%f88, [%rd88];
	fma.rn.f32 	%f89, %f2, %f87, %f88;
	add.s64 	%rd89, %rd14, %rd86;
	st.global.f32 	[%rd89], %f89;
$L__BB4_55:
	add.s32 	%r75, %r75, 2;
$L__BB4_56:
	and.b32  	%r68, %r44, 1;
	setp.eq.b32 	%p35, %r68, 1;
	not.pred 	%p36, %p35;
	@%p36 bra 	$L__BB4_59;
	shl.b32 	%r69, %r75, 7;
	add.s32 	%r36, %r69, %r6;
	setp.ge.s32 	%p37, %r36, %r4;
	@%p37 bra 	$L__BB4_59;
	mul.wide.s32 	%rd90, %r36, 4;
	add.s64 	%rd91, %rd12, %rd90;
	add.s64 	%rd92, %rd13, %rd90;
	ld.global.f32 	%f90, [%rd91];
	ld.global.f32 	%f91, [%rd92];
	fma.rn.f32 	%f92, %f2, %f90, %f91;
	add.s64 	%rd93, %rd14, %rd90;
	st.global.f32 	[%rd93], %f92;
$L__BB4_59:
	ret;

}
	// .globl	_ZN3cub18CUB_300001_SM_10006detail9transform16transform_kernelINS2_10policy_hubILb1EN4cuda3std3__45tupleIJN6thrust24THRUST_300001_SM_1000_NS6detail15normal_iteratorINSA_10device_ptrIfEEEESF_EEEE10policy1000El13saxpy_functorSF_JPfSK_EEEvT0_iT1_T2_DpNS2_10kernel_argIT3_EE
.visible .entry _ZN3cub18CUB_300001_SM_10006detail9transform16transform_kernelINS2_10policy_hubILb1EN4cuda3std3__45tupleIJN6thrust24THRUST_300001_SM_1000_NS6detail15normal_iteratorINSA_10device_ptrIfEEEESF_EEEE10policy1000El13saxpy_functorSF_JPfSK_EEEvT0_iT1_T2_DpNS2_10kernel_argIT3_EE(
	.param .u64 _ZN3cub18CUB_300001_SM_10006detail9transform16transform_kernelINS2_10policy_hubILb1EN4cuda3std3__45tupleIJN6thrust24THRUST_300001_SM_1000_NS6detail15normal_iteratorINSA_10device_ptrIfEEEESF_EEEE10policy1000El13saxpy_functorSF_JPfSK_EEEvT0_iT1_T2_DpNS2_10kernel_argIT3_EE_param_0,
	.param .u32 _ZN3cub18CUB_300001_SM_10006detail9transform16transform_kernelINS2_10policy_hubILb1EN4cuda3std3__45tupleIJN6thrust24THRUST_300001_SM_1000_NS6detail15normal_iteratorINSA_10device_ptrIfEEEESF_EEEE10policy1000El13saxpy_functorSF_JPfSK_EEEvT0_iT1_T2_DpNS2_10kernel_argIT3_EE_param_1,
	.param .align 4 .b8 _ZN3cub18CUB_300001_SM_10006detail9transform16transform_kernelINS2_10policy_hubILb1EN4cuda3std3__45tupleIJN6thrust24THRUST_300001_SM_1000_NS6detail15normal_iteratorINSA_10device_ptrIfEEEESF_EEEE10policy1000El13saxpy_functorSF_JPfSK_EEEvT0_iT1_T2_DpNS2_10kernel_argIT3_EE_param_2[4],
	.param .align 8 .b8 _ZN3cub18CUB_300001_SM_10006detail9transform16transform_kernelINS2_10policy_hubILb1EN4cuda3std3__45tupleIJN6thrust24THRUST_300001_SM_1000_NS6detail15normal_iteratorINSA_10device_ptrIfEEEESF_EEEE10policy1000El13saxpy_functorSF_JPfSK_EEEvT0_iT1_T2_DpNS2_10kernel_argIT3_EE_param_3[8],
	.param .align 8 .b8 _ZN3cub18CUB_300001_SM_10006detail9transform16transform_kernelINS2_10policy_hubILb1EN4cuda3std3__45tupleIJN6thrust24THRUST_300001_SM_1000_NS6detail15normal_iteratorINSA_10device_ptrIfEEEESF_EEEE10policy1000El13saxpy_functorSF_JPfSK_EEEvT0_iT1_T2_DpNS2_10kernel_argIT3_EE_param_4[16],
	.param .align 8 .b8 _ZN3cub18CUB_300001_SM_10006detail9transform16transform_kernelINS2_10policy_hubILb1EN4cuda3std3__45tupleIJN6thrust24THRUST_300001_SM_1000_NS6detail15normal_iteratorINSA_10device_ptrIfEEEESF_EEEE10policy1000El13saxpy_functorSF_JPfSK_EEEvT0_iT1_T2_DpNS2_10kernel_argIT3_EE_param_5[16]
)
.maxntid 128
{
	.reg .pred 	%p<38>;
	.reg .b32 	%r<78>;
	.reg .b32 	%f<93>;
	.reg .b64 	%rd<103>;

	ld.param.f32 	%f2, [_ZN3cub18CUB_300001_SM_10006detail9transform16transform_kernelINS2_10policy_hubILb1EN4cuda3std3__45tupleIJN6thrust24THRUST_300001_SM_1000_NS6detail15normal_iteratorINSA_10device_ptrIfEEEESF_EEEE10policy1000El13saxpy_functorSF_JPfSK_EEEvT0_iT1_T2_DpNS2_10kernel_argIT3_EE_param_2];
	ld.param.u64 	%rd30, [_ZN3cub18CUB_300001_SM_10006detail9transform16transform_kernelINS2_10policy_hubILb1EN4cuda3std3__45tupleIJN6thrust24THRUST_300001_SM_1000_NS6detail15normal_iteratorINSA_10device_ptrIfEEEESF_EEEE10policy1000El13saxpy_functorSF_JPfSK_EEEvT0_iT1_T2_DpNS2_10kernel_argIT3_EE_param_0];
	ld.param.u64 	%rd28, [_ZN3cub18CUB_300001_SM_10006detail9transform16transform_kernelINS2_10policy_hubILb1EN4cuda3std3__45tupleIJN6thrust24THRUST_300001_SM_1000_NS6detail15normal_iteratorINSA_10device_ptrIfEEEESF_EEEE10policy1000El13saxpy_functorSF_JPfSK_EEEvT0_iT1_T2_DpNS2_10kernel_argIT3_EE_param_5];
	ld.param.u64 	%rd26, [_ZN3cub18CUB_300001_SM_10006detail9transform16transform_kernelINS2_10policy_hubILb1EN4cuda3std3__45tupleIJN6thrust24THRUST_300001_SM_1000_NS6detail15normal_iteratorINSA_10device_ptrIfEEEESF_EEEE10policy1000El13saxpy_functorSF_JPfSK_EEEvT0_iT1_T2_DpNS2_10kernel_argIT3_EE_param_4];
	ld.param.u64 	%rd31, [_ZN3cub18CUB_300001_SM_10006detail9transform16transform_kernelINS2_10policy_hubILb1EN4cuda3std3__45tupleIJN6thrust24THRUST_300001_SM_1000_NS6detail15normal_iteratorINSA_10device_ptrIfEEEESF_EEEE10policy1000El13saxpy_functorSF_JPfSK_EEEvT0_iT1_T2_DpNS2_10kernel_argIT3_EE_param_3];
	ld.param.u32 	%r42, [_ZN3cub18CUB_300001_SM_10006detail9transform16transform_kernelINS2_10policy_hubILb1EN4cuda3std3__45tupleIJN6thrust24THRUST_300001_SM_1000_NS6detail15normal_iteratorINSA_10device_ptrIfEEEESF_EEEE10policy1000El13saxpy_functorSF_JPfSK_EEEvT0_iT1_T2_DpNS2_10kernel_argIT3_EE_param_1];
	cvta.to.global.u64 	%rd1, %rd31;
	cvta.to.global.u64 	%rd2, %rd26;
	cvta.to.global.u64 	%rd3, %rd28;
	shl.b32 	%r1, %r42, 7;
	mov.u32 	%r43, %ctaid.x;
	cvt.u64.u32 	%rd32, %r43;
	cvt.s64.s32 	%rd33, %r1;
	mul.lo.s64 	%rd4, %rd33, %rd32;
	sub.s64 	%rd34, %rd30, %rd4;
	min.s64 	%rd35, %rd34, %rd33;
	cvt.u32.u64 	%r2, %rd35;
	shl.b32 	%r3, %r2, 2;
	mov.u32 	%r4, %tid.x;
	shl.b32 	%r68, %r4, 7;
	setp.ge.s32 	%p1, %r68, %r3;
	@%p1 bra 	$L__BB5_5;
	shl.b64 	%rd5, %rd4, 2;
	add.s64 	%rd36, %rd2, %rd5;
	mul.wide.u32 	%rd6, %r4, 128;
	add.s64 	%rd100, %rd36, %rd6;
	mov.u32 	%r67, %r68;
$L__BB5_2:
	.pragma "nounroll";
	// begin inline asm
	prefetch.global.L2 [%rd100];
	// end inline asm
	add.s32 	%r67, %r67, 16384;
	add.s64 	%rd100, %rd100, 16384;
	setp.lt.s32 	%p2, %r67, %r3;
	@%p2 bra 	$L__BB5_2;
	add.s64 	%rd38, %rd3, %rd5;
	add.s64 	%rd101, %rd38, %rd6;
$L__BB5_4:
	.pragma "nounroll";
	// begin inline asm
	prefetch.global.L2 [%rd101];
	// end inline asm
	add.s32 	%r68, %r68, 16384;
	add.s64 	%rd101, %rd101, 16384;
	setp.lt.s32 	%p3, %r68, %r3;
	@%p3 bra 	$L__BB5_4;
$L__BB5_5:
	shl.b64 	%rd102, %rd4, 2;
	add.s64 	%rd13, %rd2, %rd102;
	add.s64 	%rd14, %rd3, %rd102;
	add.s64 	%rd15, %rd1, %rd102;
	setp.eq.s32 	%p4, %r1, %r2;
	@%p4 bra 	$L__BB5_47;
	setp.lt.s32 	%p5, %r42, 1;
	@%p5 bra 	$L__BB5_59;
	and.b32  	%r10, %r42, 7;
	setp.lt.u32 	%p6, %r42, 8;
	mov.b32 	%r75, 0;
	@%p6 bra 	$L__BB5_26;
	and.b32  	%r75, %r42, 2147483640;
	mov.b32 	%r71, 0;
$L__BB5_9:
	.pragma "nounroll";
	shl.b32 	%r46, %r71, 7;
	add.s32 	%r20, %r46, %r4;
	setp.ge.s32 	%p7, %r20, %r2;
	@%p7 bra 	$L__BB5_11;
	mul.wide.u32 	%rd41, %r20, 4;
	add.s64 	%rd42, %rd13, %rd41;
	add.s64 	%rd43, %rd14, %rd41;
	ld.global.f32 	%f3, [%rd42];
	ld.global.f32 	%f4, [%rd43];
	fma.rn.f32 	%f5, %f2, %f3, %f4;
	add.s64 	%rd44, %rd15, %rd41;
	st.global.f32 	[%rd44], %f5;
$L__BB5_11:
	add.s32 	%r47, %r20, 128;
	setp.ge.s32 	%p8, %r47, %r2;
	mul.wide.s32 	%rd45, %r47, 4;
	add.s64 	%rd23, %rd13, %rd45;
	add.s64 	%rd24, %rd14, %rd45;
	add.s64 	%rd25, %rd15, %rd45;
	@%p8 bra 	$L__BB5_13;
	ld.global.f32 	%f6, [%rd23];
	ld.global.f32 	%f7, [%rd24];
	fma.rn.f32 	%f8, %f2, %f6, %f7;
	st.global.f32 	[%rd25], %f8;
$L__BB5_13:
	add.s32 	%r48, %r20, 256;
	setp.ge.s32 	%p9, %r48, %r2;
	@%p9 bra 	$L__BB5_15;
	ld.global.f32 	%f9, [%rd23+512];
	ld.global.f32 	%f10, [%rd24+512];
	fma.rn.f32 	%f11, %f2, %f9, %f10;
	st.global.f32 	[%rd25+512], %f11;
$L__BB5_15:
	add.s32 	%r49, %r20, 384;
	setp.ge.s32 	%p10, %r49, %r2;
	@%p10 bra 	$L__BB5_17;
	ld.global.f32 	%f12, [%rd23+1024];
	ld.global.f32 	%f13, [%rd24+1024];
	fma.rn.f32 	%f14, %f2, %f12, %f13;
	st.global.f32 	[%rd25+1024], %f14;
$L__BB5_17:
	add.s32 	%r50, %r20, 512;
	setp.ge.s32 	%p11, %r50, %r2;
	@%p11 bra 	$L__BB5_19;
	ld.global.f32 	%f15, [%rd23+1536];
	ld.global.f32 	%f16, [%rd24+1536];
	fma.rn.f32 	%f17, %f2, %f15, %f16;
	st.global.f32 	[%rd25+1536], %f17;
$L__BB5_19:
	add.s32 	%r51, %r20, 640;
	setp.ge.s32 	%p12, %r51, %r2;
	@%p12 bra 	$L__BB5_21;
	ld.global.f32 	%f18, [%rd23+2048];
	ld.global.f32 	%f19, [%rd24+2048];
	fma.rn.f32 	%f20, %f2, %f18, %f19;
	st.global.f32 	[%rd25+2048], %f20;
$L__BB5_21:
	add.s32 	%r52, %r20, 768;
	setp.ge.s32 	%p13, %r52, %r2;
	@%p13 bra 	$L__BB5_23;
	ld.global.f32 	%f21, [%rd23+2560];
	ld.global.f32 	%f22, [%rd24+2560];
	fma.rn.f32 	%f23, %f2, %f21, %f22;
	st.global.f32 	[%rd25+2560], %f23;
$L__BB5_23:
	add.s32 	%r53, %r20, 896;
	setp.ge.s32 	%p14, %r53, %r2;
	@%p14 bra 	$L__BB5_25;
	ld.global.f32 	%f24, [%rd23+3072];
	ld.global.f32 	%f25, [%rd24+3072];
	fma.rn.f32 	%f26, %f2, %f24, %f25;
	st.global.f32 	[%rd25+3072], %f26;
$L__BB5_25:
	add.s32 	%r71, %r71, 8;
	setp.eq.s32 	%p15, %r71, %r75;
	@%p15 bra 	$L__BB5_26;
	bra.uni 	$L__BB5_9;
$L__BB5_26:
	setp.eq.s32 	%p16, %r10, 0;
	@%p16 bra 	$L__BB5_59;
	and.b32  	%r30, %r42, 3;
	setp.lt.u32 	%p17, %r10, 4;
	@%p17 bra 	$L__BB5_37;
	shl.b32 	%r54, %r75, 7;
	add.s32 	%r31, %r54, %r4;
	setp.ge.s32 	%p18, %r31, %r2;
	@%p18 bra 	$L__BB5_30;
	mul.wide.s32 	%rd46, %r31, 4;
	add.s64 	%rd47, %rd13, %rd46;
	add.s64 	%rd48, %rd14, %rd46;
	ld.global.f32 	%f27, [%rd47];
	ld.global.f32 	%f28, [%rd48];
	fma.rn.f32 	%f29, %f2, %f27, %f28;
	add.s64 	%rd49, %rd15, %rd46;
	st.global.f32 	[%rd49], %f29;
$L__BB5_30:
	add.s32 	%r32, %r31, 128;
	setp.ge.s32 	%p19, %r32, %r2;
	@%p19 bra 	$L__BB5_32;
	mul.wide.s32 	%rd50, %r32, 4;
	add.s64 	%rd51, %rd13, %rd50;
	add.s64 	%rd52, %rd14, %rd50;
	ld.global.f32 	%f30, [%rd51];
	ld.global.f32 	%f31, [%rd52];
	fma.rn.f32 	%f32, %f2, %f30, %f31;
	add.s64 	%rd53, %rd15, %rd50;
	st.global.f32 	[%rd53], %f32;
$L__BB5_32:
	add.s32 	%r33, %r31, 256;
	setp.ge.s32 	%p20, %r33, %r2;
	@%p20 bra 	$L__BB5_34;
	mul.wide.s32 	%rd54, %r33, 4;
	add.s64 	%rd55, %rd13, %rd54;
	add.s64 	%rd56, %rd14, %rd54;
	ld.global.f32 	%f33, [%rd55];
	ld.global.f32 	%f34, [%rd56];
	fma.rn.f32 	%f35, %f2, %f33, %f34;
	add.s64 	%rd57, %rd15, %rd54;
	st.global.f32 	[%rd57], %f35;
$L__BB5_34:
	add.s32 	%r34, %r31, 384;
	setp.ge.s32 	%p21, %r34, %r2;
	@%p21 bra 	$L__BB5_36;
	mul.wide.s32 	%rd58, %r34, 4;
	add.s64 	%rd59, %rd13, %rd58;
	add.s64 	%rd60, %rd14, %rd58;
	ld.global.f32 	%f36, [%rd59];
	ld.global.f32 	%f37, [%rd60];
	fma.rn.f32 	%f38, %f2, %f36, %f37;
	add.s64 	%rd61, %rd15, %rd58;
	st.global.f32 	[%rd61], %f38;
$L__BB5_36:
	add.s32 	%r75, %r75, 4;
$L__BB5_37:
	setp.eq.s32 	%p22, %r30, 0;
	@%p22 bra 	$L__BB5_59;
	setp.eq.s32 	%p23, %r30, 1;
	@%p23 bra 	$L__BB5_44;
	shl.b32 	%r55, %r75, 7;
	add.s32 	%r37, %r55, %r4;
	setp.ge.s32 	%p24, %r37, %r2;
	@%p24 bra 	$L__BB5_41;
	mul.wide.s32 	%rd62, %r37, 4;
	add.s64 	%rd63, %rd13, %rd62;
	add.s64 	%rd64, %rd14, %rd62;
	ld.global.f32 	%f39, [%rd63];
	ld.global.f32 	%f40, [%rd64];
	fma.rn.f32 	%f41, %f2, %f39, %f40;
	add.s64 	%rd65, %rd15, %rd62;
	st.global.f32 	[%rd65], %f41;
$L__BB5_41:
	add.s32 	%r38, %r37, 128;
	setp.ge.s32 	%p25, %r38, %r2;
	@%p25 bra 	$L__BB5_43;
	mul.wide.s32 	%rd66, %r38, 4;
	add.s64 	%rd67, %rd13, %rd66;
	add.s64 	%rd68, %rd14, %rd66;
	ld.global.f32 	%f42, [%rd67];
	ld.global.f32 	%f43, [%rd68];
	fma.rn.f32 	%f44, %f2, %f42, %f43;
	add.s64 	%rd69, %rd15, %rd66;
	st.global.f32 	[%rd69], %f44;
$L__BB5_43:
	add.s32 	%r75, %r75, 2;
$L__BB5_44:
	and.b32  	%r56, %r42, 1;
	setp.eq.b32 	%p26, %r56, 1;
	not.pred 	%p27, %p26;
	@%p27 bra 	$L__BB5_59;
	shl.b32 	%r57, %r75, 7;
	add.s32 	%r41, %r57, %r4;
	setp.ge.s32 	%p28, %r41, %r2;
	@%p28 bra 	$L__BB5_59;
	mul.wide.s32 	%rd70, %r41, 4;
	add.s64 	%rd71, %rd13, %rd70;
	add.s64 	%rd72, %rd14, %rd70;
	ld.global.f32 	%f45, [%rd71];
	ld.global.f32 	%f46, [%rd72];
	fma.rn.f32 	%f47, %f2, %f45, %f46;
	add.s64 	%rd73, %rd15, %rd70;
	st.global.f32 	[%rd73], %f47;
	bra.uni 	$L__BB5_59;
$L__BB5_47:
	setp.lt.s32 	%p29, %r42, 1;
	@%p29 bra 	$L__BB5_59;
	setp.lt.u32 	%p30, %r42, 8;
	mov.b32 	%r73, 0;
	@%p30 bra 	$L__BB5_51;
	and.b32  	%r73, %r42, 2147483640;
	neg.s32 	%r70, %r73;
	mul.wide.u32 	%rd74, %r4, 4;
	add.s64 	%rd16, %rd1, %rd74;
	add.s64 	%rd75, %rd102, 1536;
	add.s64 	%rd18, %rd2, %rd75;
	add.s32 	%r69, %r4, 128;
	add.s64 	%rd19, %rd3, %rd75;
	add.s64 	%rd20, %rd1, %rd75;
$L__BB5_50:
	.pragma "nounroll";
	mul.wide.s32 	%rd76, %r69, 4;
	add.s64 	%rd77, %rd18, %rd76;
	add.s64 	%rd78, %rd19, %rd76;
	add.s64 	%rd79, %rd20, %rd76;
	cvta.to.global.u64 	%rd80, %rd26;
	mul.wide.u32 	%rd81, %r4, 4;
	add.s64 	%rd82, %rd80, %rd81;
	add.s64 	%rd83, %rd82, %rd102;
	cvta.to.global.u64 	%rd84, %rd28;
	add.s64 	%rd85, %rd84, %rd81;
	add.s64 	%rd86, %rd85, %rd102;
	ld.global.f32 	%f48, [%rd83];
	ld.global.f32 	%f49, [%rd86];
	fma.rn.f32 	%f50, %f2, %f48, %f49;
	add.s64 	%rd87, %rd16, %rd102;
	st.global.f32 	[%rd87], %f50;
	ld.global.f32 	%f51, [%rd77+-1536];
	ld.global.f32 	%f52, [%rd78+-1536];
	fma.rn.f32 	%f53, %f2, %f51, %f52;
	st.global.f32 	[%rd79+-1536], %f53;
	ld.global.f32 	%f54, [%rd77+-1024];
	ld.global.f32 	%f55, [%rd78+-1024];
	fma.rn.f32 	%f56, %f2, %f54, %f55;
	st.global.f32 	[%rd79+-1024], %f56;
	ld.global.f32 	%f57, [%rd77+-512];
	ld.global.f32 	%f58, [%rd78+-512];
	fma.rn.f32 	%f59, %f2, %f57, %f58;
	st.global.f32 	[%rd79+-512], %f59;
	ld.global.f32 	%f60, [%rd77];
	ld.global.f32 	%f61, [%rd78];
	fma.rn.f32 	%f62, %f2, %f60, %f61;
	st.global.f32 	[%rd79], %f62;
	ld.global.f32 	%f63, [%rd77+512];
	ld.global.f32 	%f64, [%rd78+512];
	fma.rn.f32 	%f65, %f2, %f63, %f64;
	st.global.f32 	[%rd79+512], %f65;
	ld.global.f32 	%f66, [%rd77+1024];
	ld.global.f32 	%f67, [%rd78+1024];
	fma.rn.f32 	%f68, %f2, %f66, %f67;
	st.global.f32 	[%rd79+1024], %f68;
	ld.global.f32 	%f69, [%rd77+1536];
	ld.global.f32 	%f70, [%rd78+1536];
	fma.rn.f32 	%f71, %f2, %f69, %f70;
	st.global.f32 	[%rd79+1536], %f71;
	add.s32 	%r70, %r70, 8;
	add.s64 	%rd102, %rd102, 4096;
	add.s32 	%r69, %r69, 1024;
	setp.eq.s32 	%p31, %r70, 0;
	@%p31 bra 	$L__BB5_51;
	bra.uni 	$L__BB5_50;
$L__BB5_51:
	and.b32  	%r23, %r42, 7;
	setp.eq.s32 	%p32, %r23, 0;
	@%p32 bra 	$L__BB5_59;
	and.b32  	%r24, %r42, 3;
	setp.lt.u32 	%p33, %r23, 4;
	@%p33 bra 	$L__BB5_54;
	shl.b32 	%r60, %r73, 7;
	add.s32 	%r61, %r60, %r4;
	mul.wide.s32 	%rd88, %r61, 4;
	add.s64 	%rd89, %rd13, %rd88;
	add.s64 	%rd90, %rd14, %rd88;
	ld.global.f32 	%f72, [%rd89];
	ld.global.f32 	%f73, [%rd90];
	fma.rn.f32 	%f74, %f2, %f72, %f73;
	add.s64 	%rd91, %rd15, %rd88;
	st.global.f32 	[%rd91], %f74;
	ld.global.f32 	%f75, [%rd89+512];
	ld.global.f32 	%f76, [%rd90+512];
	fma.rn.f32 	%f77, %f2, %f75, %f76;
	st.global.f32 	[%rd91+512], %f77;
	ld.global.f32 	%f78, [%rd89+1024];
	ld.global.f32 	%f79, [%rd90+1024];
	fma.rn.f32 	%f80, %f2, %f78, %f79;
	st.global.f32 	[%rd91+1024], %f80;
	ld.global.f32 	%f81, [%rd89+1536];
	ld.global.f32 	%f82, [%rd90+1536];
	fma.rn.f32 	%f83, %f2, %f81, %f82;
	st.global.f32 	[%rd91+1536], %f83;
	add.s32 	%r73, %r73, 4;
$L__BB5_54:
	setp.eq.s32 	%p34, %r24, 0;
	@%p34 bra 	$L__BB5_59;
	setp.eq.s32 	%p35, %r24, 1;
	@%p35 bra 	$L__BB5_57;
	shl.b32 	%r62, %r73, 7;
	add.s32 	%r63, %r62, %r4;
	mul.wide.s32 	%rd92, %r63, 4;
	add.s64 	%rd93, %rd13, %rd92;
	add.s64 	%rd94, %rd14, %rd92;
	ld.global.f32 	%f84, [%rd93];
	ld.global.f32 	%f85, [%rd94];
	fma.rn.f32 	%f86, %f2, %f84, %f85;
	add.s64 	%rd95, %rd15, %rd92;
	st.global.f32 	[%rd95], %f86;
	ld.global.f32 	%f87, [%rd93+512];
	ld.global.f32 	%f88, [%rd94+512];
	fma.rn.f32 	%f89, %f2, %f87, %f88;
	st.global.f32 	[%rd95+512], %f89;
	add.s32 	%r73, %r73, 2;
$L__BB5_57:
	and.b32  	%r64, %r42, 1;
	setp.eq.b32 	%p36, %r64, 1;
	not.pred 	%p37, %p36;
	@%p37 bra 	$L__BB5_59;
	shl.b32 	%r65, %r73, 7;
	add.s32 	%r66, %r65, %r4;
	mul.wide.s32 	%rd96, %r66, 4;
	add.s64 	%rd97, %rd13, %rd96;
	add.s64 	%rd98, %rd14, %rd96;
	ld.global.f32 	%f90, [%rd97];
	ld.global.f32 	%f91, [%rd98];
	fma.rn.f32 	%f92, %f2, %f90, %f91;
	add.s64 	%rd99, %rd15, %rd96;
	st.global.f32 	[%rd99], %f92;
$L__BB5_59:
	ret;

}
	// .globl	_ZN3cub18CUB_300001_SM_10006detail9transform16transform_kernelINS2_10policy_hubILb0EN4cuda3std3__45tupleIJN6thrust24THRUST_300001_SM_1000_NS6detail15normal_iteratorINSA_10device_ptrIfEEEESF_EEEE10policy1000EiNS7_10multipliesIfEESF_JPfSL_EEEvT0_iT1_T2_DpNS2_10kernel_argIT3_EE
.visible .entry _ZN3cub18CUB_300001_SM_10006detail9transform16transform_kernelINS2_10policy_hubILb0EN4cuda3std3__45tupleIJN6thrust24THRUST_300001_SM_1000_NS6detail15normal_iteratorINSA_10device_ptrIfEEEESF_EEEE10policy1000EiNS7_10multipliesIfEESF_JPfSL_EEEvT0_iT1_T2_DpNS2_10kernel_argIT3_EE(
	.param .u32 _ZN3cub18CUB_300001_SM_10006detail9transform16transform_kernelINS2_10policy_hubILb0EN4cuda3std3__45tupleIJN6thrust24THRUST_300001_SM_1000_NS6detail15normal_iteratorINSA_10device_ptrIfEEEESF_EEEE10policy1000EiNS7_10multipliesIfEESF_JPfSL_EEEvT0_iT1_T2_DpNS2_10kernel_argIT3_EE_param_0,
	.param .u32 _ZN3cub18CUB_300001_SM_10006detail9transform16transform_kernelINS2_10policy_hubILb0EN4cuda3std3__45tupleIJN6thrust24THRUST_300001_SM_1000_NS6detail15normal_iteratorINSA_10device_ptrIfEEEESF_EEEE10policy1000EiNS7_10multipliesIfEESF_JPfSL_EEEvT0_iT1_T2_DpNS2_10kernel_argIT3_EE_param_1,
	.param .align 1 .b8 _ZN3cub18CUB_300001_SM_10006detail9transform16transform_kernelINS2_10policy_hubILb0EN4cuda3std3__45tupleIJN6thrust24THRUST_300001_SM_1000_NS6detail15normal_iteratorINSA_10device_ptrIfEEEESF_EEEE10policy1000EiNS7_10multipliesIfEESF_JPfSL_EEEvT0_iT1_T2_DpNS2_10kernel_argIT3_EE_param_2[1],
	.param .align 8 .b8 _ZN3cub18CUB_300001_SM_10006detail9transform16transform_kernelINS2_10policy_hubILb0EN4cuda3std3__45tupleIJN6thrust24THRUST_300001_SM_1000_NS6detail15normal_iteratorINSA_10device_ptrIfEEEESF_EEEE10policy1000EiNS7_10multipliesIfEESF_JPfSL_EEEvT0_iT1_T2_DpNS2_10kernel_argIT3_EE_param_3[8],
	.param .align 8 .b8 _ZN3cub18CUB_300001_SM_10006detail9transform16transform_kernelINS2_10policy_hubILb0EN4cuda3std3__45tupleIJN6thrust24THRUST_300001_SM_1000_NS6detail15normal_iteratorINSA_10device_ptrIfEEEESF_EEEE10policy1000EiNS7_10multipliesIfEESF_JPfSL_EEEvT0_iT1_T2_DpNS2_10kernel_argIT3_EE_param_4[16],
	.param .align 8 .b8 _ZN3cub18CUB_300001_SM_10006detail9transform16transform_kernelINS2_10policy_hubILb0EN4cuda3std3__45tupleIJN6thrust24THRUST_300001_SM_1000_NS6detail15normal_iteratorINSA_10device_ptrIfEEEESF_EEEE10policy1000EiNS7_10multipliesIfEESF_JPfSL_EEEvT0_iT1_T2_DpNS2_10kernel_argIT3_EE_param_5[16]
)
.maxntid 128
{
	.reg .pred 	%p<28>;
	.reg .b32 	%r<188>;
	.reg .b32 	%f<7>;
	.reg .b64 	%rd<143>;
	// demoted variable
	.shared .align 8 .u64 _ZZN3cub18CUB_300001_SM_10006detail9transform23transform_kernel_ublkcpINS2_19async_copy_policy_tILi128EEEiN4cuda3std3__410multipliesIfEEN6thrust24THRUST_300001_SM_1000_NS6detail15normal_iteratorINSC_10device_ptrIfEEEEJffEEEvT0_iT1_T2_DpNS2_16aligned_base_ptrIT3_EEE3bar;
	ld.param.u64 	%rd66, [_ZN3cub18CUB_300001_SM_10006detail9transform16transform_kernelINS2_10policy_hubILb0EN4cuda3std3__45tupleIJN6thrust24THRUST_300001_SM_1000_NS6detail15normal_iteratorINSA_10device_ptrIfEEEESF_EEEE10policy1000EiNS7_10multipliesIfEESF_JPfSL_EEEvT0_iT1_T2_DpNS2_10kernel_argIT3_EE_param_5];
	ld.param.u64 	%rd64, [_ZN3cub18CUB_300001_SM_10006detail9transform16transform_kernelINS2_10policy_hubILb0EN4cuda3std3__45tupleIJN6thrust24THRUST_300001_SM_1000_NS6detail15normal_iteratorINSA_10device_ptrIfEEEESF_EEEE10policy1000EiNS7_10multipliesIfEESF_JPfSL_EEEvT0_iT1_T2_DpNS2_10kernel_argIT3_EE_param_4];
	ld.param.u32 	%r71, [_ZN3cub18CUB_300001_SM_10006detail9transform16transform_kernelINS2_10policy_hubILb0EN4cuda3std3__45tupleIJN6thrust24THRUST_300001_SM_1000_NS6detail15normal_iteratorINSA_10device_ptrIfEEEESF_EEEE10policy1000EiNS7_10multipliesIfEESF_JPfSL_EEEvT0_iT1_T2_DpNS2_10kernel_argIT3_EE_param_0];
	ld.param.u64 	%rd67, [_ZN3cub18CUB_300001_SM_10006detail9transform16transform_kernelINS2_10policy_hubILb0EN4cuda3std3__45tupleIJN6thrust24THRUST_300001_SM_1000_NS6detail15normal_iteratorINSA_10device_ptrIfEEEESF_EEEE10policy1000EiNS7_10multipliesIfEESF_JPfSL_EEEvT0_iT1_T2_DpNS2_10kernel_argIT3_EE_param_5+8];
	ld.param.u64 	%rd65, [_ZN3cub18CUB_300001_SM_10006detail9transform16transform_kernelINS2_10policy_hubILb0EN4cuda3std3__45tupleIJN6thrust24THRUST_300001_SM_1000_NS6detail15normal_iteratorINSA_10device_ptrIfEEEESF_EEEE10policy1000EiNS7_10multipliesIfEESF_JPfSL_EEEvT0_iT1_T2_DpNS2_10kernel_argIT3_EE_param_4+8];
	ld.param.u64 	%rd68, [_ZN3cub18CUB_300001_SM_10006detail9transform16transform_kernelINS2_10policy_hubILb0EN4cuda3std3__45tupleIJN6thrust24THRUST_300001_SM_1000_NS6detail15normal_iteratorINSA_10device_ptrIfEEEESF_EEEE10policy1000EiNS7_10multipliesIfEESF_JPfSL_EEEvT0_iT1_T2_DpNS2_10kernel_argIT3_EE_param_3];
	ld.param.u32 	%r70, [_ZN3cub18CUB_300001_SM_10006detail9transform16transform_kernelINS2_10policy_hubILb0EN4cuda3std3__45tupleIJN6thrust24THRUST_300001_SM_1000_NS6detail15normal_iteratorINSA_10device_ptrIfEEEESF_EEEE10policy1000EiNS7_10multipliesIfEESF_JPfSL_EEEvT0_iT1_T2_DpNS2_10kernel_argIT3_EE_param_1];
	cvta.to.global.u64 	%rd1, %rd68;
	cvt.u32.u64 	%r1, %rd65;
	cvt.u32.u64 	%r2, %rd67;
	shl.b32 	%r3, %r70, 7;
	mov.u32 	%r72, %ctaid.x;
	mul.lo.s32 	%r4, %r3, %r72;
	sub.s32 	%r5, %r71, %r4;
	min.s32 	%r6, %r3, %r5;
	setp.eq.s32 	%p1, %r72, 0;
	add.s32 	%r74, %r72, 2;
	mov.u32 	%r75, %nctaid.x;
	setp.ge.u32 	%p2, %r74, %r75;
	shl.b32 	%r7, %r70, 9;
	or.pred  	%p3, %p1, %p2;
	@%p3 bra 	$L__BB6_5;
	mov.b32 	%r139, -1;
	// begin inline asm
	{
	 .reg .pred P_OUT; 
	elect.sync _|P_OUT, %r139;
	selp.b32 %r138, 1, 0, P_OUT; 
}
	// end inline asm
	mov.u32 	%r140, %tid.x;
	setp.gt.u32 	%p18, %r140, 31;
	setp.eq.s32 	%p19, %r138, 0;
	or.pred  	%p20, %p18, %p19;
	@%p20 bra 	$L__BB6_3;
	mov.u32 	%r141, _ZZN3cub18CUB_300001_SM_10006detail9transform23transform_kernel_ublkcpINS2_19async_copy_policy_tILi128EEEiN4cuda3std3__410multipliesIfEEN6thrust24THRUST_300001_SM_1000_NS6detail15normal_iteratorINSC_10device_ptrIfEEEEJffEEEvT0_iT1_T2_DpNS2_16aligned_base_ptrIT3_EEE3bar;
	mov.b32 	%r142, 1;
	// begin inline asm
	mbarrier.init.shared.b64 [%r141], %r142;
	// end inline asm
	// begin inline asm
	fence.proxy.async.shared::cta; // 6.
	// end inline asm
	mul.wide.s32 	%rd120, %r4, 4;
	add.s32 	%r151, %r7, 15;
	add.s32 	%r152, %r151, %r1;
	and.b32  	%r144, %r152, -16;
	cvta.to.global.u64 	%rd121, %rd64;
	add.s64 	%rd117, %rd121, %rd120;
	mov.u32 	%r143, _ZN3cub18CUB_300001_SM_10006detail9transform4smemE;
	// begin inline asm
	cp.async.bulk.shared::cluster.global.mbarrier::complete_tx::bytes [%r143], [%rd117], %r144, [%r141];
	// end inline asm
	add.s32 	%r153, %r151, %r2;
	and.b32  	%r147, %r153, -16;
	add.s32 	%r154, %r143, %r7;
	add.s32 	%r146, %r154, 128;
	cvta.to.global.u64 	%rd122, %rd66;
	add.s64 	%rd118, %rd122, %rd120;
	// begin inline asm
	cp.async.bulk.shared::cluster.global.mbarrier::complete_tx::bytes [%r146], [%rd118], %r147, [%r141];
	// end inline asm
	add.s32 	%r150, %r147, %r144;
	// begin inline asm
	mbarrier.arrive.expect_tx.release.cta.shared::cta.b64 %rd119, [%r141], %r150; // 8. 
	// end inline asm
$L__BB6_3:
	bar.sync 	0;
	mov.u32 	%r156, _ZZN3cub18CUB_300001_SM_10006detail9transform23transform_kernel_ublkcpINS2_19async_copy_policy_tILi128EEEiN4cuda3std3__410multipliesIfEEN6thrust24THRUST_300001_SM_1000_NS6detail15normal_iteratorINSC_10device_ptrIfEEEEJffEEEvT0_iT1_T2_DpNS2_16aligned_base_ptrIT3_EEE3bar;
$L__BB6_4:
	mov.b32 	%r157, 0;
	// begin inline asm
	{
	 .reg .pred P_OUT; 
	mbarrier.try_wait.parity.shared::cta.b64  P_OUT, [%r156], %r157;                                // 7a. 
	selp.b32 %r155, 1, 0, P_OUT; 
}
	// end inline asm
	setp.eq.s32 	%p21, %r155, 0;
	@%p21 bra 	$L__BB6_4;
	bra.uni 	$L__BB6_26;
$L__BB6_5:
	cvt.s64.s32 	%rd4, %r1;
	cvt.s64.s32 	%rd5, %r4;
	shl.b32 	%r77, %r6, 2;
	cvt.s64.s32 	%rd69, %r77;
	shr.u64 	%rd6, %rd69, 2;
	mov.u32 	%r8, %ntid.x;
	mov.u32 	%r9, %ntid.y;
	mul.lo.s32 	%r78, %r8, %r9;
	mov.u32 	%r10, %ntid.z;
	mul.lo.s32 	%r11, %r78, %r10;
	mov.u32 	%r79, %tid.x;
	mov.u32 	%r80, %tid.y;
	mov.u32 	%r81, %tid.z;
	mad.lo.s32 	%r82, %r81, %r9, %r80;
	mad.lo.s32 	%r83, %r82, %r8, %r79;
	cvt.u64.u32 	%rd140, %r83;
	setp.le.u64 	%p4, %rd6, %rd140;
	@%p4 bra 	$L__BB6_15;
	cvt.u32.u64 	%r84, %rd140;
	cvt.u64.u32 	%rd8, %r11;
	add.s32 	%r85, %r84, %r11;
	cvt.u64.u32 	%rd70, %r85;
	max.u64 	%rd71, %rd6, %rd70;
	setp.gt.u64 	%p5, %rd6, %rd70;
	selp.u64 	%rd9, 1, 0, %p5;
	add.s64 	%rd72, %rd9, %rd70;
	sub.s64 	%rd10, %rd71, %rd72;
	and.b64  	%rd73, %rd10, -4294967296;
	setp.ne.s64 	%p6, %rd73, 0;
	@%p6 bra 	$L__BB6_8;
	cvt.u32.u64 	%r86, %rd8;
	cvt.u32.u64 	%r87, %rd10;
	div.u32 	%r88, %r87, %r86;
	cvt.u64.u32 	%rd129, %r88;
	bra.uni 	$L__BB6_9;
$L__BB6_8:
	div.u64 	%rd129, %rd10, %rd8;
$L__BB6_9:
	add.s64 	%rd14, %rd129, %rd9;
	and.b64  	%rd74, %rd14, 3;
	setp.eq.s64 	%p7, %rd74, 3;
	mov.u64 	%rd133, %rd140;
	@%p7 bra 	$L__BB6_12;
	shl.b64 	%rd75, %rd140, 2;
	shl.b64 	%rd76, %rd5, 2;
	add.s64 	%rd77, %rd75, %rd76;
	add.s64 	%rd78, %rd77, %rd4;
	add.s64 	%rd131, %rd64, %rd78;
	mov.u32 	%r90, _ZN3cub18CUB_300001_SM_10006detail9transform4smemE;
	add.s32 	%r91, %r1, %r90;
	shl.b32 	%r92, %r84, 2;
	add.s32 	%r170, %r91, %r92;
	mul.lo.s32 	%r93, %r10, %r9;
	mul.lo.s32 	%r94, %r93, %r8;
	shl.b32 	%r13, %r94, 2;
	add.s64 	%rd79, %rd14, 1;
	and.b64  	%rd80, %rd79, 3;
	neg.s64 	%rd130, %rd80;
	mov.u64 	%rd133, %rd140;
$L__BB6_11:
	.pragma "nounroll";
	// begin inline asm
	cp.async.ca.shared.global [%r170], [%rd131], 4, 4;
	// end inline asm
	add.s64 	%rd133, %rd133, %rd8;
	shl.b64 	%rd82, %rd8, 2;
	add.s64 	%rd131, %rd131, %rd82;
	add.s32 	%r170, %r170, %r13;
	add.s64 	%rd130, %rd130, 1;
	setp.ne.s64 	%p8, %rd130, 0;
	@%p8 bra 	$L__BB6_11;
$L__BB6_12:
	setp.lt.u64 	%p9, %rd14, 3;
	@%p9 bra 	$L__BB6_15;
	shl.b64 	%rd24, %rd8, 2;
	shl.b64 	%rd83, %rd133, 2;
	shl.b64 	%rd84, %rd5, 2;
	add.s64 	%rd25, %rd83, %rd84;
	shl.b64 	%rd85, %rd8, 3;
	add.s64 	%rd26, %rd25, %rd85;
	add.s64 	%rd86, %rd133, %rd5;
	shl.b64 	%rd87, %rd86, 2;
	mad.lo.s64 	%rd27, %rd8, 12, %rd87;
	cvt.u32.u64 	%r96, %rd65;
	mov.u32 	%r97, _ZN3cub18CUB_300001_SM_10006detail9transform4smemE;
	add.s32 	%r98, %r96, %r97;
	mul.lo.s32 	%r99, %r10, %r9;
	mul.lo.s32 	%r100, %r99, %r8;
	shl.b32 	%r101, %r100, 2;
	cvt.u32.u64 	%r102, %rd133;
	shl.b32 	%r103, %r102, 2;
	add.s32 	%r171, %r98, %r103;
	add.s32 	%r174, %r171, %r101;
	shl.b32 	%r104, %r100, 3;
	add.s32 	%r173, %r171, %r104;
	mad.lo.s32 	%r172, %r100, 12, %r171;
	cvt.s64.s32 	%rd88, %rd65;
	add.s64 	%rd134, %rd64, %rd88;
$L__BB6_14:
	add.s64 	%rd89, %rd134, %rd25;
	// begin inline asm
	cp.async.ca.shared.global [%r171], [%rd89], 4, 4;
	// end inline asm
	add.s64 	%rd93, %rd25, %rd24;
	add.s64 	%rd90, %rd134, %rd93;
	// begin inline asm
	cp.async.ca.shared.global [%r174], [%rd90], 4, 4;
	// end inline asm
	add.s64 	%rd91, %rd134, %rd26;
	// begin inline asm
	cp.async.ca.shared.global [%r173], [%rd91], 4, 4;
	// end inline asm
	add.s64 	%rd92, %rd134, %rd27;
	// begin inline asm
	cp.async.ca.shared.global [%r172], [%rd92], 4, 4;
	// end inline asm
	add.s64 	%rd133, %rd133, %rd24;
	mul.wide.u32 	%rd94, %r11, 16;
	add.s64 	%rd134, %rd134, %rd94;
	mul.lo.s32 	%r109, %r10, %r9;
	mul.lo.s32 	%r110, %r109, %r8;
	shl.b32 	%r111, %r110, 4;
	add.s32 	%r174, %r174, %r111;
	add.s32 	%r173, %r173, %r111;
	add.s32 	%r172, %r172, %r111;
	add.s32 	%r171, %r171, %r111;
	setp.lt.u64 	%p10, %rd133, %rd6;
	@%p10 bra 	$L__BB6_14;
$L__BB6_15:
	setp.le.u64 	%p11, %rd6, %rd140;
	// begin inline asm
	cp.async.commit_group;
	// end inline asm
	cvt.s64.s32 	%rd33, %r2;
	@%p11 bra 	$L__BB6_25;
	cvt.u32.u64 	%r112, %rd140;
	cvt.u64.u32 	%rd34, %r11;
	add.s32 	%r113, %r112, %r11;
	cvt.u64.u32 	%rd95, %r113;
	max.u64 	%rd96, %rd6, %rd95;
	setp.gt.u64 	%p12, %rd6, %rd95;
	selp.u64 	%rd35, 1, 0, %p12;
	add.s64 	%rd97, %rd35, %rd95;
	sub.s64 	%rd36, %rd96, %rd97;
	and.b64  	%rd98, %rd36, -4294967296;
	setp.ne.s64 	%p13, %rd98, 0;
	@%p13 bra 	$L__BB6_18;
	cvt.u32.u64 	%r114, %rd34;
	cvt.u32.u64 	%r115, %rd36;
	div.u32 	%r116, %r115, %r114;
	cvt.u64.u32 	%rd136, %r116;
	bra.uni 	$L__BB6_19;
$L__BB6_18:
	div.u64 	%rd136, %rd36, %rd34;
$L__BB6_19:
	add.s64 	%rd40, %rd136, %rd35;
	and.b64  	%rd99, %rd40, 3;
	setp.eq.s64 	%p14, %rd99, 3;
	@%p14 bra 	$L__BB6_22;
	shl.b64 	%rd100, %rd140, 2;
	shl.b64 	%rd101, %rd5, 2;
	add.s64 	%rd102, %rd100, %rd101;
	add.s64 	%rd103, %rd102, %rd33;
	add.s64 	%rd138, %rd66, %rd103;
	shl.b64 	%rd42, %rd34, 2;
	mov.u32 	%r118, _ZN3cub18CUB_300001_SM_10006detail9transform4smemE;
	add.s32 	%r119, %r2, %r118;
	add.s32 	%r120, %r119, %r7;
	shl.b32 	%r121, %r112, 2;
	add.s32 	%r175, %r120, %r121;
	mul.lo.s32 	%r122, %r10, %r9;
	mul.lo.s32 	%r123, %r122, %r8;
	shl.b32 	%r29, %r123, 2;
	add.s64 	%rd104, %rd40, 1;
	and.b64  	%rd105, %rd104, 3;
	neg.s64 	%rd137, %rd105;
$L__BB6_21:
	.pragma "nounroll";
	add.s32 	%r124, %r175, 128;
	// begin inline asm
	cp.async.ca.shared.global [%r124], [%rd138], 4, 4;
	// end inline asm
	add.s64 	%rd140, %rd140, %rd34;
	add.s64 	%rd138, %rd138, %rd42;
	add.s32 	%r175, %r175, %r29;
	add.s64 	%rd137, %rd137, 1;
	setp.ne.s64 	%p15, %rd137, 0;
	@%p15 bra 	$L__BB6_21;
$L__BB6_22:
	setp.lt.u64 	%p16, %rd40, 3;
	@%p16 bra 	$L__BB6_25;
	shl.b64 	%rd51, %rd34, 2;
	shl.b64 	%rd107, %rd140, 2;
	shl.b64 	%rd108, %rd5, 2;
	add.s64 	%rd52, %rd107, %rd108;
	add.s64 	%rd53, %rd52, %rd51;
	shl.b64 	%rd54, %rd34, 4;
	shl.b64 	%rd109, %rd34, 3;
	add.s64 	%rd55, %rd52, %rd109;
	add.s64 	%rd110, %rd140, %rd5;
	shl.b64 	%rd111, %rd110, 2;
	mad.lo.s64 	%rd56, %rd34, 12, %rd111;
	mov.u32 	%r125, _ZN3cub18CUB_300001_SM_10006detail9transform4smemE;
	add.s32 	%r126, %r2, %r125;
	mul.lo.s32 	%r127, %r10, %r9;
	mul.lo.s32 	%r128, %r127, %r8;
	shl.b32 	%r129, %r128, 2;
	cvt.u32.u64 	%r130, %rd140;
	shl.b32 	%r131, %r130, 2;
	add.s32 	%r132, %r126, %r7;
	add.s32 	%r176, %r132, %r131;
	add.s32 	%r179, %r176, %r129;
	shl.b32 	%r33, %r128, 4;
	shl.b32 	%r133, %r128, 3;
	add.s32 	%r178, %r176, %r133;
	mad.lo.s32 	%r177, %r128, 12, %r176;
	add.s64 	%rd141, %rd66, %rd33;
$L__BB6_24:
	add.s64 	%rd113, %rd141, %rd52;
	add.s32 	%r134, %r176, 128;
	// begin inline asm
	cp.async.ca.shared.global [%r134], [%rd113], 4, 4;
	// end inline asm
	add.s64 	%rd114, %rd141, %rd53;
	add.s32 	%r135, %r179, 128;
	// begin inline asm
	cp.async.ca.shared.global [%r135], [%rd114], 4, 4;
	// end inline asm
	add.s64 	%rd115, %rd141, %rd55;
	add.s32 	%r136, %r178, 128;
	// begin inline asm
	cp.async.ca.shared.global [%r136], [%rd115], 4, 4;
	// end inline asm
	add.s64 	%rd116, %rd141, %rd56;
	add.s32 	%r137, %r177, 128;
	// begin inline asm
	cp.async.ca.shared.global [%r137], [%rd116], 4, 4;
	// end inline asm
	add.s64 	%rd140, %rd140, %rd51;
	add.s64 	%rd141, %rd141, %rd54;
	add.s32 	%r179, %r179, %r33;
	add.s32 	%r178, %r178, %r33;
	add.s32 	%r177, %r177, %r33;
	add.s32 	%r176, %r176, %r33;
	setp.lt.u64 	%p17, %rd140, %rd6;
	@%p17 bra 	$L__BB6_24;
$L__BB6_25:
	// begin inline asm
	cp.async.commit_group;
	// end inline asm
	// begin inline asm
	cp.async.wait_group 0;
	// end inline asm
	barrier.sync 	0;
$L__BB6_26:
	cvt.u32.u64 	%r45, %rd65;
	setp.gt.s32 	%p22, %r3, %r5;
	@%p22 bra 	$L__BB6_30;
	setp.lt.s32 	%p23, %r70, 1;
	@%p23 bra 	$L__BB6_35;
	mov.u32 	%r180, %tid.x;
	neg.s32 	%r183, %r70;
	add.s32 	%r158, %r2, %r7;
	shl.b32 	%r159, %r180, 2;
	add.s32 	%r160, %r158, %r159;
	mov.u32 	%r161, _ZN3cub18CUB_300001_SM_10006detail9transform4smemE;
	add.s32 	%r162, %r160, %r161;
	add.s32 	%r182, %r162, 128;
	add.s32 	%r163, %r45, %r159;
	add.s32 	%r181, %r161, %r163;
	mul.wide.s32 	%rd123, %r4, 4;
	add.s64 	%rd62, %rd1, %rd123;
$L__BB6_29:
	.pragma "nounroll";
	mul.wide.s32 	%rd124, %r180, 4;
	add.s64 	%rd125, %rd62, %rd124;
	ld.shared.f32 	%f1, [%r181];
	ld.shared.f32 	%f2, [%r182];
	mul.f32 	%f3, %f1, %f2;
	st.global.f32 	[%rd125], %f3;
	add.s32 	%r183, %r183, 1;
	setp.eq.s32 	%p24, %r183, 0;
	add.s32 	%r182, %r182, 512;
	add.s32 	%r181, %r181, 512;
	add.s32 	%r180, %r180, 128;
	@%p24 bra 	$L__BB6_35;
	bra.uni 	$L__BB6_29;
$L__BB6_30:
	setp.lt.s32 	%p25, %r70, 1;
	@%p25 bra 	$L__BB6_35;
	mov.u32 	%r184, %tid.x;
	neg.s32 	%r187, %r70;
	add.s32 	%r164, %r2, %r7;
	shl.b32 	%r165, %r184, 2;
	add.s32 	%r166, %r164, %r165;
	mov.u32 	%r167, _ZN3cub18CUB_300001_SM_10006detail9transform4smemE;
	add.s32 	%r168, %r166, %r167;
	add.s32 	%r186, %r168, 128;
	add.s32 	%r169, %r45, %r165;
	add.s32 	%r185, %r167, %r169;
	mul.wide.s32 	%rd126, %r4, 4;
	add.s64 	%rd63, %rd1, %rd126;
$L__BB6_32:
	.pragma "nounroll";
	setp.ge.s32 	%p26, %r184, %r6;
	@%p26 bra 	$L__BB6_34;
	ld.shared.f32 	%f4, [%r185];
	ld.shared.f32 	%f5, [%r186];
	mul.f32 	%f6, %f4, %f5;
	mul.wide.s32 	%rd127, %r184, 4;
	add.s64 	%rd128, %rd63, %rd127;
	st.global.f32 	[%rd128], %f6;
$L__BB6_34:
	add.s32 	%r187, %r187, 1;
	setp.ne.s32 	%p27, %r187, 0;
	add.s32 	%r186, %r186, 512;
	add.s32 	%r185, %r185, 512;
	add.s32 	%r184, %r184, 128;
	@%p27 bra 	$L__BB6_32;
$L__BB6_35:
	ret;

}
	// .globl	_ZN3cub18CUB_300001_SM_10006detail9transform16transform_kernelINS2_10policy_hubILb0EN4cuda3std3__45tupleIJN6thrust24THRUST_300001_SM_1000_NS6detail15normal_iteratorINSA_10device_ptrIfEEEESF_EEEE10policy1000ElNS7_10multipliesIfEESF_JPfSL_EEEvT0_iT1_T2_DpNS2_10kernel_argIT3_EE
.visible .entry _ZN3cub18CUB_300001_SM_10006detail9transform16transform_kernelINS2_10policy_hubILb0EN4cuda3std3__45tupleIJN6thrust24THRUST_300001_SM_1000_NS6detail15normal_iteratorINSA_10device_ptrIfEEEESF_EEEE10policy1000ElNS7_10multipliesIfEESF_JPfSL_EEEvT0_iT1_T2_DpNS2_10kernel_argIT3_EE(
	.param .u64 _ZN3cub18CUB_300001_SM_10006detail9transform16transform_kernelINS2_10policy_hubILb0EN4cuda3std3__45tupleIJN6thrust24THRUST_300001_SM_1000_NS6detail15normal_iteratorINSA_10device_ptrIfEEEESF_EEEE10policy1000ElNS7_10multipliesIfEESF_JPfSL_EEEvT0_iT1_T2_DpNS2_10kernel_argIT3_EE_param_0,
	.param .u32 _ZN3cub18CUB_300001_SM_10006detail9transform16transform_kernelINS2_10policy_hubILb0EN4cuda3std3__45tupleIJN6thrust24THRUST_300001_SM_1000_NS6detail15normal_iteratorINSA_10device_ptrIfEEEESF_EEEE10policy1000ElNS7_10multipliesIfEESF_JPfSL_EEEvT0_iT1_T2_DpNS2_10kernel_argIT3_EE_param_1,
	.param .align 1 .b8 _ZN3cub18CUB_300001_SM_10006detail9transform16transform_kernelINS2_10policy_hubILb0EN4cuda3std3__45tupleIJN6thrust24THRUST_300001_SM_1000_NS6detail15normal_iteratorINSA_10device_ptrIfEEEESF_EEEE10policy1000ElNS7_10multipliesIfEESF_JPfSL_EEEvT0_iT1_T2_DpNS2_10kernel_argIT3_EE_param_2[1],
	.param .align 8 .b8 _ZN3cub18CUB_300001_SM_10006detail9transform16transform_kernelINS2_10policy_hubILb0EN4cuda3std3__45tupleIJN6thrust24THRUST_300001_SM_1000_NS6detail15normal_iteratorINSA_10device_ptrIfEEEESF_EEEE10policy1000ElNS7_10multipliesIfEESF_JPfSL_EEEvT0_iT1_T2_DpNS2_10kernel_argIT3_EE_param_3[8],
	.param .align 8 .b8 _ZN3cub18CUB_300001_SM_10006detail9transform16transform_kernelINS2_10policy_hubILb0EN4cuda3std3__45tupleIJN6thrust24THRUST_300001_SM_1000_NS6detail15normal_iteratorINSA_10device_ptrIfEEEESF_EEEE10policy1000ElNS7_10multipliesIfEESF_JPfSL_EEEvT0_iT1_T2_DpNS2_10kernel_argIT3_EE_param_4[16],
	.param .align 8 .b8 _ZN3cub18CUB_300001_SM_10006detail9transform16transform_kernelINS2_10policy_hubILb0EN4cuda3std3__45tupleIJN6thrust24THRUST_300001_SM_1000_NS6detail15normal_iteratorINSA_10device_ptrIfEEEESF_EEEE10policy1000ElNS7_10multipliesIfEESF_JPfSL_EEEvT0_iT1_T2_DpNS2_10kernel_argIT3_EE_param_5[16]
)
.maxntid 128
{
	.reg .pred 	%p<28>;
	.reg .b32 	%r<181>;
	.reg .b32 	%f<7>;
	.reg .b64 	%rd<147>;
	// demoted variable
	.shared .align 8 .u64 _ZZN3cub18CUB_300001_SM_10006detail9transform23transform_kernel_ublkcpINS2_19async_copy_policy_tILi128EEElN4cuda3std3__410multipliesIfEEN6thrust24THRUST_300001_SM_1000_NS6detail15normal_iteratorINSC_10device_ptrIfEEEEJffEEEvT0_iT1_T2_DpNS2_16aligned_base_ptrIT3_EEE3bar;
	ld.param.u64 	%rd68, [_ZN3cub18CUB_300001_SM_10006detail9transform16transform_kernelINS2_10policy_hubILb0EN4cuda3std3__45tupleIJN6thrust24THRUST_300001_SM_1000_NS6detail15normal_iteratorINSA_10device_ptrIfEEEESF_EEEE10policy1000ElNS7_10multipliesIfEESF_JPfSL_EEEvT0_iT1_T2_DpNS2_10kernel_argIT3_EE_param_5];
	ld.param.u64 	%rd66, [_ZN3cub18CUB_300001_SM_10006detail9transform16transform_kernelINS2_10policy_hubILb0EN4cuda3std3__45tupleIJN6thrust24THRUST_300001_SM_1000_NS6detail15normal_iteratorINSA_10device_ptrIfEEEESF_EEEE10policy1000ElNS7_10multipliesIfEESF_JPfSL_EEEvT0_iT1_T2_DpNS2_10kernel_argIT3_EE_param_4];
	ld.param.u64 	%rd70, [_ZN3cub18CUB_300001_SM_10006detail9transform16transform_kernelINS2_10policy_hubILb0EN4cuda3std3__45tupleIJN6thrust24THRUST_300001_SM_1000_NS6detail15normal_iteratorINSA_10device_ptrIfEEEESF_EEEE10policy1000ElNS7_10multipliesIfEESF_JPfSL_EEEvT0_iT1_T2_DpNS2_10kernel_argIT3_EE_param_0];
	ld.param.u64 	%rd69, [_ZN3cub18CUB_300001_SM_10006detail9transform16transform_kernelINS2_10policy_hubILb0EN4cuda3std3__45tupleIJN6thrust24THRUST_300001_SM_1000_NS6detail15normal_iteratorINSA_10device_ptrIfEEEESF_EEEE10policy1000ElNS7_10multipliesIfEESF_JPfSL_EEEvT0_iT1_T2_DpNS2_10kernel_argIT3_EE_param_5+8];
	ld.param.u64 	%rd67, [_ZN3cub18CUB_300001_SM_10006detail9transform16transform_kernelINS2_10policy_hubILb0EN4cuda3std3__45tupleIJN6thrust24THRUST_300001_SM_1000_NS6detail15normal_iteratorINSA_10device_ptrIfEEEESF_EEEE10policy1000ElNS7_10multipliesIfEESF_JPfSL_EEEvT0_iT1_T2_DpNS2_10kernel_argIT3_EE_param_4+8];
	ld.param.u64 	%rd71, [_ZN3cub18CUB_300001_SM_10006detail9transform16transform_kernelINS2_10policy_hubILb0EN4cuda3std3__45tupleIJN6thrust24THRUST_300001_SM_1000_NS6detail15normal_iteratorINSA_10device_ptrIfEEEESF_EEEE10policy1000ElNS7_10multipliesIfEESF_JPfSL_EEEvT0_iT1_T2_DpNS2_10kernel_argIT3_EE_param_3];
	ld.param.u32 	%r68, [_ZN3cub18CUB_300001_SM_10006detail9transform16transform_kernelINS2_10policy_hubILb0EN4cuda3std3__45tupleIJN6thrust24THRUST_300001_SM_1000_NS6detail15normal_iteratorINSA_10device_ptrIfEEEESF_EEEE10policy1000ElNS7_10multipliesIfEESF_JPfSL_EEEvT0_iT1_T2_DpNS2_10kernel_argIT3_EE_param_1];
	cvta.to.global.u64 	%rd1, %rd71;
	cvt.u32.u64 	%r1, %rd67;
	cvt.u32.u64 	%r2, %rd69;
	shl.b32 	%r3, %r68, 7;
	mov.u32 	%r69, %ctaid.x;
	cvt.u64.u32 	%rd72, %r69;
	cvt.s64.s32 	%rd73, %r3;
	mul.lo.s64 	%rd4, %rd73, %rd72;
	sub.s64 	%rd74, %rd70, %rd4;
	min.s64 	%rd75, %rd74, %rd73;
	cvt.u32.u64 	%r4, %rd75;
	setp.eq.s32 	%p1, %r69, 0;
	add.s32 	%r71, %r69, 2;
	mov.u32 	%r72, %nctaid.x;
	setp.ge.u32 	%p2, %r71, %r72;
	shl.b32 	%r5, %r68, 9;
	or.pred  	%p3, %p1, %p2;
	@%p3 bra 	$L__BB7_5;
	mov.b32 	%r132, -1;
	// begin inline asm
	{
	 .reg .pred P_OUT; 
	elect.sync _|P_OUT, %r132;
	selp.b32 %r131, 1, 0, P_OUT; 
}
	// end inline asm
	mov.u32 	%r133, %tid.x;
	setp.gt.u32 	%p18, %r133, 31;
	setp.eq.s32 	%p19, %r131, 0;
	or.pred  	%p20, %p18, %p19;
	@%p20 bra 	$L__BB7_3;
	mov.u32 	%r134, _ZZN3cub18CUB_300001_SM_10006detail9transform23transform_kernel_ublkcpINS2_19async_copy_policy_tILi128EEElN4cuda3std3__410multipliesIfEEN6thrust24THRUST_300001_SM_1000_NS6detail15normal_iteratorINSC_10device_ptrIfEEEEJffEEEvT0_iT1_T2_DpNS2_16aligned_base_ptrIT3_EEE3bar;
	mov.b32 	%r135, 1;
	// begin inline asm
	mbarrier.init.shared.b64 [%r134], %r135;
	// end inline asm
	// begin inline asm
	fence.proxy.async.shared::cta; // 6.
	// end inline asm
	shl.b64 	%rd124, %rd4, 2;
	add.s32 	%r144, %r5, 15;
	add.s32 	%r145, %r144, %r1;
	and.b32  	%r137, %r145, -16;
	cvta.to.global.u64 	%rd125, %rd66;
	add.s64 	%rd121, %rd125, %rd124;
	mov.u32 	%r136, _ZN3cub18CUB_300001_SM_10006detail9transform4smemE;
	// begin inline asm
	cp.async.bulk.shared::cluster.global.mbarrier::complete_tx::bytes [%r136], [%rd121], %r137, [%r134];
	// end inline asm
	add.s32 	%r146, %r144, %r2;
	and.b32  	%r140, %r146, -16;
	add.s32 	%r147, %r136, %r5;
	add.s32 	%r139, %r147, 128;
	cvta.to.global.u64 	%rd126, %rd68;
	add.s64 	%rd122, %rd126, %rd124;
	// begin inline asm
	cp.async.bulk.shared::cluster.global.mbarrier::complete_tx::bytes [%r139], [%rd122], %r140, [%r134];
	// end inline asm
	add.s32 	%r143, %r140, %r137;
	// begin inline asm
	mbarrier.arrive.expect_tx.release.cta.shared::cta.b64 %rd123, [%r134], %r143; // 8. 
	// end inline asm
$L__BB7_3:
	bar.sync 	0;
	mov.u32 	%r149, _ZZN3cub18CUB_300001_SM_10006detail9transform23transform_kernel_ublkcpINS2_19async_copy_policy_tILi128EEElN4cuda3std3__410multipliesIfEEN6thrust24THRUST_300001_SM_1000_NS6detail15normal_iteratorINSC_10device_ptrIfEEEEJffEEEvT0_iT1_T2_DpNS2_16aligned_base_ptrIT3_EEE3bar;
$L__BB7_4:
	mov.b32 	%r150, 0;
	// begin inline asm
	{
	 .reg .pred P_OUT; 
	mbarrier.try_wait.parity.shared::cta.b64  P_OUT, [%r149], %r150;                                // 7a. 
	selp.b32 %r148, 1, 0, P_OUT; 
}
	// end inline asm
	setp.eq.s32 	%p21, %r148, 0;
	@%p21 bra 	$L__BB7_4;
	bra.uni 	$L__BB7_26;
$L__BB7_5:
	cvt.s64.s32 	%rd5, %r1;
	shl.b32 	%r74, %r4, 2;
	cvt.s64.s32 	%rd76, %r74;
	shr.u64 	%rd6, %rd76, 2;
	mov.u32 	%r6, %ntid.x;
	mov.u32 	%r7, %ntid.y;
	mul.lo.s32 	%r75, %r6, %r7;
	mov.u32 	%r8, %ntid.z;
	mul.lo.s32 	%r9, %r75, %r8;
	mov.u32 	%r76, %tid.x;
	mov.u32 	%r77, %tid.y;
	mov.u32 	%r78, %tid.z;
	mad.lo.s32 	%r79, %r78, %r7, %r77;
	mad.lo.s32 	%r80, %r79, %r6, %r76;
	cvt.u64.u32 	%rd144, %r80;
	setp.le.u64 	%p4, %rd6, %rd144;
	@%p4 bra 	$L__BB7_15;
	cvt.u32.u64 	%r81, %rd144;
	cvt.u64.u32 	%rd8, %r9;
	add.s32 	%r82, %r81, %r9;
	cvt.u64.u32 	%rd77, %r82;
	max.u64 	%rd78, %rd6, %rd77;
	setp.gt.u64 	%p5, %rd6, %rd77;
	selp.u64 	%rd9, 1, 0, %p5;
	add.s64 	%rd79, %rd9, %rd77;
	sub.s64 	%rd10, %rd78, %rd79;
	and.b64  	%rd80, %rd10, -4294967296;
	setp.ne.s64 	%p6, %rd80, 0;
	@%p6 bra 	$L__BB7_8;
	cvt.u32.u64 	%r83, %rd8;
	cvt.u32.u64 	%r84, %rd10;
	div.u32 	%r85, %r84, %r83;
	cvt.u64.u32 	%rd133, %r85;
	bra.uni 	$L__BB7_9;
$L__BB7_8:
	div.u64 	%rd133, %rd10, %rd8;
$L__BB7_9:
	add.s64 	%rd14, %rd133, %rd9;
	and.b64  	%rd81, %rd14, 3;
	setp.eq.s64 	%p7, %rd81, 3;
	mov.u64 	%rd137, %rd144;
	@%p7 bra 	$L__BB7_12;
	shl.b64 	%rd82, %rd4, 2;
	shl.b64 	%rd83, %rd144, 2;
	add.s64 	%rd84, %rd82, %rd83;
	add.s64 	%rd85, %rd84, %rd5;
	add.s64 	%rd135, %rd66, %rd85;
	shl.b64 	%rd16, %rd8, 2;
	mov.u32 	%r87, _ZN3cub18CUB_300001_SM_10006detail9transform4smemE;
	add.s32 	%r88, %r1, %r87;
	shl.b32 	%r89, %r81, 2;
	add.s32 	%r163, %r88, %r89;
	mul.lo.s32 	%r90, %r8, %r7;
	mul.lo.s32 	%r91, %r90, %r6;
	shl.b32 	%r11, %r91, 2;
	add.s64 	%rd86, %rd14, 1;
	and.b64  	%rd87, %rd86, 3;
	neg.s64 	%rd134, %rd87;
	mov.u64 	%rd137, %rd144;
$L__BB7_11:
	.pragma "nounroll";
	// begin inline asm
	cp.async.ca.shared.global [%r163], [%rd135], 4, 4;
	// end inline asm
	add.s64 	%rd137, %rd137, %rd8;
	add.s64 	%rd135, %rd135, %rd16;
	add.s32 	%r163, %r163, %r11;
	add.s64 	%rd134, %rd134, 1;
	setp.ne.s64 	%p8, %rd134, 0;
	@%p8 bra 	$L__BB7_11;
$L__BB7_12:
	setp.lt.u64 	%p9, %rd14, 3;
	@%p9 bra 	$L__BB7_15;
	shl.b64 	%rd25, %rd8, 2;
	shl.b64 	%rd89, %rd4, 2;
	shl.b64 	%rd90, %rd137, 2;
	add.s64 	%rd26, %rd89, %rd90;
	shl.b64 	%rd27, %rd8, 4;
	shl.b64 	%rd91, %rd8, 3;
	add.s64 	%rd28, %rd26, %rd91;
	add.s64 	%rd92, %rd137, %rd4;
	shl.b64 	%rd93, %rd92, 2;
	mad.lo.s64 	%rd29, %rd8, 12, %rd93;
	mov.u32 	%r93, _ZN3cub18CUB_300001_SM_10006detail9transform4smemE;
	add.s32 	%r94, %r1, %r93;
	mul.lo.s32 	%r95, %r8, %r7;
	mul.lo.s32 	%r96, %r95, %r6;
	shl.b32 	%r97, %r96, 2;
	cvt.u32.u64 	%r98, %rd137;
	shl.b32 	%r99, %r98, 2;
	add.s32 	%r164, %r94, %r99;
	add.s32 	%r167, %r164, %r97;
	shl.b32 	%r15, %r96, 4;
	shl.b32 	%r100, %r96, 3;
	add.s32 	%r166, %r164, %r100;
	mad.lo.s32 	%r165, %r96, 12, %r164;
	cvt.s64.s32 	%rd94, %r1;
	add.s64 	%rd138, %rd66, %rd94;
$L__BB7_14:
	add.s64 	%rd95, %rd138, %rd26;
	// begin inline asm
	cp.async.ca.shared.global [%r164], [%rd95], 4, 4;
	// end inline asm
	add.s64 	%rd99, %rd26, %rd25;
	add.s64 	%rd96, %rd138, %rd99;
	// begin inline asm
	cp.async.ca.shared.global [%r167], [%rd96], 4, 4;
	// end inline asm
	add.s64 	%rd97, %rd138, %rd28;
	// begin inline asm
	cp.async.ca.shared.global [%r166], [%rd97], 4, 4;
	// end inline asm
	add.s64 	%rd98, %rd138, %rd29;
	// begin inline asm
	cp.async.ca.shared.global [%r165], [%rd98], 4, 4;
	// end inline asm
	add.s64 	%rd137, %rd137, %rd25;
	add.s64 	%rd138, %rd138, %rd27;
	add.s32 	%r167, %r167, %r15;
	add.s32 	%r166, %r166, %r15;
	add.s32 	%r165, %r165, %r15;
	add.s32 	%r164, %r164, %r15;
	setp.lt.u64 	%p10, %rd137, %rd6;
	@%p10 bra 	$L__BB7_14;
$L__BB7_15:
	setp.le.u64 	%p11, %rd6, %rd144;
	// begin inline asm
	cp.async.commit_group;
	// end inline asm
	cvt.s64.s32 	%rd35, %r2;
	@%p11 bra 	$L__BB7_25;
	cvt.u32.u64 	%r105, %rd144;
	cvt.u64.u32 	%rd36, %r9;
	add.s32 	%r106, %r105, %r9;
	cvt.u64.u32 	%rd100, %r106;
	max.u64 	%rd101, %rd6, %rd100;
	setp.gt.u64 	%p12, %rd6, %rd100;
	selp.u64 	%rd37, 1, 0, %p12;
	add.s64 	%rd102, %rd37, %rd100;
	sub.s64 	%rd38, %rd101, %rd102;
	and.b64  	%rd103, %rd38, -4294967296;
	setp.ne.s64 	%p13, %rd103, 0;
	@%p13 bra 	$L__BB7_18;
	cvt.u32.u64 	%r107, %rd36;
	cvt.u32.u64 	%r108, %rd38;
	div.u32 	%r109, %r108, %r107;
	cvt.u64.u32 	%rd140, %r109;
	bra.uni 	$L__BB7_19;
$L__BB7_18:
	div.u64 	%rd140, %rd38, %rd36;
$L__BB7_19:
	add.s64 	%rd42, %rd140, %rd37;
	and.b64  	%rd104, %rd42, 3;
	setp.eq.s64 	%p14, %rd104, 3;
	@%p14 bra 	$L__BB7_22;
	shl.b64 	%rd105, %rd4, 2;
	shl.b64 	%rd106, %rd144, 2;
	add.s64 	%rd107, %rd105, %rd106;
	add.s64 	%rd108, %rd107, %rd35;
	add.s64 	%rd142, %rd68, %rd108;
	shl.b64 	%rd44, %rd36, 2;
	mov.u32 	%r111, _ZN3cub18CUB_300001_SM_10006detail9transform4smemE;
	add.s32 	%r112, %r2, %r111;
	add.s32 	%r113, %r112, %r5;
	shl.b32 	%r114, %r105, 2;
	add.s32 	%r168, %r113, %r114;
	mul.lo.s32 	%r115, %r8, %r7;
	mul.lo.s32 	%r116, %r115, %r6;
	shl.b32 	%r28, %r116, 2;
	add.s64 	%rd109, %rd42, 1;
	and.b64  	%rd110, %rd109, 3;
	neg.s64 	%rd141, %rd110;
$L__BB7_21:
	.pragma "nounroll";
	add.s32 	%r117, %r168, 128;
	// begin inline asm
	cp.async.ca.shared.global [%r117], [%rd142], 4, 4;
	// end inline asm
	add.s64 	%rd144, %rd144, %rd36;
	add.s64 	%rd142, %rd142, %rd44;
	add.s32 	%r168, %r168, %r28;
	add.s64 	%rd141, %rd141, 1;
	setp.ne.s64 	%p15, %rd141, 0;
	@%p15 bra 	$L__BB7_21;
$L__BB7_22:
	setp.lt.u64 	%p16, %rd42, 3;
	@%p16 bra 	$L__BB7_25;
	shl.b64 	%rd53, %rd36, 2;
	shl.b64 	%rd112, %rd4, 2;
	shl.b64 	%rd113, %rd144, 2;
	add.s64 	%rd54, %rd112, %rd113;
	add.s64 	%rd55, %rd54, %rd53;
	shl.b64 	%rd56, %rd36, 4;
	shl.b64 	%rd114, %rd36, 3;
	add.s64 	%rd57, %rd54, %rd114;
	add.s64 	%rd115, %rd144, %rd4;
	shl.b64 	%rd116, %rd115, 2;
	mad.lo.s64 	%rd58, %rd36, 12, %rd116;
	mov.u32 	%r118, _ZN3cub18CUB_300001_SM_10006detail9transform4smemE;
	add.s32 	%r119, %r2, %r118;
	mul.lo.s32 	%r120, %r8, %r7;
	mul.lo.s32 	%r121, %r120, %r6;
	shl.b32 	%r122, %r121, 2;
	cvt.u32.u64 	%r123, %rd144;
	shl.b32 	%r124, %r123, 2;
	add.s32 	%r125, %r119, %r5;
	add.s32 	%r169, %r125, %r124;
	add.s32 	%r172, %r169, %r122;
	shl.b32 	%r32, %r121, 4;
	shl.b32 	%r126, %r121, 3;
	add.s32 	%r171, %r169, %r126;
	mad.lo.s32 	%r170, %r121, 12, %r169;
	add.s64 	%rd145, %rd68, %rd35;
$L__BB7_24:
	add.s64 	%rd117, %rd145, %rd54;
	add.s32 	%r127, %r169, 128;
	// begin inline asm
	cp.async.ca.shared.global [%r127], [%rd117], 4, 4;
	// end inline asm
	add.s64 	%rd118, %rd145, %rd55;
	add.s32 	%r128, %r172, 128;
	// begin inline asm
	cp.async.ca.shared.global [%r128], [%rd118], 4, 4;
	// end inline asm
	add.s64 	%rd119, %rd145, %rd57;
	add.s32 	%r129, %r171, 128;
	// begin inline asm
	cp.async.ca.shared.global [%r129], [%rd119], 4, 4;
	// end inline asm
	add.s64 	%rd120, %rd145, %rd58;
	add.s32 	%r130, %r170, 128;
	// begin inline asm
	cp.async.ca.shared.global [%r130], [%rd120], 4, 4;
	// end inline asm
	add.s64 	%rd144, %rd144, %rd53;
	add.s64 	%rd145, %rd145, %rd56;
	add.s32 	%r172, %r172, %r32;
	add.s32 	%r171, %r171, %r32;
	add.s32 	%r170, %r170, %r32;
	add.s32 	%r169, %r169, %r32;
	setp.lt.u64 	%p17, %rd144, %rd6;
	@%p17 bra 	$L__BB7_24;
$L__BB7_25:
	// begin inline asm
	cp.async.commit_group;
	// end inline asm
	// begin inline asm
	cp.async.wait_group 0;
	// end inline asm
	barrier.sync 	0;
$L__BB7_26:
	setp.eq.s32 	%p22, %r3, %r4;
	@%p22 bra 	$L__BB7_32;
	setp.lt.s32 	%p23, %r68, 1;
	@%p23 bra 	$L__BB7_35;
	mov.u32 	%r177, %tid.x;
	neg.s32 	%r180, %r68;
	add.s32 	%r151, %r2, %r5;
	shl.b32 	%r152, %r177, 2;
	add.s32 	%r153, %r151, %r152;
	mov.u32 	%r154, _ZN3cub18CUB_300001_SM_10006detail9transform4smemE;
	add.s32 	%r155, %r153, %r154;
	add.s32 	%r179, %r155, 128;
	add.s32 	%r156, %r1, %r152;
	add.s32 	%r178, %r154, %r156;
	shl.b64 	%rd127, %rd4, 2;
	add.s64 	%rd64, %rd1, %rd127;
$L__BB7_29:
	.pragma "nounroll";
	setp.ge.s32 	%p24, %r177, %r4;
	@%p24 bra 	$L__BB7_31;
	ld.shared.f32 	%f1, [%r178];
	ld.shared.f32 	%f2, [%r179];
	mul.f32 	%f3, %f1, %f2;
	mul.wide.s32 	%rd128, %r177, 4;
	add.s64 	%rd129, %rd64, %rd128;
	st.global.f32 	[%rd129], %f3;
$L__BB7_31:
	add.s32 	%r180, %r180, 1;
	setp.ne.s32 	%p25, %r180, 0;
	add.s32 	%r179, %r179, 512;
	add.s32 	%r178, %r178, 512;
	add.s32 	%r177, %r177, 128;
	@%p25 bra 	$L__BB7_29;
	bra.uni 	$L__BB7_35;
$L__BB7_32:
	setp.lt.s32 	%p26, %r68, 1;
	@%p26 bra 	$L__BB7_35;
	mov.u32 	%r173, %tid.x;
	neg.s32 	%r176, %r68;
	add.s32 	%r157, %r2, %r5;
	shl.b32 	%r158, %r173, 2;
	add.s32 	%r159, %r157, %r158;
	mov.u32 	%r160, _ZN3cub18CUB_300001_SM_10006detail9transform4smemE;
	add.s32 	%r161, %r159, %r160;
	add.s32 	%r175, %r161, 128;
	add.s32 	%r162, %r1, %r158;
	add.s32 	%r174, %r160, %r162;
	shl.b64 	%rd130, %rd4, 2;
	add.s64 	%rd65, %rd1, %rd130;
$L__BB7_34:
	.pragma "nounroll";
	mul.wide.s32 	%rd131, %r173, 4;
	add.s64 	%rd132, %rd65, %rd131;
	ld.shared.f32 	%f4, [%r174];
	ld.shared.f32 	%f5, [%r175];
	mul.f32 	%f6, %f4, %f5;
	st.global.f32 	[%rd132], %f6;
	add.s32 	%r176, %r176, 1;
	setp.eq.s32 	%p27, %r176, 0;
	add.s32 	%r175, %r175, 512;
	add.s32 	%r174, %r174, 512;
	add.s32 	%r173, %r173, 128;
	@%p27 bra 	$L__BB7_35;
	bra.uni 	$L__BB7_34;
$L__BB7_35:
	ret;

}
	// .globl	_ZN3cub18CUB_300001_SM_10006detail9transform16transform_kernelINS2_10policy_hubILb0EN4cuda3std3__45tupleIJN6thrust24THRUST_300001_SM_1000_NS6detail15normal_iteratorINSA_10device_ptrIfEEEESF_EEEE10policy1000EiNS7_4plusIfEESF_JPfSL_EEEvT0_iT1_T2_DpNS2_10kernel_argIT3_EE
.visible .entry _ZN3cub18CUB_300001_SM_10006detail9transform16transform_kernelINS2_10policy_hubILb0EN4cuda3std3__45tupleIJN6thrust24THRUST_300001_SM_1000_NS6detail15normal_iteratorINSA_10device_ptrIfEEEESF_EEEE10policy1000EiNS7_4plusIfEESF_JPfSL_EEEvT0_iT1_T2_DpNS2_10kernel_argIT3_EE(
	.param .u32 _ZN3cub18CUB_300001_SM_10006detail9transform16transform_kernelINS2_10policy_hubILb0EN4cuda3std3__45tupleIJN6thrust24THRUST_300001_SM_1000_NS6detail15normal_iteratorINSA_10device_ptrIfEEEESF_EEEE10policy1000EiNS7_4plusIfEESF_JPfSL_EEEvT0_iT1_T2_DpNS2_10kernel_argIT3_EE_param_0,
	.param .u32 _ZN3cub18CUB_300001_SM_10006detail9transform16transform_kernelINS2_10policy_hubILb0EN4cuda3std3__45tupleIJN6thrust24THRUST_300001_SM_1000_NS6detail15normal_iteratorINSA_10device_ptrIfEEEESF_EEEE10policy1000EiNS7_4plusIfEESF_JPfSL_EEEvT0_iT1_T2_DpNS2_10kernel_argIT3_EE_param_1,
	.param .align 1 .b8 _ZN3cub18CUB_300001_SM_10006detail9transform16transform_kernelINS2_10policy_hubILb0EN4cuda3std3__45tupleIJN6thrust24THRUST_300001_SM_1000_NS6detail15normal_iteratorINSA_10device_ptrIfEEEESF_EEEE10policy1000EiNS7_4plusIfEESF_JPfSL_EEEvT0_iT1_T2_DpNS2_10kernel_argIT3_EE_param_2[1],
	.param .align 8 .b8 _ZN3cub18CUB_300001_SM_10006detail9transform16transform_kernelINS2_10policy_hubILb0EN4cuda3std3__45tupleIJN6thrust24THRUST_300001_SM_1000_NS6detail15normal_iteratorINSA_10device_ptrIfEEEESF_EEEE10policy1000EiNS7_4plusIfEESF_JPfSL_EEEvT0_iT1_T2_DpNS2_10kernel_argIT3_EE_param_3[8],
	.param .align 8 .b8 _ZN3cub18CUB_300001_SM_10006detail9transform16transform_kernelINS2_10policy_hubILb0EN4cuda3std3__45tupleIJN6thrust24THRUST_300001_SM_1000_NS6detail15normal_iteratorINSA_10device_ptrIfEEEESF_EEEE10policy1000EiNS7_4plusIfEESF_JPfSL_EEEvT0_iT1_T2_DpNS2_10kernel_argIT3_EE_param_4[16],
	.param .align 8 .b8 _ZN3cub18CUB_300001_SM_10006detail9transform16transform_kernelINS2_10policy_hubILb0EN4cuda3std3__45tupleIJN6thrust24THRUST_300001_SM_1000_NS6detail15normal_iteratorINSA_10device_ptrIfEEEESF_EEEE10policy1000EiNS7_4plusIfEESF_JPfSL_EEEvT0_iT1_T2_DpNS2_10kernel_argIT3_EE_param_5[16]
)
.maxntid 128
{
	.reg .pred 	%p<28>;
	.reg .b32 	%r<188>;
	.reg .b32 	%f<7>;
	.reg .b64 	%rd<143>;
	// demoted variable
	.shared .align 8 .u64 _ZZN3cub18CUB_300001_SM_10006detail9transform23transform_kernel_ublkcpINS2_19async_copy_policy_tILi128EEEiN4cuda3std3__44plusIfEEN6thrust24THRUST_300001_SM_1000_NS6detail15normal_iteratorINSC_10device_ptrIfEEEEJffEEEvT0_iT1_T2_DpNS2_16aligned_base_ptrIT3_EEE3bar;
	ld.param.u64 	%rd66, [_ZN3cub18CUB_300001_SM_10006detail9transform16transform_kernelINS2_10policy_hubILb0EN4cuda3std3__45tupleIJN6thrust24THRUST_300001_SM_1000_NS6detail15normal_iteratorINSA_10device_ptrIfEEEESF_EEEE10policy1000EiNS7_4plusIfEESF_JPfSL_EEEvT0_iT1_T2_DpNS2_10kernel_argIT3_EE_param_5];
	ld.param.u64 	%rd64, [_ZN3cub18CUB_300001_SM_10006detail9transform16transform_kernelINS2_10policy_hubILb0EN4cuda3std3__45tupleIJN6thrust24THRUST_300001_SM_1000_NS6detail15normal_iteratorINSA_10device_ptrIfEEEESF_EEEE10policy1000EiNS7_4plusIfEESF_JPfSL_EEEvT0_iT1_T2_DpNS2_10kernel_argIT3_EE_param_4];
	ld.param.u32 	%r71, [_ZN3cub18CUB_300001_SM_10006detail9transform16transform_kernelINS2_10policy_hubILb0EN4cuda3std3__45tupleIJN6thrust24THRUST_300001_SM_1000_NS6detail15normal_iteratorINSA_10device_ptrIfEEEESF_EEEE10policy1000EiNS7_4plusIfEESF_JPfSL_EEEvT0_iT1_T2_DpNS2_10kernel_argIT3_EE_param_0];
	ld.param.u64 	%rd67, [_ZN3cub18CUB_300001_SM_10006detail9transform16transform_kernelINS2_10policy_hubILb0EN4cuda3std3__45tupleIJN6thrust24THRUST_300001_SM_1000_NS6detail15normal_iteratorINSA_10device_ptrIfEEEESF_EEEE10policy1000EiNS7_4plusIfEESF_JPfSL_EEEvT0_iT1_T2_DpNS2_10kernel_argIT3_EE_param_5+8];
	ld.param.u64 	%rd65, [_ZN3cub18CUB_300001_SM_10006detail9transform16transform_kernelINS2_10policy_hubILb0EN4cuda3std3__45tupleIJN6thrust24THRUST_300001_SM_1000_NS6detail15normal_iteratorINSA_10device_ptrIfEEEESF_EEEE10policy1000EiNS7_4plusIfEESF_JPfSL_EEEvT0_iT1_T2_DpNS2_10kernel_argIT3_EE_param_4+8];
	ld.param.u64 	%rd68, [_ZN3cub18CUB_300001_SM_10006detail9transform16transform_kernelINS2_10policy_hubILb0EN4cuda3std3__45tupleIJN6thrust24THRUST_300001_SM_1000_NS6detail15normal_iteratorINSA_10device_ptrIfEEEESF_EEEE10policy1000EiNS7_4plusIfEESF_JPfSL_EEEvT0_iT1_T2_DpNS2_10kernel_argIT3_EE_param_3];
	ld.param.u32 	%r70, [_ZN3cub18CUB_300001_SM_10006detail9transform16transform_kernelINS2_10policy_hubILb0EN4cuda3std3__45tupleIJN6thrust24THRUST_300001_SM_1000_NS6detail15normal_iteratorINSA_10device_ptrIfEEEESF_EEEE10policy1000EiNS7_4plusIfEESF_JPfSL_EEEvT0_iT1_T2_DpNS2_10kernel_argIT3_EE_param_1];
	cvta.to.global.u64 	%rd1, %rd68;
	cvt.u32.u64 	%r1, %rd65;
	cvt.u32.u64 	%r2, %rd67;
	shl.b32 	%r3, %r70, 7;
	mov.u32 	%r72, %ctaid.x;
	mul.lo.s32 	%r4, %r3, %r72;
	sub.s32 	%r5, %r71, %r4;
	min.s32 	%r6, %r3, %r5;
	setp.eq.s32 	%p1, %r72, 0;
	add.s32 	%r74, %r72, 2;
	mov.u32 	%r75, %nctaid.x;
	setp.ge.u32 	%p2, %r74, %r75;
	shl.b32 	%r7, %r70, 9;
	or.pred  	%p3, %p1, %p2;
	@%p3 bra 	$L__BB8_5;
	mov.b32 	%r139, -1;
	// begin inline asm
	{
	 .reg .pred P_OUT; 
	elect.sync _|P_OUT, %r139;
	selp.b32 %r138, 1, 0, P_OUT; 
}
	// end inline asm
	mov.u32 	%r140, %tid.x;
	setp.gt.u32 	%p18, %r140, 31;
	setp.eq.s32 	%p19, %r138, 0;
	or.pred  	%p20, %p18, %p19;
	@%p20 bra 	$L__BB8_3;
	mov.u32 	%r141, _ZZN3cub18CUB_300001_SM_10006detail9transform23transform_kernel_ublkcpINS2_19async_copy_policy_tILi128EEEiN4cuda3std3__44plusIfEEN6thrust24THRUST_300001_SM_1000_NS6detail15normal_iteratorINSC_10device_ptrIfEEEEJffEEEvT0_iT1_T2_DpNS2_16aligned_base_ptrIT3_EEE3bar;
	mov.b32 	%r142, 1;
	// begin inline asm
	mbarrier.init.shared.b64 [%r141], %r142;
	// end inline asm
	// begin inline asm
	fence.proxy.async.shared::cta; // 6.
	// end inline asm
	mul.wide.s32 	%rd120, %r4, 4;
	add.s32 	%r151, %r7, 15;
	add.s32 	%r152, %r151, %r1;
	and.b32  	%r144, %r152, -16;
	cvta.to.global.u64 	%rd121, %rd64;
	add.s64 	%rd117, %rd121, %rd120;
	mov.u32 	%r143, _ZN3cub18CUB_300001_SM_10006detail9transform4smemE;
	// begin inline asm
	cp.async.bulk.shared::cluster.global.mbarrier::complete_tx::bytes [%r143], [%rd117], %r144, [%r141];
	// end inline asm
	add.s32 	%r153, %r151, %r2;
	and.b32  	%r147, %r153, -16;
	add.s32 	%r154, %r143, %r7;
	add.s32 	%r146, %r154, 128;
	cvta.to.global.u64 	%rd122, %rd66;
	add.s64 	%rd118, %rd122, %rd120;
	// begin inline asm
	cp.async.bulk.shared::cluster.global.mbarrier::complete_tx::bytes [%r146], [%rd118], %r147, [%r141];
	// end inline asm
	add.s32 	%r150, %r147, %r144;
	// begin inline asm
	mbarrier.arrive.expect_tx.release.cta.shared::cta.b64 %rd119, [%r141], %r150; // 8. 
	// end inline asm
$L__BB8_3:
	bar.sync 	0;
	mov.u32 	%r156, _ZZN3cub18CUB_300001_SM_10006detail9transform23transform_kernel_ublkcpINS2_19async_copy_policy_tILi128EEEiN4cuda3std3__44plusIfEEN6thrust24THRUST_300001_SM_1000_NS6detail15normal_iteratorINSC_10device_ptrIfEEEEJffEEEvT0_iT1_T2_DpNS2_16aligned_base_ptrIT3_EEE3bar;
$L__BB8_4:
	mov.b32 	%r157, 0;
	// begin inline asm
	{
	 .reg .pred P_OUT; 
	mbarrier.try_wait.parity.shared::cta.b64  P_OUT, [%r156], %r157;                                // 7a. 
	selp.b32 %r155, 1, 0, P_OUT; 
}
	// end inline asm
	setp.eq.s32 	%p21, %r155, 0;
	@%p21 bra 	$L__BB8_4;
	bra.uni 	$L__BB8_26;
$L__BB8_5:
	cvt.s64.s32 	%rd4, %r1;
	cvt.s64.s32 	%rd5, %r4;
	shl.b32 	%r77, %r6, 2;
	cvt.s64.s32 	%rd69, %r77;
	shr.u64 	%rd6, %rd69, 2;
	mov.u32 	%r8, %ntid.x;
	mov.u32 	%r9, %ntid.y;
	mul.lo.s32 	%r78, %r8, %r9;
	mov.u32 	%r10, %ntid.z;
	mul.lo.s32 	%r11, %r78, %r10;
	mov.u32 	%r79, %tid.x;
	mov.u32 	%r80, %tid.y;
	mov.u32 	%r81, %tid.z;
	mad.lo.s32 	%r82, %r81, %r9, %r80;
	mad.lo.s32 	%r83, %r82, %r8, %r79;
	cvt.u64.u32 	%rd140, %r83;
	setp.le.u64 	%p4, %rd6, %rd140;
	@%p4 bra 	$L__BB8_15;
	cvt.u32.u64 	%r84, %rd140;
	cvt.u64.u32 	%rd8, %r11;
	add.s32 	%r85, %r84, %r11;
	cvt.u64.u32 	%rd70, %r85;
	max.u64 	%rd71, %rd6, %rd70;
	setp.gt.u64 	%p5, %rd6, %rd70;
	selp.u64 	%rd9, 1, 0, %p5;
	add.s64 	%rd72, %rd9, %rd70;
	sub.s64 	%rd10, %rd71, %rd72;
	and.b64  	%rd73, %rd10, -4294967296;
	setp.ne.s64 	%p6, %rd73, 0;
	@%p6 bra 	$L__BB8_8;
	cvt.u32.u64 	%r86, %rd8;
	cvt.u32.u64 	%r87, %rd10;
	div.u32 	%r88, %r87, %r86;
	cvt.u64.u32 	%rd129, %r88;
	bra.uni 	$L__BB8_9;
$L__BB8_8:
	div.u64 	%rd129, %rd10, %rd8;
$L__BB8_9:
	add.s64 	%rd14, %rd129, %rd9;
	and.b64  	%rd74, %rd14, 3;
	setp.eq.s64 	%p7, %rd74, 3;
	mov.u64 	%rd133, %rd140;
	@%p7 bra 	$L__BB8_12;
	shl.b64 	%rd75, %rd140, 2;
	shl.b64 	%rd76, %rd5, 2;
	add.s64 	%rd77, %rd75, %rd76;
	add.s64 	%rd78, %rd77, %rd4;
	add.s64 	%rd131, %rd64, %rd78;
	mov.u32 	%r90, _ZN3cub18CUB_300001_SM_10006detail9transform4smemE;
	add.s32 	%r91, %r1, %r90;
	shl.b32 	%r92, %r84, 2;
	add.s32 	%r170, %r91, %r92;
	mul.lo.s32 	%r93, %r10, %r9;
	mul.lo.s32 	%r94, %r93, %r8;
	shl.b32 	%r13, %r94, 2;
	add.s64 	%rd79, %rd14, 1;
	and.b64  	%rd80, %rd79, 3;
	neg.s64 	%rd130, %rd80;
	mov.u64 	%rd133, %rd140;
$L__BB8_11:
	.pragma "nounroll";
	// begin inline asm
	cp.async.ca.shared.global [%r170], [%rd131], 4, 4;
	// end inline asm
	add.s64 	%rd133, %rd133, %rd8;
	shl.b64 	%rd82, %rd8, 2;
	add.s64 	%rd131, %rd131, %rd82;
	add.s32 	%r170, %r170, %r13;
	add.s64 	%rd130, %rd130, 1;
	setp.ne.s64 	%p8, %rd130, 0;
	@%p8 bra 	$L__BB8_11;
$L__BB8_12:
	setp.lt.u64 	%p9, %rd14, 3;
	@%p9 bra 	$L__BB8_15;
	shl.b64 	%rd24, %rd8, 2;
	shl.b64 	%rd83, %rd133, 2;
	shl.b64 	%rd84, %rd5, 2;
	add.s64 	%rd25, %rd83, %rd84;
	shl.b64 	%rd85, %rd8, 3;
	add.s64 	%rd26, %rd25, %rd85;
	add.s64 	%rd86, %rd133, %rd5;
	shl.b64 	%rd87, %rd86, 2;
	mad.lo.s64 	%rd27, %rd8, 12, %rd87;
	cvt.u32.u64 	%r96, %rd65;
	mov.u32 	%r97, _ZN3cub18CUB_300001_SM_10006detail9transform4smemE;
	add.s32 	%r98, %r96, %r97;
	mul.lo.s32 	%r99, %r10, %r9;
	mul.lo.s32 	%r100, %r99, %r8;
	shl.b32 	%r101, %r100, 2;
	cvt.u32.u64 	%r102, %rd133;
	shl.b32 	%r103, %r102, 2;
	add.s32 	%r171, %r98, %r103;
	add.s32 	%r174, %r171, %r101;
	shl.b32 	%r104, %r100, 3;
	add.s32 	%r173, %r171, %r104;
	mad.lo.s32 	%r172, %r100, 12, %r171;
	cvt.s64.s32 	%rd88, %rd65;
	add.s64 	%rd134, %rd64, %rd88;
$L__BB8_14:
	add.s64 	%rd89, %rd134, %rd25;
	// begin inline asm
	cp.async.ca.shared.global [%r171], [%rd89], 4, 4;
	// end inline asm
	add.s64 	%rd93, %rd25, %rd24;
	add.s64 	%rd90, %rd134, %rd93;
	// begin inline asm
	cp.async.ca.shared.global [%r174], [%rd90], 4, 4;
	// end inline asm
	add.s64 	%rd91, %rd134, %rd26;
	// begin inline asm
	cp.async.ca.shared.global [%r173], [%rd91], 4, 4;
	// end inline asm
	add.s64 	%rd92, %rd134, %rd27;
	// begin inline asm
	cp.async.ca.shared.global [%r172], [%rd92], 4, 4;
	// end inline asm
	add.s64 	%rd133, %rd133, %rd24;
	mul.wide.u32 	%rd94, %r11, 16;
	add.s64 	%rd134, %rd134, %rd94;
	mul.lo.s32 	%r109, %r10, %r9;
	mul.lo.s32 	%r110, %r109, %r8;
	shl.b32 	%r111, %r110, 4;
	add.s32 	%r174, %r174, %r111;
	add.s32 	%r173, %r173, %r111;
	add.s32 	%r172, %r172, %r111;
	add.s32 	%r171, %r171, %r111;
	setp.lt.u64 	%p10, %rd133, %rd6;
	@%p10 bra 	$L__BB8_14;
$L__BB8_15:
	setp.le.u64 	%p11, %rd6, %rd140;
	// begin inline asm
	cp.async.commit_group;
	// end inline asm
	cvt.s64.s32 	%rd33, %r2;
	@%p11 bra 	$L__BB8_25;
	cvt.u32.u64 	%r112, %rd140;
	cvt.u64.u32 	%rd34, %r11;
	add.s32 	%r113, %r112, %r11;
	cvt.u64.u32 	%rd95, %r113;
	max.u64 	%rd96, %rd6, %rd95;
	setp.gt.u64 	%p12, %rd6, %rd95;
	selp.u64 	%rd35, 1, 0, %p12;
	add.s64 	%rd97, %rd35, %rd95;
	sub.s64 	%rd36, %rd96, %rd97;
	and.b64  	%rd98, %rd36, -4294967296;
	setp.ne.s64 	%p13, %rd98, 0;
	@%p13 bra 	$L__BB8_18;
	cvt.u32.u64 	%r114, %rd34;
	cvt.u32.u64 	%r115, %rd36;
	div.u32 	%r116, %r115, %r114;
	cvt.u64.u32 	%rd136, %r116;
	bra.uni 	$L__BB8_19;
$L__BB8_18:
	div.u64 	%rd136, %rd36, %rd34;
$L__BB8_19:
	add.s64 	%rd40, %rd136, %rd35;
	and.b64  	%rd99, %rd40, 3;
	setp.eq.s64 	%p14, %rd99, 3;
	@%p14 bra 	$L__BB8_22;
	shl.b64 	%rd100, %rd140, 2;
	shl.b64 	%rd101, %rd5, 2;
	add.s64 	%rd102, %rd100, %rd101;
	add.s64 	%rd103, %rd102, %rd33;
	add.s64 	%rd138, %rd66, %rd103;
	shl.b64 	%rd42, %rd34, 2;
	mov.u32 	%r118, _ZN3cub18CUB_300001_SM_10006detail9transform4smemE;
	add.s32 	%r119, %r2, %r118;
	add.s32 	%r120, %r119, %r7;
	shl.b32 	%r121, %r112, 2;
	add.s32 	%r175, %r120, %r121;
	mul.lo.s32 	%r122, %r10, %r9;
	mul.lo.s32 	%r123, %r122, %r8;
	shl.b32 	%r29, %r123, 2;
	add.s64 	%rd104, %rd40, 1;
	and.b64  	%rd105, %rd104, 3;
	neg.s64 	%rd137, %rd105;
$L__BB8_21:
	.pragma "nounroll";
	add.s32 	%r124, %r175, 128;
	// begin inline asm
	cp.async.ca.shared.global [%r124], [%rd138], 4, 4;
	// end inline asm
	add.s64 	%rd140, %rd140, %rd34;
	add.s64 	%rd138, %rd138, %rd42;
	add.s32 	%r175, %r175, %r29;
	add.s64 	%rd137, %rd137, 1;
	setp.ne.s64 	%p15, %rd137, 0;
	@%p15 bra 	$L__BB8_21;
$L__BB8_22:
	setp.lt.u64 	%p16, %rd40, 3;
	@%p16 bra 	$L__BB8_25;
	shl.b64 	%rd51, %rd34, 2;
	shl.b64 	%rd107, %rd140, 2;
	shl.b64 	%rd108, %rd5, 2;
	add.s64 	%rd52, %rd107, %rd108;
	add.s64 	%rd53, %rd52, %rd51;
	shl.b64 	%rd54, %rd34, 4;
	shl.b64 	%rd109, %rd34, 3;
	add.s64 	%rd55, %rd52, %rd109;
	add.s64 	%rd110, %rd140, %rd5;
	shl.b64 	%rd111, %rd110, 2;
	mad.lo.s64 	%rd56, %rd34, 12, %rd111;
	mov.u32 	%r125, _ZN3cub18CUB_300001_SM_10006detail9transform4smemE;
	add.s32 	%r126, %r2, %r125;
	mul.lo.s32 	%r127, %r10, %r9;
	mul.lo.s32 	%r128, %r127, %r8;
	shl.b32 	%r129, %r128, 2;
	cvt.u32.u64 	%r130, %rd140;
	shl.b32 	%r131, %r130, 2;
	add.s32 	%r132, %r126, %r7;
	add.s32 	%r176, %r132, %r131;
	add.s32 	%r179, %r176, %r129;
	shl.b32 	%r33, %r128, 4;
	shl.b32 	%r133, %r128, 3;
	add.s32 	%r178, %r176, %r133;
	mad.lo.s32 	%r177, %r128, 12, %r176;
	add.s64 	%rd141, %rd66, %rd33;
$L__BB8_24:
	add.s64 	%rd113, %rd141, %rd52;
	add.s32 	%r134, %r176, 128;
	// begin inline asm
	cp.async.ca.shared.global [%r134], [%rd113], 4, 4;
	// end inline asm
	add.s64 	%rd114, %rd141, %rd53;
	add.s32 	%r135, %r179, 128;
	// begin inline asm
	cp.async.ca.shared.global [%r135], [%rd114], 4, 4;
	// end inline asm
	add.s64 	%rd115, %rd141, %rd55;
	add.s32 	%r136, %r178, 128;
	// begin inline asm
	cp.async.ca.shared.global [%r136], [%rd115], 4, 4;
	// end inline asm
	add.s64 	%rd116, %rd141, %rd56;
	add.s32 	%r137, %r177, 128;
	// begin inline asm
	cp.async.ca.shared.global [%r137], [%rd116], 4, 4;
	// end inline asm
	add.s64 	%rd140, %rd140, %rd51;
	add.s64 	%rd141, %rd141, %rd54;
	add.s32 	%r179, %r179, %r33;
	add.s32 	%r178, %r178, %r33;
	add.s32 	%r177, %r177, %r33;
	add.s32 	%r176, %r176, %r33;
	setp.lt.u64 	%p17, %rd140, %rd6;
	@%p17 bra 	$L__BB8_24;
$L__BB8_25:
	// begin inline asm
	cp.async.commit_group;
	// end inline asm
	// begin inline asm
	cp.async.wait_group 0;
	// end inline asm
	barrier.sync 	0;
$L__BB8_26:
	cvt.u32.u64 	%r45, %rd65;
	setp.gt.s32 	%p22, %r3, %r5;
	@%p22 bra 	$L__BB8_30;
	setp.lt.s32 	%p23, %r70, 1;
	@%p23 bra 	$L__BB8_35;
	mov.u32 	%r180, %tid.x;
	neg.s32 	%r183, %r70;
	add.s32 	%r158, %r2, %r7;
	shl.b32 	%r159, %r180, 2;
	add.s32 	%r160, %r158, %r159;
	mov.u32 	%r161, _ZN3cub18CUB_300001_SM_10006detail9transform4smemE;
	add.s32 	%r162, %r160, %r161;
	add.s32 	%r182, %r162, 128;
	add.s32 	%r163, %r45, %r159;
	add.s32 	%r181, %r161, %r163;
	mul.wide.s32 	%rd123, %r4, 4;
	add.s64 	%rd62, %rd1, %rd123;
$L__BB8_29:
	.pragma "nounroll";
	mul.wide.s32 	%rd124, %r180, 4;
	add.s64 	%rd125, %rd62, %rd124;
	ld.shared.f32 	%f1, [%r181];
	ld.shared.f32 	%f2, [%r182];
	add.f32 	%f3, %f1, %f2;
	st.global.f32 	[%rd125], %f3;
	add.s32 	%r183, %r183, 1;
	setp.eq.s32 	%p24, %r183, 0;
	add.s32 	%r182, %r182, 512;
	add.s32 	%r181, %r181, 512;
	add.s32 	%r180, %r180, 128;
	@%p24 bra 	$L__BB8_35;
	bra.uni 	$L__BB8_29;
$L__BB8_30:
	setp.lt.s32 	%p25, %r70, 1;
	@%p25 bra 	$L__BB8_35;
	mov.u32 	%r184, %tid.x;
	neg.s32 	%r187, %r70;
	add.s32 	%r164, %r2, %r7;
	shl.b32 	%r165, %r184, 2;
	add.s32 	%r166, %r164, %r165;
	mov.u32 	%r167, _ZN3cub18CUB_300001_SM_10006detail9transform4smemE;
	add.s32 	%r168, %r166, %r167;
	add.s32 	%r186, %r168, 128;
	add.s32 	%r169, %r45, %r165;
	add.s32 	%r185, %r167, %r169;
	mul.wide.s32 	%rd126, %r4, 4;
	add.s64 	%rd63, %rd1, %rd126;
$L__BB8_32:
	.pragma "nounroll";
	setp.ge.s32 	%p26, %r184, %r6;
	@%p26 bra 	$L__BB8_34;
	ld.shared.f32 	%f4, [%r185];
	ld.shared.f32 	%f5, [%r186];
	add.f32 	%f6, %f4, %f5;
	mul.wide.s32 	%rd127, %r184, 4;
	add.s64 	%rd128, %rd63, %rd127;
	st.global.f32 	[%rd128], %f6;
$L__BB8_34:
	add.s32 	%r187, %r187, 1;
	setp.ne.s32 	%p27, %r187, 0;
	add.s32 	%r186, %r186, 512;
	add.s32 	%r185, %r185, 512;
	add.s32 	%r184, %r184, 128;
	@%p27 bra 	$L__BB8_32;
$L__BB8_35:
	ret;

}
	// .globl	_ZN3cub18CUB_300001_SM_10006detail9transform16transform_kernelINS2_10policy_hubILb0EN4cuda3std3__45tupleIJN6thrust24THRUST_300001_SM_1000_NS6detail15normal_iteratorINSA_10device_ptrIfEEEESF_EEEE10policy1000ElNS7_4plusIfEESF_JPfSL_EEEvT0_iT1_T2_DpNS2_10kernel_argIT3_EE
.visible .entry _ZN3cub18CUB_300001_SM_10006detail9transform16transform_kernelINS2_10policy_hubILb0EN4cuda3std3__45tupleIJN6thrust24THRUST_300001_SM_1000_NS6detail15normal_iteratorINSA_10device_ptrIfEEEESF_EEEE10policy1000ElNS7_4plusIfEESF_JPfSL_EEEvT0_iT1_T2_DpNS2_10kernel_argIT3_EE(
	.param .u64 _ZN3cub18CUB_300001_SM_10006detail9transform16transform_kernelINS2_10policy_hubILb0EN4cuda3std3__45tupleIJN6thrust24THRUST_300001_SM_1000_NS6detail15normal_iteratorINSA_10device_ptrIfEEEESF_EEEE10policy1000ElNS7_4plusIfEESF_JPfSL_EEEvT0_iT1_T2_DpNS2_10kernel_argIT3_EE_param_0,
	.param .u32 _ZN3cub18CUB_300001_SM_10006detail9transform16transform_kernelINS2_10policy_hubILb0EN4cuda3std3__45tupleIJN6thrust24THRUST_300001_SM_1000_NS6detail15normal_iteratorINSA_10device_ptrIfEEEESF_EEEE10policy1000ElNS7_4plusIfEESF_JPfSL_EEEvT0_iT1_T2_DpNS2_10kernel_argIT3_EE_param_1,
	.param .align 1 .b8 _ZN3cub18CUB_300001_SM_10006detail9transform16transform_kernelINS2_10policy_hubILb0EN4cuda3std3__45tupleIJN6thrust24THRUST_300001_SM_1000_NS6detail15normal_iteratorINSA_10device_ptrIfEEEESF_EEEE10policy1000ElNS7_4plusIfEESF_JPfSL_EEEvT0_iT1_T2_DpNS2_10kernel_argIT3_EE_param_2[1],
	.param .align 8 .b8 _ZN3cub18CUB_300001_SM_10006detail9transform16transform_kernelINS2_10policy_hubILb0EN4cuda3std3__45tupleIJN6thrust24THRUST_300001_SM_1000_NS6detail15normal_iteratorINSA_10device_ptrIfEEEESF_EEEE10policy1000ElNS7_4plusIfEESF_JPfSL_EEEvT0_iT1_T2_DpNS2_10kernel_argIT3_EE_param_3[8],
	.param .align 8 .b8 _ZN3cub18CUB_300001_SM_10006detail9transform16transform_kernelINS2_10policy_hubILb0EN4cuda3std3__45tupleIJN6thrust24THRUST_300001_SM_1000_NS6detail15normal_iteratorINSA_10device_ptrIfEEEESF_EEEE10policy1000ElNS7_4plusIfEESF_JPfSL_EEEvT0_iT1_T2_DpNS2_10kernel_argIT3_EE_param_4[16],
	.param .align 8 .b8 _ZN3cub18CUB_300001_SM_10006detail9transform16transform_kernelINS2_10policy_hubILb0EN4cuda3std3__45tupleIJN6thrust24THRUST_300001_SM_1000_NS6detail15normal_iteratorINSA_10device_ptrIfEEEESF_EEEE10policy1000ElNS7_4plusIfEESF_JPfSL_EEEvT0_iT1_T2_DpNS2_10kernel_argIT3_EE_param_5[16]
)
.maxntid 128
{
	.reg .pred 	%p<28>;
	.reg .b32 	%r<181>;
	.reg .b32 	%f<7>;
	.reg .b64 	%rd<147>;
	// demoted variable
	.shared .align 8 .u64 _ZZN3cub18CUB_300001_SM_10006detail9transform23transform_kernel_ublkcpINS2_19async_copy_policy_tILi128EEElN4cuda3std3__44plusIfEEN6thrust24THRUST_300001_SM_1000_NS6detail15normal_iteratorINSC_10device_ptrIfEEEEJffEEEvT0_iT1_T2_DpNS2_16aligned_base_ptrIT3_EEE3bar;
	ld.param.u64 	%rd68, [_ZN3cub18CUB_300001_SM_10006detail9transform16transform_kernelINS2_10policy_hubILb0EN4cuda3std3__45tupleIJN6thrust24THRUST_300001_SM_1000_NS6detail15normal_iteratorINSA_10device_ptrIfEEEESF_EEEE10policy1000ElNS7_4plusIfEESF_JPfSL_EEEvT0_iT1_T2_DpNS2_10kernel_argIT3_EE_param_5];
	ld.param.u64 	%rd66, [_ZN3cub18CUB_300001_SM_10006detail9transform16transform_kernelINS2_10policy_hubILb0EN4cuda3std3__45tupleIJN6thrust24THRUST_300001_SM_1000_NS6detail15normal_iteratorINSA_10device_ptrIfEEEESF_EEEE10policy1000ElNS7_4plusIfEESF_JPfSL_EEEvT0_iT1_T2_DpNS2_10kernel_argIT3_EE_param_4];
	ld.param.u64 	%rd70, [_ZN3cub18CUB_300001_SM_10006detail9transform16transform_kernelINS2_10policy_hubILb0EN4cuda3std3__45tupleIJN6thrust24THRUST_300001_SM_1000_NS6detail15normal_iteratorINSA_10device_ptrIfEEEESF_EEEE10policy1000ElNS7_4plusIfEESF_JPfSL_EEEvT0_iT1_T2_DpNS2_10kernel_argIT3_EE_param_0];
	ld.param.u64 	%rd69, [_ZN3cub18CUB_300001_SM_10006detail9transform16transform_kernelINS2_10policy_hubILb0EN4cuda3std3__45tupleIJN6thrust24THRUST_300001_SM_1000_NS6detail15normal_iteratorINSA_10device_ptrIfEEEESF_EEEE10policy1000ElNS7_4plusIfEESF_JPfSL_EEEvT0_iT1_T2_DpNS2_10kernel_argIT3_EE_param_5+8];
	ld.param.u64 	%rd67, [_ZN3cub18CUB_300001_SM_10006detail9transform16transform_kernelINS2_10policy_hubILb0EN4cuda3std3__45tupleIJN6thrust24THRUST_300001_SM_1000_NS6detail15normal_iteratorINSA_10device_ptrIfEEEESF_EEEE10policy1000ElNS7_4plusIfEESF_JPfSL_EEEvT0_iT1_T2_DpNS2_10kernel_argIT3_EE_param_4+8];
	ld.param.u64 	%rd71, [_ZN3cub18CUB_300001_SM_10006detail9transform16transform_kernelINS2_10policy_hubILb0EN4cuda3std3__45tupleIJN6thrust24THRUST_300001_SM_1000_NS6detail15normal_iteratorINSA_10device_ptrIfEEEESF_EEEE10policy1000ElNS7_4plusIfEESF_JPfSL_EEEvT0_iT1_T2_DpNS2_10kernel_argIT3_EE_param_3];
	ld.param.u32 	%r68, [_ZN3cub18CUB_300001_SM_10006detail9transform16transform_kernelINS2_10policy_hubILb0EN4cuda3std3__45tupleIJN6thrust24THRUST_300001_SM_1000_NS6detail15normal_iteratorINSA_10device_ptrIfEEEESF_EEEE10policy1000ElNS7_4plusIfEESF_JPfSL_EEEvT0_iT1_T2_DpNS2_10kernel_argIT3_EE_param_1];
	cvta.to.global.u64 	%rd1, %rd71;
	cvt.u32.u64 	%r1, %rd67;
	cvt.u32.u64 	%r2, %rd69;
	shl.b32 	%r3, %r68, 7;
	mov.u32 	%r69, %ctaid.x;
	cvt.u64.u32 	%rd72, %r69;
	cvt.s64.s32 	%rd73, %r3;
	mul.lo.s64 	%rd4, %rd73, %rd72;
	sub.s64 	%rd74, %rd70, %rd4;
	min.s64 	%rd75, %rd74, %rd73;
	cvt.u32.u64 	%r4, %rd75;
	setp.eq.s32 	%p1, %r69, 0;
	add.s32 	%r71, %r69, 2;
	mov.u32 	%r72, %nctaid.x;
	setp.ge.u32 	%p2, %r71, %r72;
	shl.b32 	%r5, %r68, 9;
	or.pred  	%p3, %p1, %p2;
	@%p3 bra 	$L__BB9_5;
	mov.b32 	%r132, -1;
	// begin inline asm
	{
	 .reg .pred P_OUT; 
	elect.sync _|P_OUT, %r132;
	selp.b32 %r131, 1, 0, P_OUT; 
}
	// end inline asm
	mov.u32 	%r133, %tid.x;
	setp.gt.u32 	%p18, %r133, 31;
	setp.eq.s32 	%p19, %r131, 0;
	or.pred  	%p20, %p18, %p19;
	@%p20 bra 	$L__BB9_3;
	mov.u32 	%r134, _ZZN3cub18CUB_300001_SM_10006detail9transform23transform_kernel_ublkcpINS2_19async_copy_policy_tILi128EEElN4cuda3std3__44plusIfEEN6thrust24THRUST_300001_SM_1000_NS6detail15normal_iteratorINSC_10device_ptrIfEEEEJffEEEvT0_iT1_T2_DpNS2_16aligned_base_ptrIT3_EEE3bar;
	mov.b32 	%r135, 1;
	// begin inline asm
	mbarrier.init.shared.b64 [%r134], %r135;
	// end inline asm
	// begin inline asm
	fence.proxy.async.shared::cta; // 6.
	// end inline asm
	shl.b64 	%rd124, %rd4, 2;
	add.s32 	%r144, %r5, 15;
	add.s32 	%r145, %r144, %r1;
	and.b32  	%r137, %r145, -16;
	cvta.to.global.u64 	%rd125, %rd66;
	add.s64 	%rd121, %rd125, %rd124;
	mov.u32 	%r136, _ZN3cub18CUB_300001_SM_10006detail9transform4smemE;
	// begin inline asm
	cp.async.bulk.shared::cluster.global.mbarrier::complete_tx::bytes [%r136], [%rd121], %r137, [%r134];
	// end inline asm
	add.s32 	%r146, %r144, %r2;
	and.b32  	%r140, %r146, -16;
	add.s32 	%r147, %r136, %r5;
	add.s32 	%r139, %r147, 128;
	cvta.to.global.u64 	%rd126, %rd68;
	add.s64 	%rd122, %rd126, %rd124;
	// begin inline asm
	cp.async.bulk.shared::cluster.global.mbarrier::complete_tx::bytes [%r139], [%rd122], %r140, [%r134];
	// end inline asm
	add.s32 	%r143, %r140, %r137;
	// begin inline asm
	mbarrier.arrive.expect_tx.release.cta.shared::cta.b64 %rd123, [%r134], %r143; // 8. 
	// end inline asm
$L__BB9_3:
	bar.sync 	0;
	mov.u32 	%r149, _ZZN3cub18CUB_300001_SM_10006detail9transform23transform_kernel_ublkcpINS2_19async_copy_policy_tILi128EEElN4cuda3std3__44plusIfEEN6thrust24THRUST_300001_SM_1000_NS6detail15normal_iteratorINSC_10device_ptrIfEEEEJffEEEvT0_iT1_T2_DpNS2_16aligned_base_ptrIT3_EEE3bar;
$L__BB9_4:
	mov.b32 	%r150, 0;
	// begin inline asm
	{
	 .reg .pred P_OUT; 
	mbarrier.try_wait.parity.shared::cta.b64  P_OUT, [%r149], %r150;                                // 7a. 
	selp.b32 %r148, 1, 0, P_OUT; 
}
	// end inline asm
	setp.eq.s32 	%p21, %r148, 0;
	@%p21 bra 	$L__BB9_4;
	bra.uni 	$L__BB9_26;
$L__BB9_5:
	cvt.s64.s32 	%rd5, %r1;
	shl.b32 	%r74, %r4, 2;
	cvt.s64.s32 	%rd76, %r74;
	shr.u64 	%rd6, %rd76, 2;
	mov.u32 	%r6, %ntid.x;
	mov.u32 	%r7, %ntid.y;
	mul.lo.s32 	%r75, %r6, %r7;
	mov.u32 	%r8, %ntid.z;
	mul.lo.s32 	%r9, %r75, %r8;
	mov.u32 	%r76, %tid.x;
	mov.u32 	%r77, %tid.y;
	mov.u32 	%r78, %tid.z;
	mad.lo.s32 	%r79, %r78, %r7, %r77;
	mad.lo.s32 	%r80, %r79, %r6, %r76;
	cvt.u64.u32 	%rd144, %r80;
	setp.le.u64 	%p4, %rd6, %rd144;
	@%p4 bra 	$L__BB9_15;
	cvt.u32.u64 	%r81, %rd144;
	cvt.u64.u32 	%rd8, %r9;
	add.s32 	%r82, %r81, %r9;
	cvt.u64.u32 	%rd77, %r82;
	max.u64 	%rd78, %rd6, %rd77;
	setp.gt.u64 	%p5, %rd6, %rd77;
	selp.u64 	%rd9, 1, 0, %p5;
	add.s64 	%rd79, %rd9, %rd77;
	sub.s64 	%rd10, %rd78, %rd79;
	and.b64  	%rd80, %rd10, -4294967296;
	setp.ne.s64 	%p6, %rd80, 0;
	@%p6 bra 	$L__BB9_8;
	cvt.u32.u64 	%r83, %rd8;
	cvt.u32.u64 	%r84, %rd10;
	div.u32 	%r85, %r84, %r83;
	cvt.u64.u32 	%rd133, %r85;
	bra.uni 	$L__BB9_9;
$L__BB9_8:
	div.u64 	%rd133, %rd10, %rd8;
$L__BB9_9:
	add.s64 	%rd14, %rd133, %rd9;
	and.b64  	%rd81, %rd14, 3;
	setp.eq.s64 	%p7, %rd81, 3;
	mov.u64 	%rd137, %rd144;
	@%p7 bra 	$L__BB9_12;
	shl.b64 	%rd82, %rd4, 2;
	shl.b64 	%rd83, %rd144, 2;
	add.s64 	%rd84, %rd82, %rd83;
	add.s64 	%rd85, %rd84, %rd5;
	add.s64 	%rd135, %rd66, %rd85;
	shl.b64 	%rd16, %rd8, 2;
	mov.u32 	%r87, _ZN3cub18CUB_300001_SM_10006detail9transform4smemE;
	add.s32 	%r88, %r1, %r87;
	shl.b32 	%r89, %r81, 2;
	add.s32 	%r163, %r88, %r89;
	mul.lo.s32 	%r90, %r8, %r7;
	mul.lo.s32 	%r91, %r90, %r6;
	shl.b32 	%r11, %r91, 2;
	add.s64 	%rd86, %rd14, 1;
	and.b64  	%rd87, %rd86, 3;
	neg.s64 	%rd134, %rd87;
	mov.u64 	%rd137, %rd144;
$L__BB9_11:
	.pragma "nounroll";
	// begin inline asm
	cp.async.ca.shared.global [%r163], [%rd135], 4, 4;
	// end inline asm
	add.s64 	%rd137, %rd137, %rd8;
	add.s64 	%rd135, %rd135, %rd16;
	add.s32 	%r163, %r163, %r11;
	add.s64 	%rd134, %rd134, 1;
	setp.ne.s64 	%p8, %rd134, 0;
	@%p8 bra 	$L__BB9_11;
$L__BB9_12:
	setp.lt.u64 	%p9, %rd14, 3;
	@%p9 bra 	$L__BB9_15;
	shl.b64 	%rd25, %rd8, 2;
	shl.b64 	%rd89, %rd4, 2;
	shl.b64 	%rd90, %rd137, 2;
	add.s64 	%rd26, %rd89, %rd90;
	shl.b64 	%rd27, %rd8, 4;
	shl.b64 	%rd91, %rd8, 3;
	add.s64 	%rd28, %rd26, %rd91;
	add.s64 	%rd92, %rd137, %rd4;
	shl.b64 	%rd93, %rd92, 2;
	mad.lo.s64 	%rd29, %rd8, 12, %rd93;
	mov.u32 	%r93, _ZN3cub18CUB_300001_SM_10006detail9transform4smemE;
	add.s32 	%r94, %r1, %r93;
	mul.lo.s32 	%r95, %r8, %r7;
	mul.lo.s32 	%r96, %r95, %r6;
	shl.b32 	%r97, %r96, 2;
	cvt.u32.u64 	%r98, %rd137;
	shl.b32 	%r99, %r98, 2;
	add.s32 	%r164, %r94, %r99;
	add.s32 	%r167, %r164, %r97;
	shl.b32 	%r15, %r96, 4;
	shl.b32 	%r100, %r96, 3;
	add.s32 	%r166, %r164, %r100;
	mad.lo.s32 	%r165, %r96, 12, %r164;
	cvt.s64.s32 	%rd94, %r1;
	add.s64 	%rd138, %rd66, %rd94;
$L__BB9_14:
	add.s64 	%rd95, %rd138, %rd26;
	// begin inline asm
	cp.async.ca.shared.global [%r164], [%rd95], 4, 4;
	// end inline asm
	add.s64 	%rd99, %rd26, %rd25;
	add.s64 	%rd96, %rd138, %rd99;
	// begin inline asm
	cp.async.ca.shared.global [%r167], [%rd96], 4, 4;
	// end inline asm
	add.s64 	%rd97, %rd138, %rd28;
	// begin inline asm
	cp.async.ca.shared.global [%r166], [%rd97], 4, 4;
	// end inline asm
	add.s64 	%rd98, %rd138, %rd29;
	// begin inline asm
	cp.async.ca.shared.global [%r165], [%rd98], 4, 4;
	// end inline asm
	add.s64 	%rd137, %rd137, %rd25;
	add.s64 	%rd138, %rd138, %rd27;
	add.s32 	%r167, %r167, %r15;
	add.s32 	%r166, %r166, %r15;
	add.s32 	%r165, %r165, %r15;
	add.s32 	%r164, %r164, %r15;
	setp.lt.u64 	%p10, %rd137, %rd6;
	@%p10 bra 	$L__BB9_14;
$L__BB9_15:
	setp.le.u64 	%p11, %rd6, %rd144;
	// begin inline asm
	cp.async.commit_group;
	// end inline asm
	cvt.s64.s32 	%rd35, %r2;
	@%p11 bra 	$L__BB9_25;
	cvt.u32.u64 	%r105, %rd144;
	cvt.u64.u32 	%rd36, %r9;
	add.s32 	%r106, %r105, %r9;
	cvt.u64.u32 	%rd100, %r106;
	max.u64 	%rd101, %rd6, %rd100;
	setp.gt.u64 	%p12, %rd6, %rd100;
	selp.u64 	%rd37, 1, 0, %p12;
	add.s64 	%rd102, %rd37, %rd100;
	sub.s64 	%rd38, %rd101, %rd102;
	and.b64  	%rd103, %rd38, -4294967296;
	setp.ne.s64 	%p13, %rd103, 0;
	@%p13 bra 	$L__BB9_18;
	cvt.u32.u64 	%r107, %rd36;
	cvt.u32.u64 	%r108, %rd38;
	div.u32 	%r109, %r108, %r107;
	cvt.u64.u32 	%rd140, %r109;
	bra.uni 	$L__BB9_19;
$L__BB9_18:
	div.u64 	%rd140, %rd38, %rd36;
$L__BB9_19:
	add.s64 	%rd42, %rd140, %rd37;
	and.b64  	%rd104, %rd42, 3;
	setp.eq.s64 	%p14, %rd104, 3;
	@%p14 bra 	$L__BB9_22;
	shl.b64 	%rd105, %rd4, 2;
	shl.b64 	%rd106, %rd144, 2;
	add.s64 	%rd107, %rd105, %rd106;
	add.s64 	%rd108, %rd107, %rd35;
	add.s64 	%rd142, %rd68, %rd108;
	shl.b64 	%rd44, %rd36, 2;
	mov.u32 	%r111, _ZN3cub18CUB_300001_SM_10006detail9transform4smemE;
	add.s32 	%r112, %r2, %r111;
	add.s32 	%r113, %r112, %r5;
	shl.b32 	%r114, %r105, 2;
	add.s32 	%r168, %r113, %r114;
	mul.lo.s32 	%r115, %r8, %r7;
	mul.lo.s32 	%r116, %r115, %r6;
	shl.b32 	%r28, %r116, 2;
	add.s64 	%rd109, %rd42, 1;
	and.b64  	%rd110, %rd109, 3;
	neg.s64 	%rd141, %rd110;
$L__BB9_21:
	.pragma "nounroll";
	add.s32 	%r117, %r168, 128;
	// begin inline asm
	cp.async.ca.shared.global [%r117], [%rd142], 4, 4;
	// end inline asm
	add.s64 	%rd144, %rd144, %rd36;
	add.s64 	%rd142, %rd142, %rd44;
	add.s32 	%r168, %r168, %r28;
	add.s64 	%rd141, %rd141, 1;
	setp.ne.s64 	%p15, %rd141, 0;
	@%p15 bra 	$L__BB9_21;
$L__BB9_22:
	setp.lt.u64 	%p16, %rd42, 3;
	@%p16 bra 	$L__BB9_25;
	shl.b64 	%rd53, %rd36, 2;
	shl.b64 	%rd112, %rd4, 2;
	shl.b64 	%rd113, %rd144, 2;
	add.s64 	%rd54, %rd112, %rd113;
	add.s64 	%rd55, %rd54, %rd53;
	shl.b64 	%rd56, %rd36, 4;
	shl.b64 	%rd114, %rd36, 3;
	add.s64 	%rd57, %rd54, %rd114;
	add.s64 	%rd115, %rd144, %rd4;
	shl.b64 	%rd116, %rd115, 2;
	mad.lo.s64 	%rd58, %rd36, 12, %rd116;
	mov.u32 	%r118, _ZN3cub18CUB_300001_SM_10006detail9transform4smemE;
	add.s32 	%r119, %r2, %r118;
	mul.lo.s32 	%r120, %r8, %r7;
	mul.lo.s32 	%r121, %r120, %r6;
	shl.b32 	%r122, %r121, 2;
	cvt.u32.u64 	%r123, %rd144;
	shl.b32 	%r124, %r123, 2;
	add.s32 	%r125, %r119, %r5;
	add.s32 	%r169, %r125, %r124;
	add.s32 	%r172, %r169, %r122;
	shl.b32 	%r32, %r121, 4;
	shl.b32 	%r126, %r121, 3;
	add.s32 	%r171, %r169, %r126;
	mad.lo.s32 	%r170, %r121, 12, %r169;
	add.s64 	%rd145, %rd68, %rd35;
$L__BB9_24:
	add.s64 	%rd117, %rd145, %rd54;
	add.s32 	%r127, %r169, 128;
	// begin inline asm
	cp.async.ca.shared.global [%r127], [%rd117], 4, 4;
	// end inline asm
	add.s64 	%rd118, %rd145, %rd55;
	add.s32 	%r128, %r172, 128;
	// begin inline asm
	cp.async.ca.shared.global [%r128], [%rd118], 4, 4;
	// end inline asm
	add.s64 	%rd119, %rd145, %rd57;
	add.s32 	%r129, %r171, 128;
	// begin inline asm
	cp.async.ca.shared.global [%r129], [%rd119], 4, 4;
	// end inline asm
	add.s64 	%rd120, %rd145, %rd58;
	add.s32 	%r130, %r170, 128;
	// begin inline asm
	cp.async.ca.shared.global [%r130], [%rd120], 4, 4;
	// end inline asm
	add.s64 	%rd144, %rd144, %rd53;
	add.s64 	%rd145, %rd145, %rd56;
	add.s32 	%r172, %r172, %r32;
	add.s32 	%r171, %r171, %r32;
	add.s32 	%r170, %r170, %r32;
	add.s32 	%r169, %r169, %r32;
	setp.lt.u64 	%p17, %rd144, %rd6;
	@%p17 bra 	$L__BB9_24;
$L__BB9_25:
	// begin inline asm
	cp.async.commit_group;
	// end inline asm
	// begin inline asm
	cp.async.wait_group 0;
	// end inline asm
	barrier.sync 	0;
$L__BB9_26:
	setp.eq.s32 	%p22, %r3, %r4;
	@%p22 bra 	$L__BB9_32;
	setp.lt.s32 	%p23, %r68, 1;
	@%p23 bra 	$L__BB9_35;
	mov.u32 	%r177, %tid.x;
	neg.s32 	%r180, %r68;
	add.s32 	%r151, %r2, %r5;
	shl.b32 	%r152, %r177, 2;
	add.s32 	%r153, %r151, %r152;
	mov.u32 	%r154, _ZN3cub18CUB_300001_SM_10006detail9transform4smemE;
	add.s32 	%r155, %r153, %r154;
	add.s32 	%r179, %r155, 128;
	add.s32 	%r156, %r1, %r152;
	add.s32 	%r178, %r154, %r156;
	shl.b64 	%rd127, %rd4, 2;
	add.s64 	%rd64, %rd1, %rd127;
$L__BB9_29:
	.pragma "nounroll";
	setp.ge.s32 	%p24, %r177, %r4;
	@%p24 bra 	$L__BB9_31;
	ld.shared.f32 	%f1, [%r178];
	ld.shared.f32 	%f2, [%r179];
	add.f32 	%f3, %f1, %f2;
	mul.wide.s32 	%rd128, %r177, 4;
	add.s64 	%rd129, %rd64, %rd128;
	st.global.f32 	[%rd129], %f3;
$L__BB9_31:
	add.s32 	%r180, %r180, 1;
	setp.ne.s32 	%p25, %r180, 0;
	add.s32 	%r179, %r179, 512;
	add.s32 	%r178, %r178, 512;
	add.s32 	%r177, %r177, 128;
	@%p25 bra 	$L__BB9_29;
	bra.uni 	$L__BB9_35;
$L__BB9_32:
	setp.lt.s32 	%p26, %r68, 1;
	@%p26 bra 	$L__BB9_35;
	mov.u32 	%r173, %tid.x;
	neg.s32 	%r176, %r68;
	add.s32 	%r157, %r2, %r5;
	shl.b32 	%r158, %r173, 2;
	add.s32 	%r159, %r157, %r158;
	mov.u32 	%r160, _ZN3cub18CUB_300001_SM_10006detail9transform4smemE;
	add.s32 	%r161, %r159, %r160;
	add.s32 	%r175, %r161, 128;
	add.s32 	%r162, %r1, %r158;
	add.s32 	%r174, %r160, %r162;
	shl.b64 	%rd130, %rd4, 2;
	add.s64 	%rd65, %rd1, %rd130;
$L__BB9_34:
	.pragma "nounroll";
	mul.wide.s32 	%rd131, %r173, 4;
	add.s64 	%rd132, %rd65, %rd131;
	ld.shared.f32 	%f4, [%r174];
	ld.shared.f32 	%f5, [%r175];
	add.f32 	%f6, %f4, %f5;
	st.global.f32 	[%rd132], %f6;
	add.s32 	%r176, %r176, 1;
	setp.eq.s32 	%p27, %r176, 0;
	add.s32 	%r175, %r175, 512;
	add.s32 	%r174, %r174, 512;
	add.s32 	%r173, %r173, 128;
	@%p27 bra 	$L__BB9_35;
	bra.uni 	$L__BB9_34;
$L__BB9_35:
	ret;

}
	// .globl	_ZN3cub18CUB_300001_SM_10006detail9transform16transform_kernelINS2_10policy_hubILb1EN4cuda3std3__45tupleIJN6thrust24THRUST_300001_SM_1000_NS7pointerIiNSA_8cuda_cub3tagENSA_11use_defaultESE_EEEEEE10policy1000EiNS7_10__identityENSA_10device_ptrIfEEJPiEEEvT0_iT1_T2_DpNS2_10kernel_argIT3_EE
.visible .entry _ZN3cub18CUB_300001_SM_10006detail9transform16transform_kernelINS2_10policy_hubILb1EN4cuda3std3__45tupleIJN6thrust24THRUST_300001_SM_1000_NS7pointerIiNSA_8cuda_cub3tagENSA_11use_defaultESE_EEEEEE10policy1000EiNS7_10__identityENSA_10device_ptrIfEEJPiEEEvT0_iT1_T2_DpNS2_10kernel_argIT3_EE(
	.param .u32 _ZN3cub18CUB_300001_SM_10006detail9transform16transform_kernelINS2_10policy_hubILb1EN4cuda3std3__45tupleIJN6thrust24THRUST_300001_SM_1000_NS7pointerIiNSA_8cuda_cub3tagENSA_11use_defaultESE_EEEEEE10policy1000EiNS7_10__identityENSA_10device_ptrIfEEJPiEEEvT0_iT1_T2_DpNS2_10kernel_argIT3_EE_param_0,
	.param .u32 _ZN3cub18CUB_300001_SM_10006detail9transform16transform_kernelINS2_10policy_hubILb1EN4cuda3std3__45tupleIJN6thrust24THRUST_300001_SM_1000_NS7pointerIiNSA_8cuda_cub3tagENSA_11use_defaultESE_EEEEEE10policy1000EiNS7_10__identityENSA_10device_ptrIfEEJPiEEEvT0_iT1_T2_DpNS2_10kernel_argIT3_EE_param_1,
	.param .align 1 .b8 _ZN3cub18CUB_300001_SM_10006detail9transform16transform_kernelINS2_10policy_hubILb1EN4cuda3std3__45tupleIJN6thrust24THRUST_300001_SM_1000_NS7pointerIiNSA_8cuda_cub3tagENSA_11use_defaultESE_EEEEEE10policy1000EiNS7_10__identityENSA_10device_ptrIfEEJPiEEEvT0_iT1_T2_DpNS2_10kernel_argIT3_EE_param_2[1],
	.param .align 8 .b8 _ZN3cub18CUB_300001_SM_10006detail9transform16transform_kernelINS2_10policy_hubILb1EN4cuda3std3__45tupleIJN6thrust24THRUST_300001_SM_1000_NS7pointerIiNSA_8cuda_cub3tagENSA_11use_defaultESE_EEEEEE10policy1000EiNS7_10__identityENSA_10device_ptrIfEEJPiEEEvT0_iT1_T2_DpNS2_10kernel_argIT3_EE_param_3[8],
	.param .align 8 .b8 _ZN3cub18CUB_300001_SM_10006detail9transform16transform_kernelINS2_10policy_hubILb1EN4cuda3std3__45tupleIJN6thrust24THRUST_300001_SM_1000_NS7pointerIiNSA_8cuda_cub3tagENSA_11use_defaultESE_EEEEEE10policy1000EiNS7_10__identityENSA_10device_ptrIfEEJPiEEEvT0_iT1_T2_DpNS2_10kernel_argIT3_EE_param_4[16]
)
.maxntid 128
{
	.reg .pred 	%p<37>;
	.reg .b32 	%r<128>;
	.reg .b32 	%f<45>;
	.reg .b64 	%rd<66>;

	ld.param.u32 	%r50, [_ZN3cub18CUB_300001_SM_10006detail9transform16transform_kernelINS2_10policy_hubILb1EN4cuda3std3__45tupleIJN6thrust24THRUST_300001_SM_1000_NS7pointerIiNSA_8cuda_cub3tagENSA_11use_defaultESE_EEEEEE10policy1000EiNS7_10__identityENSA_10device_ptrIfEEJPiEEEvT0_iT1_T2_DpNS2_10kernel_argIT3_EE_param_0];
	ld.param.u64 	%rd15, [_ZN3cub18CUB_300001_SM_10006detail9transform16transform_kernelINS2_10policy_hubILb1EN4cuda3std3__45tupleIJN6thrust24THRUST_300001_SM_1000_NS7pointerIiNSA_8cuda_cub3tagENSA_11use_defaultESE_EEEEEE10policy1000EiNS7_10__identityENSA_10device_ptrIfEEJPiEEEvT0_iT1_T2_DpNS2_10kernel_argIT3_EE_param_4];
	ld.param.u64 	%rd16, [_ZN3cub18CUB_300001_SM_10006detail9transform16transform_kernelINS2_10policy_hubILb1EN4cuda3std3__45tupleIJN6thrust24THRUST_300001_SM_1000_NS7pointerIiNSA_8cuda_cub3tagENSA_11use_defaultESE_EEEEEE10policy1000EiNS7_10__identityENSA_10device_ptrIfEEJPiEEEvT0_iT1_T2_DpNS2_10kernel_argIT3_EE_param_3];
	ld.param.u32 	%r49, [_ZN3cub18CUB_300001_SM_10006detail9transform16transform_kernelINS2_10policy_hubILb1EN4cuda3std3__45tupleIJN6thrust24THRUST_300001_SM_1000_NS7pointerIiNSA_8cuda_cub3tagENSA_11use_defaultESE_EEEEEE10policy1000EiNS7_10__identityENSA_10device_ptrIfEEJPiEEEvT0_iT1_T2_DpNS2_10kernel_argIT3_EE_param_1];
	cvta.to.global.u64 	%rd1, %rd16;
	cvta.to.global.u64 	%rd2, %rd15;
	shl.b32 	%r1, %r49, 7;
	mov.u32 	%r51, %ctaid.x;
	mul.lo.s32 	%r2, %r1, %r51;
	sub.s32 	%r3, %r50, %r2;
	min.s32 	%r4, %r1, %r3;
	shl.b32 	%r5, %r4, 2;
	mov.u32 	%r6, %tid.x;
	shl.b32 	%r116, %r6, 7;
	setp.ge.s32 	%p1, %r116, %r5;
	@%p1 bra 	$L__BB10_3;
	mul.wide.u32 	%rd17, %r6, 128;
	add.s64 	%rd18, %rd2, %rd17;
	mul.wide.s32 	%rd19, %r2, 4;
	add.s64 	%rd64, %rd18, %rd19;
$L__BB10_2:
	.pragma "nounroll";
	// begin inline asm
	prefetch.global.L2 [%rd64];
	// end inline asm
	add.s32 	%r116, %r116, 16384;
	add.s64 	%rd64, %rd64, 16384;
	setp.lt.s32 	%p2, %r116, %r5;
	@%p2 bra 	$L__BB10_2;
$L__BB10_3:
	mul.wide.s32 	%rd21, %r2, 4;
	add.s64 	%rd6, %rd2, %rd21;
	add.s64 	%rd7, %rd1, %rd21;
	setp.gt.s32 	%p3, %r1, %r3;
	@%p3 bra 	$L__BB10_17;
	setp.lt.s32 	%p4, %r49, 1;
	@%p4 bra 	$L__BB10_58;
	and.b32  	%r10, %r49, 15;
	setp.lt.u32 	%p5, %r49, 16;
	mov.b32 	%r123, 0;
	@%p5 bra 	$L__BB10_8;
	and.b32  	%r123, %r49, 2147483632;
	neg.s32 	%r118, %r123;
	add.s32 	%r117, %r6, 1152;
	mul.wide.u32 	%rd22, %r6, 4;
	or.b64  	%rd65, %rd22, 4096;
$L__BB10_7:
	.pragma "nounroll";
	mul.wide.s32 	%rd23, %r117, 4;
	add.s64 	%rd24, %rd23, 1536;
	add.s64 	%rd25, %rd6, %rd65;
	ld.global.u32 	%r53, [%rd25+-4096];
	cvt.rn.f32.s32 	%f1, %r53;
	add.s64 	%rd26, %rd7, %rd65;
	st.global.f32 	[%rd26+-4096], %f1;
	ld.global.u32 	%r54, [%rd25+-3584];
	cvt.rn.f32.s32 	%f2, %r54;
	st.global.f32 	[%rd26+-3584], %f2;
	ld.global.u32 	%r55, [%rd25+-3072];
	cvt.rn.f32.s32 	%f3, %r55;
	st.global.f32 	[%rd26+-3072], %f3;
	ld.global.u32 	%r56, [%rd25+-2560];
	cvt.rn.f32.s32 	%f4, %r56;
	st.global.f32 	[%rd26+-2560], %f4;
	ld.global.u32 	%r57, [%rd25+-2048];
	cvt.rn.f32.s32 	%f5, %r57;
	st.global.f32 	[%rd26+-2048], %f5;
	ld.global.u32 	%r58, [%rd25+-1536];
	cvt.rn.f32.s32 	%f6, %r58;
	st.global.f32 	[%rd26+-1536], %f6;
	ld.global.u32 	%r59, [%rd25+-1024];
	cvt.rn.f32.s32 	%f7, %r59;
	st.global.f32 	[%rd26+-1024], %f7;
	ld.global.u32 	%r60, [%rd25+-512];
	cvt.rn.f32.s32 	%f8, %r60;
	st.global.f32 	[%rd26+-512], %f8;
	ld.global.u32 	%r61, [%rd25];
	cvt.rn.f32.s32 	%f9, %r61;
	st.global.f32 	[%rd26], %f9;
	add.s64 	%rd27, %rd6, %rd24;
	ld.global.u32 	%r62, [%rd27+-1536];
	cvt.rn.f32.s32 	%f10, %r62;
	add.s64 	%rd28, %rd7, %rd24;
	st.global.f32 	[%rd28+-1536], %f10;
	ld.global.u32 	%r63, [%rd27+-1024];
	cvt.rn.f32.s32 	%f11, %r63;
	st.global.f32 	[%rd28+-1024], %f11;
	ld.global.u32 	%r64, [%rd27+-512];
	cvt.rn.f32.s32 	%f12, %r64;
	st.global.f32 	[%rd28+-512], %f12;
	ld.global.u32 	%r65, [%rd27];
	cvt.rn.f32.s32 	%f13, %r65;
	st.global.f32 	[%rd28], %f13;
	ld.global.u32 	%r66, [%rd27+512];
	cvt.rn.f32.s32 	%f14, %r66;
	st.global.f32 	[%rd28+512], %f14;
	ld.global.u32 	%r67, [%rd27+1024];
	cvt.rn.f32.s32 	%f15, %r67;
	st.global.f32 	[%rd28+1024], %f15;
	ld.global.u32 	%r68, [%rd27+1536];
	cvt.rn.f32.s32 	%f16, %r68;
	st.global.f32 	[%rd28+1536], %f16;
	add.s32 	%r118, %r118, 16;
	add.s32 	%r117, %r117, 2048;
	add.s64 	%rd65, %rd65, 8192;
	setp.eq.s32 	%p6, %r118, 0;
	@%p6 bra 	$L__BB10_8;
	bra.uni 	$L__BB10_7;
$L__BB10_8:
	setp.eq.s32 	%p7, %r10, 0;
	@%p7 bra 	$L__BB10_58;
	and.b32  	%r37, %r49, 7;
	setp.lt.u32 	%p8, %r10, 8;
	@%p8 bra 	$L__BB10_11;
	shl.b32 	%r69, %r123, 7;
	add.s32 	%r70, %r69, %r6;
	mul.wide.s32 	%rd29, %r70, 4;
	add.s64 	%rd30, %rd6, %rd29;
	ld.global.u32 	%r71, [%rd30];
	cvt.rn.f32.s32 	%f17, %r71;
	add.s64 	%rd31, %rd7, %rd29;
	st.global.f32 	[%rd31], %f17;
	ld.global.u32 	%r72, [%rd30+512];
	cvt.rn.f32.s32 	%f18, %r72;
	st.global.f32 	[%rd31+512], %f18;
	ld.global.u32 	%r73, [%rd30+1024];
	cvt.rn.f32.s32 	%f19, %r73;
	st.global.f32 	[%rd31+1024], %f19;
	ld.global.u32 	%r74, [%rd30+1536];
	cvt.rn.f32.s32 	%f20, %r74;
	st.global.f32 	[%rd31+1536], %f20;
	ld.global.u32 	%r75, [%rd30+2048];
	cvt.rn.f32.s32 	%f21, %r75;
	st.global.f32 	[%rd31+2048], %f21;
	ld.global.u32 	%r76, [%rd30+2560];
	cvt.rn.f32.s32 	%f22, %r76;
	st.global.f32 	[%rd31+2560], %f22;
	ld.global.u32 	%r77, [%rd30+3072];
	cvt.rn.f32.s32 	%f23, %r77;
	st.global.f32 	[%rd31+3072], %f23;
	ld.global.u32 	%r78, [%rd30+3584];
	cvt.rn.f32.s32 	%f24, %r78;
	st.global.f32 	[%rd31+3584], %f24;
	add.s32 	%r123, %r123, 8;
$L__BB10_11:
	setp.eq.s32 	%p9, %r37, 0;
	@%p9 bra 	$L__BB10_58;
	and.b32  	%r40, %r49, 3;
	setp.lt.u32 	%p10, %r37, 4;
	@%p10 bra 	$L__BB10_14;
	shl.b32 	%r79, %r123, 7;
	add.s32 	%r80, %r79, %r6;
	mul.wide.s32 	%rd32, %r80, 4;
	add.s64 	%rd33, %rd6, %rd32;
	ld.global.u32 	%r81, [%rd33];
	cvt.rn.f32.s32 	%f25, %r81;
	add.s64 	%rd34, %rd7, %rd32;
	st.global.f32 	[%rd34], %f25;
	ld.global.u32 	%r82, [%rd33+512];
	cvt.rn.f32.s32 	%f26, %r82;
	st.global.f32 	[%rd34+512], %f26;
	ld.global.u32 	%r83, [%rd33+1024];
	cvt.rn.f32.s32 	%f27, %r83;
	st.global.f32 	[%rd34+1024], %f27;
	ld.global.u32 	%r84, [%rd33+1536];
	cvt.rn.f32.s32 	%f28, %r84;
	st.global.f32 	[%rd34+1536], %f28;
	add.s32 	%r123, %r123, 4;
$L__BB10_14:
	setp.eq.s32 	%p11, %r40, 0;
	@%p11 bra 	$L__BB10_58;
	shl.b32 	%r85, %r123, 7;
	add.s32 	%r127, %r6, %r85;
	neg.s32 	%r126, %r40;
$L__BB10_16:
	.pragma "nounroll";
	mul.wide.s32 	%rd36, %r127, 4;
	add.s64 	%rd37, %rd7, %rd36;
	add.s64 	%rd38, %rd6, %rd36;
	ld.global.u32 	%r86, [%rd38];
	cvt.rn.f32.s32 	%f29, %r86;
	st.global.f32 	[%rd37], %f29;
	add.s32 	%r127, %r127, 128;
	add.s32 	%r126, %r126, 1;
	setp.ne.s32 	%p12, %r126, 0;
	@%p12 bra 	$L__BB10_16;
	bra.uni 	$L__BB10_58;
$L__BB10_17:
	setp.lt.s32 	%p13, %r49, 1;
	@%p13 bra 	$L__BB10_58;
	and.b32  	%r14, %r49, 7;
	setp.lt.u32 	%p14, %r49, 8;
	mov.b32 	%r120, 0;
	@%p14 bra 	$L__BB10_37;
	and.b32  	%r120, %r49, 2147483640;
	mov.b32 	%r119, 0;
$L__BB10_20:
	.pragma "nounroll";
	shl.b32 	%r89, %r119, 7;
	add.s32 	%r21, %r89, %r6;
	setp.ge.s32 	%p15, %r21, %r4;
	@%p15 bra 	$L__BB10_22;
	mul.wide.u32 	%rd39, %r21, 4;
	add.s64 	%rd40, %rd6, %rd39;
	ld.global.u32 	%r90, [%rd40];
	cvt.rn.f32.s32 	%f30, %r90;
	add.s64 	%rd41, %rd7, %rd39;
	st.global.f32 	[%rd41], %f30;
$L__BB10_22:
	add.s32 	%r91, %r21, 128;
	setp.ge.s32 	%p16, %r91, %r4;
	mul.wide.s32 	%rd42, %r91, 4;
	add.s64 	%rd11, %rd6, %rd42;
	add.s64 	%rd12, %rd7, %rd42;
	@%p16 bra 	$L__BB10_24;
	ld.global.u32 	%r92, [%rd11];
	cvt.rn.f32.s32 	%f31, %r92;
	st.global.f32 	[%rd12], %f31;
$L__BB10_24:
	add.s32 	%r93, %r21, 256;
	setp.ge.s32 	%p17, %r93, %r4;
	@%p17 bra 	$L__BB10_26;
	ld.global.u32 	%r94, [%rd11+512];
	cvt.rn.f32.s32 	%f32, %r94;
	st.global.f32 	[%rd12+512], %f32;
$L__BB10_26:
	add.s32 	%r95, %r21, 384;
	setp.ge.s32 	%p18, %r95, %r4;
	@%p18 bra 	$L__BB10_28;
	ld.global.u32 	%r96, [%rd11+1024];
	cvt.rn.f32.s32 	%f33, %r96;
	st.global.f32 	[%rd12+1024], %f33;
$L__BB10_28:
	add.s32 	%r97, %r21, 512;
	setp.ge.s32 	%p19, %r97, %r4;
	@%p19 bra 	$L__BB10_30;
	ld.global.u32 	%r98, [%rd11+1536];
	cvt.rn.f32.s32 	%f34, %r98;
	st.global.f32 	[%rd12+1536], %f34;
$L__BB10_30:
	add.s32 	%r99, %r21, 640;
	setp.ge.s32 	%p20, %r99, %r4;
	@%p20 bra 	$L__BB10_32;
	ld.global.u32 	%r100, [%rd11+2048];
	cvt.rn.f32.s32 	%f35, %r100;
	st.global.f32 	[%rd12+2048], %f35;
$L__BB10_32:
	add.s32 	%r101, %r21, 768;
	setp.ge.s32 	%p21, %r101, %r4;
	@%p21 bra 	$L__BB10_34;
	ld.global.u32 	%r102, [%rd11+2560];
	cvt.rn.f32.s32 	%f36, %r102;
	st.global.f32 	[%rd12+2560], %f36;
$L__BB10_34:
	add.s32 	%r103, %r21, 896;
	setp.ge.s32 	%p22, %r103, %r4;
	@%p22 bra 	$L__BB10_36;
	ld.global.u32 	%r104, [%rd11+3072];
	cvt.rn.f32.s32 	%f37, %r104;
	st.global.f32 	[%rd12+3072], %f37;
$L__BB10_36:
	add.s32 	%r119, %r119, 8;
	setp.ne.s32 	%p23, %r119, %r120;
	@%p23 bra 	$L__BB10_20;
$L__BB10_37:
	setp.eq.s32 	%p24, %r14, 0;
	@%p24 bra 	$L__BB10_58;
	and.b32  	%r24, %r49, 3;
	setp.lt.u32 	%p25, %r14, 4;
	@%p25 bra 	$L__BB10_48;
	shl.b32 	%r105, %r120, 7;
	add.s32 	%r25, %r105, %r6;
	setp.ge.s32 	%p26, %r25, %r4;
	@%p26 bra 	$L__BB10_41;
	mul.wide.s32 	%rd43, %r25, 4;
	add.s64 	%rd44, %rd6, %rd43;
	ld.global.u32 	%r106, [%rd44];
	cvt.rn.f32.s32 	%f38, %r106;
	add.s64 	%rd45, %rd7, %rd43;
	st.global.f32 	[%rd45], %f38;
$L__BB10_41:
	add.s32 	%r26, %r25, 128;
	setp.ge.s32 	%p27, %r26, %r4;
	@%p27 bra 	$L__BB10_43;
	mul.wide.s32 	%rd46, %r26, 4;
	add.s64 	%rd47, %rd6, %rd46;
	ld.global.u32 	%r107, [%rd47];
	cvt.rn.f32.s32 	%f39, %r107;
	add.s64 	%rd48, %rd7, %rd46;
	st.global.f32 	[%rd48], %f39;
$L__BB10_43:
	add.s32 	%r27, %r25, 256;
	setp.ge.s32 	%p28, %r27, %r4;
	@%p28 bra 	$L__BB10_45;
	mul.wide.s32 	%rd49, %r27, 4;
	add.s64 	%rd50, %rd6, %rd49;
	ld.global.u32 	%r108, [%rd50];
	cvt.rn.f32.s32 	%f40, %r108;
	add.s64 	%rd51, %rd7, %rd49;
	st.global.f32 	[%rd51], %f40;
$L__BB10_45:
	add.s32 	%r28, %r25, 384;
	setp.ge.s32 	%p29, %r28, %r4;
	@%p29 bra 	$L__BB10_47;
	mul.wide.s32 	%rd52, %r28, 4;
	add.s64 	%rd53, %rd6, %rd52;
	ld.global.u32 	%r109, [%rd53];
	cvt.rn.f32.s32 	%f41, %r109;
	add.s64 	%rd54, %rd7, %rd52;
	st.global.f32 	[%rd54], %f41;
$L__BB10_47:
	add.s32 	%r120, %r120, 4;
$L__BB10_48:
	setp.eq.s32 	%p30, %r24, 0;
	@%p30 bra 	$L__BB10_58;
	setp.eq.s32 	%p31, %r24, 1;
	@%p31 bra 	$L__BB10_55;
	shl.b32 	%r110, %r120, 7;
	add.s32 	%r31, %r110, %r6;
	setp.ge.s32 	%p32, %r31, %r4;
	@%p32 bra 	$L__BB10_52;
	mul.wide.s32 	%rd55, %r31, 4;
	add.s64 	%rd56, %rd6, %rd55;
	ld.global.u32 	%r111, [%rd56];
	cvt.rn.f32.s32 	%f42, %r111;
	add.s64 	%rd57, %rd7, %rd55;
	st.global.f32 	[%rd57], %f42;
$L__BB10_52:
	add.s32 	%r32, %r31, 128;
	setp.ge.s32 	%p33, %r32, %r4;
	@%p33 bra 	$L__BB10_54;
	mul.wide.s32 	%rd58, %r32, 4;
	add.s64 	%rd59, %rd6, %rd58;
	ld.global.u32 	%r112, [%rd59];
	cvt.rn.f32.s32 	%f43, %r112;
	add.s64 	%rd60, %rd7, %rd58;
	st.global.f32 	[%rd60], %f43;
$L__BB10_54:
	add.s32 	%r120, %r120, 2;
$L__BB10_55:
	and.b32  	%r113, %r49, 1;
	setp.eq.b32 	%p34, %r113, 1;
	not.pred 	%p35, %p34;
	@%p35 bra 	$L__BB10_58;
	shl.b32 	%r114, %r120, 7;
	add.s32 	%r35, %r114, %r6;
	setp.ge.s32 	%p36, %r35, %r4;
	@%p36 bra 	$L__BB10_58;
	mul.wide.s32 	%rd61, %r35, 4;
	add.s64 	%rd62, %rd6, %rd61;
	ld.global.u32 	%r115, [%rd62];
	cvt.rn.f32.s32 	%f44, %r115;
	add.s64 	%rd63, %rd7, %rd61;
	st.global.f32 	[%rd63], %f44;
$L__BB10_58:
	ret;

}
	// .globl	_ZN3cub18CUB_300001_SM_10006detail9transform16transform_kernelINS2_10policy_hubILb1EN4cuda3std3__45tupleIJN6thrust24THRUST_300001_SM_1000_NS7pointerIiNSA_8cuda_cub3tagENSA_11use_defaultESE_EEEEEE10policy1000ElNS7_10__identityENSA_10device_ptrIfEEJPiEEEvT0_iT1_T2_DpNS2_10kernel_argIT3_EE
.visible .entry _ZN3cub18CUB_300001_SM_10006detail9transform16transform_kernelINS2_10policy_hubILb1EN4cuda3std3__45tupleIJN6thrust24THRUST_300001_SM_1000_NS7pointerIiNSA_8cuda_cub3tagENSA_11use_defaultESE_EEEEEE10policy1000ElNS7_10__identityENSA_10device_ptrIfEEJPiEEEvT0_iT1_T2_DpNS2_10kernel_argIT3_EE(
	.param .u64 _ZN3cub18CUB_300001_SM_10006detail9transform16transform_kernelINS2_10policy_hubILb1EN4cuda3std3__45tupleIJN6thrust24THRUST_300001_SM_1000_NS7pointerIiNSA_8cuda_cub3tagENSA_11use_defaultESE_EEEEEE10policy1000ElNS7_10__identityENSA_10device_ptrIfEEJPiEEEvT0_iT1_T2_DpNS2_10kernel_argIT3_EE_param_0,
	.param .u32 _ZN3cub18CUB_300001_SM_10006detail9transform16transform_kernelINS2_10policy_hubILb1EN4cuda3std3__45tupleIJN6thrust24THRUST_300001_SM_1000_NS7pointerIiNSA_8cuda_cub3tagENSA_11use_defaultESE_EEEEEE10policy1000ElNS7_10__identityENSA_10device_ptrIfEEJPiEEEvT0_iT1_T2_DpNS2_10kernel_argIT3_EE_param_1,
	.param .align 1 .b8 _ZN3cub18CUB_300001_SM_10006detail9transform16transform_kernelINS2_10policy_hubILb1EN4cuda3std3__45tupleIJN6thrust24THRUST_300001_SM_1000_NS7pointerIiNSA_8cuda_cub3tagENSA_11use_defaultESE_EEEEEE10policy1000ElNS7_10__identityENSA_10device_ptrIfEEJPiEEEvT0_iT1_T2_DpNS2_10kernel_argIT3_EE_param_2[1],
	.param .align 8 .b8 _ZN3cub18CUB_300001_SM_10006detail9transform16transform_kernelINS2_10policy_hubILb1EN4cuda3std3__45tupleIJN6thrust24THRUST_300001_SM_1000_NS7pointerIiNSA_8cuda_cub3tagENSA_11use_defaultESE_EEEEEE10policy1000ElNS7_10__identityENSA_10device_ptrIfEEJPiEEEvT0_iT1_T2_DpNS2_10kernel_argIT3_EE_param_3[8],
	.param .align 8 .b8 _ZN3cub18CUB_300001_SM_10006detail9transform16transform_kernelINS2_10policy_hubILb1EN4cuda3std3__45tupleIJN6thrust24THRUST_300001_SM_1000_NS7pointerIiNSA_8cuda_cub3tagENSA_11use_defaultESE_EEEEEE10policy1000ElNS7_10__identityENSA_10device_ptrIfEEJPiEEEvT0_iT1_T2_DpNS2_10kernel_argIT3_EE_param_4[16]
)
.maxntid 128
{
	.reg .pred 	%p<37>;
	.reg .b32 	%r<125>;
	.reg .b32 	%f<45>;
	.reg .b64 	%rd<72>;

	ld.param.u64 	%rd16, [_ZN3cub18CUB_300001_SM_10006detail9transform16transform_kernelINS2_10policy_hubILb1EN4cuda3std3__45tupleIJN6thrust24THRUST_300001_SM_1000_NS7pointerIiNSA_8cuda_cub3tagENSA_11use_defaultESE_EEEEEE10policy1000ElNS7_10__identityENSA_10device_ptrIfEEJPiEEEvT0_iT1_T2_DpNS2_10kernel_argIT3_EE_param_0];
	ld.param.u64 	%rd17, [_ZN3cub18CUB_300001_SM_10006detail9transform16transform_kernelINS2_10policy_hubILb1EN4cuda3std3__45tupleIJN6thrust24THRUST_300001_SM_1000_NS7pointerIiNSA_8cuda_cub3tagENSA_11use_defaultESE_EEEEEE10policy1000ElNS7_10__identityENSA_10device_ptrIfEEJPiEEEvT0_iT1_T2_DpNS2_10kernel_argIT3_EE_param_4];
	ld.param.u64 	%rd18, [_ZN3cub18CUB_300001_SM_10006detail9transform16transform_kernelINS2_10policy_hubILb1EN4cuda3std3__45tupleIJN6thrust24THRUST_300001_SM_1000_NS7pointerIiNSA_8cuda_cub3tagENSA_11use_defaultESE_EEEEEE10policy1000ElNS7_10__identityENSA_10device_ptrIfEEJPiEEEvT0_iT1_T2_DpNS2_10kernel_argIT3_EE_param_3];
	ld.param.u32 	%r47, [_ZN3cub18CUB_300001_SM_10006detail9transform16transform_kernelINS2_10policy_hubILb1EN4cuda3std3__45tupleIJN6thrust24THRUST_300001_SM_1000_NS7pointerIiNSA_8cuda_cub3tagENSA_11use_defaultESE_EEEEEE10policy1000ElNS7_10__identityENSA_10device_ptrIfEEJPiEEEvT0_iT1_T2_DpNS2_10kernel_argIT3_EE_param_1];
	cvta.to.global.u64 	%rd1, %rd18;
	cvta.to.global.u64 	%rd2, %rd17;
	shl.b32 	%r1, %r47, 7;
	mov.u32 	%r48, %ctaid.x;
	cvt.u64.u32 	%rd19, %r48;
	cvt.s64.s32 	%rd20, %r1;
	mul.lo.s64 	%rd3, %rd20, %rd19;
	sub.s64 	%rd21, %rd16, %rd3;
	min.s64 	%rd22, %rd21, %rd20;
	cvt.u32.u64 	%r2, %rd22;
	shl.b32 	%r3, %r2, 2;
	mov.u32 	%r4, %tid.x;
	shl.b32 	%r113, %r4, 7;
	setp.ge.s32 	%p1, %r113, %r3;
	@%p1 bra 	$L__BB11_3;
	shl.b64 	%rd23, %rd3, 2;
	add.s64 	%rd24, %rd2, %rd23;
	mul.wide.u32 	%rd25, %r4, 128;
	add.s64 	%rd70, %rd24, %rd25;
$L__BB11_2:
	.pragma "nounroll";
	// begin inline asm
	prefetch.global.L2 [%rd70];
	// end inline asm
	add.s32 	%r113, %r113, 16384;
	add.s64 	%rd70, %rd70, 16384;
	setp.lt.s32 	%p2, %r113, %r3;
	@%p2 bra 	$L__BB11_2;
$L__BB11_3:
	shl.b64 	%rd27, %rd3, 2;
	add.s64 	%rd7, %rd2, %rd27;
	add.s64 	%rd8, %rd1, %rd27;
	setp.eq.s32 	%p3, %r1, %r2;
	@%p3 bra 	$L__BB11_45;
	setp.lt.s32 	%p4, %r47, 1;
	@%p4 bra 	$L__BB11_58;
	and.b32  	%r8, %r47, 7;
	setp.lt.u32 	%p5, %r47, 8;
	mov.b32 	%r122, 0;
	@%p5 bra 	$L__BB11_24;
	and.b32  	%r122, %r47, 2147483640;
	mov.b32 	%r116, 0;
$L__BB11_7:
	.pragma "nounroll";
	shl.b32 	%r51, %r116, 7;
	add.s32 	%r19, %r51, %r4;
	setp.ge.s32 	%p6, %r19, %r2;
	@%p6 bra 	$L__BB11_9;
	mul.wide.u32 	%rd28, %r19, 4;
	add.s64 	%rd29, %rd7, %rd28;
	ld.global.u32 	%r52, [%rd29];
	cvt.rn.f32.s32 	%f1, %r52;
	add.s64 	%rd30, %rd8, %rd28;
	st.global.f32 	[%rd30], %f1;
$L__BB11_9:
	add.s32 	%r53, %r19, 128;
	setp.ge.s32 	%p7, %r53, %r2;
	mul.wide.s32 	%rd31, %r53, 4;
	add.s64 	%rd12, %rd7, %rd31;
	add.s64 	%rd13, %rd8, %rd31;
	@%p7 bra 	$L__BB11_11;
	ld.global.u32 	%r54, [%rd12];
	cvt.rn.f32.s32 	%f2, %r54;
	st.global.f32 	[%rd13], %f2;
$L__BB11_11:
	add.s32 	%r55, %r19, 256;
	setp.ge.s32 	%p8, %r55, %r2;
	@%p8 bra 	$L__BB11_13;
	ld.global.u32 	%r56, [%rd12+512];
	cvt.rn.f32.s32 	%f3, %r56;
	st.global.f32 	[%rd13+512], %f3;
$L__BB11_13:
	add.s32 	%r57, %r19, 384;
	setp.ge.s32 	%p9, %r57, %r2;
	@%p9 bra 	$L__BB11_15;
	ld.global.u32 	%r58, [%rd12+1024];
	cvt.rn.f32.s32 	%f4, %r58;
	st.global.f32 	[%rd13+1024], %f4;
$L__BB11_15:
	add.s32 	%r59, %r19, 512;
	setp.ge.s32 	%p10, %r59, %r2;
	@%p10 bra 	$L__BB11_17;
	ld.global.u32 	%r60, [%rd12+1536];
	cvt.rn.f32.s32 	%f5, %r60;
	st.global.f32 	[%rd13+1536], %f5;
$L__BB11_17:
	add.s32 	%r61, %r19, 640;
	setp.ge.s32 	%p11, %r61, %r2;
	@%p11 bra 	$L__BB11_19;
	ld.global.u32 	%r62, [%rd12+2048];
	cvt.rn.f32.s32 	%f6, %r62;
	st.global.f32 	[%rd13+2048], %f6;
$L__BB11_19:
	add.s32 	%r63, %r19, 768;
	setp.ge.s32 	%p12, %r63, %r2;
	@%p12 bra 	$L__BB11_21;
	ld.global.u32 	%r64, [%rd12+2560];
	cvt.rn.f32.s32 	%f7, %r64;
	st.global.f32 	[%rd13+2560], %f7;
$L__BB11_21:
	add.s32 	%r65, %r19, 896;
	setp.ge.s32 	%p13, %r65, %r2;
	@%p13 bra 	$L__BB11_23;
	ld.global.u32 	%r66, [%rd12+3072];
	cvt.rn.f32.s32 	%f8, %r66;
	st.global.f32 	[%rd13+3072], %f8;
$L__BB11_23:
	add.s32 	%r116, %r116, 8;
	setp.eq.s32 	%p14, %r116, %r122;
	@%p14 bra 	$L__BB11_24;
	bra.uni 	$L__BB11_7;
$L__BB11_24:
	setp.eq.s32 	%p15, %r8, 0;
	@%p15 bra 	$L__BB11_58;
	and.b32  	%r35, %r47, 3;
	setp.lt.u32 	%p16, %r8, 4;
	@%p16 bra 	$L__BB11_35;
	shl.b32 	%r67, %r122, 7;
	add.s32 	%r36, %r67, %r4;
	setp.ge.s32 	%p17, %r36, %r2;
	@%p17 bra 	$L__BB11_28;
	mul.wide.s32 	%rd32, %r36, 4;
	add.s64 	%rd33, %rd7, %rd32;
	ld.global.u32 	%r68, [%rd33];
	cvt.rn.f32.s32 	%f9, %r68;
	add.s64 	%rd34, %rd8, %rd32;
	st.global.f32 	[%rd34], %f9;
$L__BB11_28:
	add.s32 	%r37, %r36, 128;
	setp.ge.s32 	%p18, %r37, %r2;
	@%p18 bra 	$L__BB11_30;
	mul.wide.s32 	%rd35, %r37, 4;
	add.s64 	%rd36, %rd7, %rd35;
	ld.global.u32 	%r69, [%rd36];
	cvt.rn.f32.s32 	%f10, %r69;
	add.s64 	%rd37, %rd8, %rd35;
	st.global.f32 	[%rd37], %f10;
$L__BB11_30:
	add.s32 	%r38, %r36, 256;
	setp.ge.s32 	%p19, %r38, %r2;
	@%p19 bra 	$L__BB11_32;
	mul.wide.s32 	%rd38, %r38, 4;
	add.s64 	%rd39, %rd7, %rd38;
	ld.global.u32 	%r70, [%rd39];
	cvt.rn.f32.s32 	%f11, %r70;
	add.s64 	%rd40, %rd8, %rd38;
	st.global.f32 	[%rd40], %f11;
$L__BB11_32:
	add.s32 	%r39, %r36, 384;
	setp.ge.s32 	%p20, %r39, %r2;
	@%p20 bra 	$L__BB11_34;
	mul.wide.s32 	%rd41, %r39, 4;
	add.s64 	%rd42, %rd7, %rd41;
	ld.global.u32 	%r71, [%rd42];
	cvt.rn.f32.s32 	%f12, %r71;
	add.s64 	%rd43, %rd8, %rd41;
	st.global.f32 	[%rd43], %f12;
$L__BB11_34:
	add.s32 	%r122, %r122, 4;
$L__BB11_35:
	setp.eq.s32 	%p21, %r35, 0;
	@%p21 bra 	$L__BB11_58;
	setp.eq.s32 	%p22, %r35, 1;
	@%p22 bra 	$L__BB11_42;
	shl.b32 	%r72, %r122, 7;
	add.s32 	%r42, %r72, %r4;
	setp.ge.s32 	%p23, %r42, %r2;
	@%p23 bra 	$L__BB11_39;
	mul.wide.s32 	%rd44, %r42, 4;
	add.s64 	%rd45, %rd7, %rd44;
	ld.global.u32 	%r73, [%rd45];
	cvt.rn.f32.s32 	%f13, %r73;
	add.s64 	%rd46, %rd8, %rd44;
	st.global.f32 	[%rd46], %f13;
$L__BB11_39:
	add.s32 	%r43, %r42, 128;
	setp.ge.s32 	%p24, %r43, %r2;
	@%p24 bra 	$L__BB11_41;
	mul.wide.s32 	%rd47, %r43, 4;
	add.s64 	%rd48, %rd7, %rd47;
	ld.global.u32 	%r74, [%rd48];
	cvt.rn.f32.s32 	%f14, %r74;
	add.s64 	%rd49, %rd8, %rd47;
	st.global.f32 	[%rd49], %f14;
$L__BB11_41:
	add.s32 	%r122, %r122, 2;
$L__BB11_42:
	and.b32  	%r75, %r47, 1;
	setp.eq.b32 	%p25, %r75, 1;
	not.pred 	%p26, %p25;
	@%p26 bra 	$L__BB11_58;
	shl.b32 	%r76, %r122, 7;
	add.s32 	%r46, %r76, %r4;
	setp.ge.s32 	%p27, %r46, %r2;
	@%p27 bra 	$L__BB11_58;
	mul.wide.s32 	%rd50, %r46, 4;
	add.s64 	%rd51, %rd7, %rd50;
	ld.global.u32 	%r77, [%rd51];
	cvt.rn.f32.s32 	%f15, %r77;
	add.s64 	%rd52, %rd8, %rd50;
	st.global.f32 	[%rd52], %f15;
	bra.uni 	$L__BB11_58;
$L__BB11_45:
	setp.lt.s32 	%p28, %r47, 1;
	@%p28 bra 	$L__BB11_58;
	and.b32  	%r10, %r47, 15;
	setp.lt.u32 	%p29, %r47, 16;
	mov.b32 	%r118, 0;
	@%p29 bra 	$L__BB11_49;
	and.b32  	%r118, %r47, 2147483632;
	neg.s32 	%r115, %r118;
	add.s32 	%r114, %r4, 1152;
	mul.wide.u32 	%rd53, %r4, 4;
	or.b64  	%rd71, %rd53, 4096;
$L__BB11_48:
	.pragma "nounroll";
	mul.wide.s32 	%rd54, %r114, 4;
	add.s64 	%rd55, %rd54, 1536;
	add.s64 	%rd56, %rd7, %rd71;
	ld.global.u32 	%r79, [%rd56+-4096];
	cvt.rn.f32.s32 	%f16, %r79;
	add.s64 	%rd57, %rd8, %rd71;
	st.global.f32 	[%rd57+-4096], %f16;
	ld.global.u32 	%r80, [%rd56+-3584];
	cvt.rn.f32.s32 	%f17, %r80;
	st.global.f32 	[%rd57+-3584], %f17;
	ld.global.u32 	%r81, [%rd56+-3072];
	cvt.rn.f32.s32 	%f18, %r81;
	st.global.f32 	[%rd57+-3072], %f18;
	ld.global.u32 	%r82, [%rd56+-2560];
	cvt.rn.f32.s32 	%f19, %r82;
	st.global.f32 	[%rd57+-2560], %f19;
	ld.global.u32 	%r83, [%rd56+-2048];
	cvt.rn.f32.s32 	%f20, %r83;
	st.global.f32 	[%rd57+-2048], %f20;
	ld.global.u32 	%r84, [%rd56+-1536];
	cvt.rn.f32.s32 	%f21, %r84;
	st.global.f32 	[%rd57+-1536], %f21;
	ld.global.u32 	%r85, [%rd56+-1024];
	cvt.rn.f32.s32 	%f22, %r85;
	st.global.f32 	[%rd57+-1024], %f22;
	ld.global.u32 	%r86, [%rd56+-512];
	cvt.rn.f32.s32 	%f23, %r86;
	st.global.f32 	[%rd57+-512], %f23;
	ld.global.u32 	%r87, [%rd56];
	cvt.rn.f32.s32 	%f24, %r87;
	st.global.f32 	[%rd57], %f24;
	add.s64 	%rd58, %rd7, %rd55;
	ld.global.u32 	%r88, [%rd58+-1536];
	cvt.rn.f32.s32 	%f25, %r88;
	add.s64 	%rd59, %rd8, %rd55;
	st.global.f32 	[%rd59+-1536], %f25;
	ld.global.u32 	%r89, [%rd58+-1024];
	cvt.rn.f32.s32 	%f26, %r89;
	st.global.f32 	[%rd59+-1024], %f26;
	ld.global.u32 	%r90, [%rd58+-512];
	cvt.rn.f32.s32 	%f27, %r90;
	st.global.f32 	[%rd59+-512], %f27;
	ld.global.u32 	%r91, [%rd58];
	cvt.rn.f32.s32 	%f28, %r91;
	st.global.f32 	[%rd59], %f28;
	ld.global.u32 	%r92, [%rd58+512];
	cvt.rn.f32.s32 	%f29, %r92;
	st.global.f32 	[%rd59+512], %f29;
	ld.global.u32 	%r93, [%rd58+1024];
	cvt.rn.f32.s32 	%f30, %r93;
	st.global.f32 	[%rd59+1024], %f30;
	ld.global.u32 	%r94, [%rd58+1536];
	cvt.rn.f32.s32 	%f31, %r94;
	st.global.f32 	[%rd59+1536], %f31;
	add.s32 	%r115, %r115, 16;
	add.s32 	%r114, %r114, 2048;
	add.s64 	%rd71, %rd71, 8192;
	setp.eq.s32 	%p30, %r115, 0;
	@%p30 bra 	$L__BB11_49;
	bra.uni 	$L__BB11_48;
$L__BB11_49:
	setp.eq.s32 	%p31, %r10, 0;
	@%p31 bra 	$L__BB11_58;
	and.b32  	%r22, %r47, 7;
	setp.lt.u32 	%p32, %r10, 8;
	@%p32 bra 	$L__BB11_52;
	shl.b32 	%r95, %r118, 7;
	add.s32 	%r96, %r95, %r4;
	mul.wide.s32 	%rd60, %r96, 4;
	add.s64 	%rd61, %rd7, %rd60;
	ld.global.u32 	%r97, [%rd61];
	cvt.rn.f32.s32 	%f32, %r97;
	add.s64 	%rd62, %rd8, %rd60;
	st.global.f32 	[%rd62], %f32;
	ld.global.u32 	%r98, [%rd61+512];
	cvt.rn.f32.s32 	%f33, %r98;
	st.global.f32 	[%rd62+512], %f33;
	ld.global.u32 	%r99, [%rd61+1024];
	cvt.rn.f32.s32 	%f34, %r99;
	st.global.f32 	[%rd62+1024], %f34;
	ld.global.u32 	%r100, [%rd61+1536];
	cvt.rn.f32.s32 	%f35, %r100;
	st.global.f32 	[%rd62+1536], %f35;
	ld.global.u32 	%r101, [%rd61+2048];
	cvt.rn.f32.s32 	%f36, %r101;
	st.global.f32 	[%rd62+2048], %f36;
	ld.global.u32 	%r102, [%rd61+2560];
	cvt.rn.f32.s32 	%f37, %r102;
	st.global.f32 	[%rd62+2560], %f37;
	ld.global.u32 	%r103, [%rd61+3072];
	cvt.rn.f32.s32 	%f38, %r103;
	st.global.f32 	[%rd62+3072], %f38;
	ld.global.u32 	%r104, [%rd61+3584];
	cvt.rn.f32.s32 	%f39, %r104;
	st.global.f32 	[%rd62+3584], %f39;
	add.s32 	%r118, %r118, 8;
$L__BB11_52:
	setp.eq.s32 	%p33, %r22, 0;
	@%p33 bra 	$L__BB11_58;
	and.b32  	%r25, %r47, 3;
	setp.lt.u32 	%p34, %r22, 4;
	@%p34 bra 	$L__BB11_55;
	shl.b32 	%r105, %r118, 7;
	add.s32 	%r106, %r105, %r4;
	mul.wide.s32 	%rd63, %r106, 4;
	add.s64 	%rd64, %rd7, %rd63;
	ld.global.u32 	%r107, [%rd64];
	cvt.rn.f32.s32 	%f40, %r107;
	add.s64 	%rd65, %rd8, %rd63;
	st.global.f32 	[%rd65], %f40;
	ld.global.u32 	%r108, [%rd64+512];
	cvt.rn.f32.s32 	%f41, %r108;
	st.global.f32 	[%rd65+512], %f41;
	ld.global.u32 	%r109, [%rd64+1024];
	cvt.rn.f32.s32 	%f42, %r109;
	st.global.f32 	[%rd65+1024], %f42;
	ld.global.u32 	%r110, [%rd64+1536];
	cvt.rn.f32.s32 	%f43, %r110;
	st.global.f32 	[%rd65+1536], %f43;
	add.s32 	%r118, %r118, 4;
$L__BB11_55:
	setp.eq.s32 	%p35, %r25, 0;
	@%p35 bra 	$L__BB11_58;
	shl.b32 	%r111, %r118, 7;
	add.s32 	%r121, %r4, %r111;
	neg.s32 	%r120, %r25;
$L__BB11_57:
	.pragma "nounroll";
	mul.wide.s32 	%rd67, %r121, 4;
	add.s64 	%rd68, %rd8, %rd67;
	add.s64 	%rd69, %rd7, %rd67;
	ld.global.u32 	%r112, [%rd69];
	cvt.rn.f32.s32 	%f44, %r112;
	st.global.f32 	[%rd68], %f44;
	add.s32 	%r121, %r121, 128;
	add.s32 	%r120, %r120, 1;
	setp.eq.s32 	%p36, %r120, 0;
	@%p36 bra 	$L__BB11_58;
	bra.uni 	$L__BB11_57;
$L__BB11_58:
	ret;

}


// ===== COMPILED SASS (sm_100) =====

	.target	sm_100

	.elftype	@"ET_EXEC"


//--------------------- .note.nv.tkinfo           --------------------------
	.section	.note.nv.tkinfo,"",@"SHT_NOTE"
	.sectionflags	@"SHF_NOTE_NV_TKINFO"
	.tkinfo
        /*0018*/ 	.word	0x00000002
        /*0030*/ 	.string	""
        /*0030*/ 	.string	"ptxas"
        /*0030*/ 	.string	"Cuda compilation tools, release 13.0, V13.0.88"
        /*0030*/ 	.string	"Build cuda_13.0.r13.0/compiler.36424714_0"
        /*0030*/ 	.string	"-arch sm_100 -m 64 "



//--------------------- .note.nv.cuinfo           --------------------------
	.section	.note.nv.cuinfo,"",@"SHT_NOTE"
	.sectionflags	@"SHF_NOTE_NV_CUINFO"
        /*0018*/ 	.short	0x0002
        /*001a*/ 	.short	0x0064
        /*001c*/ 	.short	0x0082
	.zero		2


//--------------------- .nv.info                  --------------------------
	.section	.nv.info,"",@"SHT_CUDA_INFO"
	.align	4


	//----- nvinfo : EIATTR_REGCOUNT
	.align		4
        /*0000*/ 	.byte	0x04, 0x2f
        /*0002*/ 	.short	(.L_44 - .L_43)
	.align		4
.L_43:
        /*0004*/ 	.word	index@(_ZN3cub18CUB_300001_SM_10006detail11EmptyKernelIvEEvv)
        /*0008*/ 	.word	0x00000004


	//----- nvinfo : EIATTR_FRAME_SIZE
	.align		4
.L_44:
        /*000c*/ 	.byte	0x04, 0x11
        /*000e*/ 	.short	(.L_46 - .L_45)
	.align		4
.L_45:
        /*0010*/ 	.word	index@(_ZN3cub18CUB_300001_SM_10006detail11EmptyKernelIvEEvv)
        /*0014*/ 	.word	0x00000000


	//----- nvinfo : EIATTR_REGCOUNT
	.align		4
.L_46:
        /*0018*/ 	.byte	0x04, 0x2f
        /*001a*/ 	.short	(.L_48 - .L_47)
	.align		4
.L_47:
        /*001c*/ 	.word	index@(_ZN3cub18CUB_300001_SM_10006detail8for_each13static_kernelINS2_12policy_hub_t12policy_500_tEmN6thrust24THRUST_300001_SM_1000_NS8cuda_cub20__uninitialized_fill7functorINS7_10device_ptrIfEEfEEEEvT0_T1_)
        /*0020*/ 	.word	0x00000008


	//----- nvinfo : EIATTR_FRAME_SIZE
	.align		4
.L_48:
        /*0024*/ 	.byte	0x04, 0x11
        /*0026*/ 	.short	(.L_50 - .L_49)
	.align		4
.L_49:
        /*0028*/ 	.word	index@(_ZN3cub18CUB_300001_SM_10006detail8for_each13static_kernelINS2_12policy_hub_t12policy_500_tEmN6thrust24THRUST_300001_SM_1000_NS8cuda_cub20__uninitialized_fill7functorINS7_10device_ptrIfEEfEEEEvT0_T1_)
        /*002c*/ 	.word	0x00000000


	//----- nvinfo : EIATTR_REGCOUNT
	.align		4
.L_50:
        /*0030*/ 	.byte	0x04, 0x2f
        /*0032*/ 	.short	(.L_52 - .L_51)
	.align		4
.L_51:
        /*0034*/ 	.word	index@(_ZN3cub18CUB_300001_SM_10006detail8for_each13static_kernelINS2_12policy_hub_t12policy_500_tElN6thrust24THRUST_300001_SM_1000_NS8cuda_cub6__fill7functorINS7_6detail15normal_iteratorINS7_10device_ptrIfEEEEfEEEEvT0_T1_)
        /*0038*/ 	.word	0x00000008


	//----- nvinfo : EIATTR_FRAME_SIZE
	.align		4
.L_52:
        /*003c*/ 	.byte	0x04, 0x11
        /*003e*/ 	.short	(.L_54 - .L_53)
	.align		4
.L_53:
        /*0040*/ 	.word	index@(_ZN3cub18CUB_300001_SM_10006detail8for_each13static_kernelINS2_12policy_hub_t12policy_500_tElN6thrust24THRUST_300001_SM_1000_NS8cuda_cub6__fill7functorINS7_6detail15normal_iteratorINS7_10device_ptrIfEEEEfEEEEvT0_T1_)
        /*0044*/ 	.word	0x00000000


	//----- nvinfo : EIATTR_REGCOUNT
	.align		4
.L_54:
        /*0048*/ 	.byte	0x04, 0x2f
        /*004a*/ 	.short	(.L_56 - .L_55)
	.align		4
.L_55:
        /*004c*/ 	.word	index@(_ZN3cub18CUB_300001_SM_10006detail8for_each13static_kernelINS2_12policy_hub_t12policy_500_tElN6thrust24THRUST_300001_SM_1000_NS8cuda_cub20__uninitialized_copy7functorINS7_6detail15normal_iteratorINS7_10device_ptrIfEEEENS7_7pointerIfNS8_3tagENS7_11use_defaultESI_EEEEEEvT0_T1_)
        /*0050*/ 	.word	0x0000000c


	//----- nvinfo : EIATTR_FRAME_SIZE
	.align		4
.L_56:
        /*0054*/ 	.byte	0x04, 0x11
        /*0056*/ 	.short	(.L_58 - .L_57)
	.align		4
.L_57:
        /*0058*/ 	.word	index@(_ZN3cub18CUB_300001_SM_10006detail8for_each13static_kernelINS2_12policy_hub_t12policy_500_tElN6thrust24THRUST_300001_SM_1000_NS8cuda_cub20__uninitialized_copy7functorINS7_6detail15normal_iteratorINS7_10device_ptrIfEEEENS7_7pointerIfNS8_3tagENS7_11use_defaultESI_EEEEEEvT0_T1_)
        /*005c*/ 	.word	0x00000000


	//----- nvinfo : EIATTR_REGCOUNT
	.align		4
.L_58:
        /*0060*/ 	.byte	0x04, 0x2f
        /*0062*/ 	.short	(.L_60 - .L_59)
	.align		4
.L_59:
        /*0064*/ 	.word	index@(_ZN3cub18CUB_300001_SM_10006detail9transform16transform_kernelINS2_10policy_hubILb1EN4cuda3std3__45tupleIJN6thrust24THRUST_300001_SM_1000_NS6detail15normal_iteratorINSA_10device_ptrIfEEEESF_EEEE10policy1000Ei13saxpy_functorSF_JPfSK_EEEvT0_iT1_T2_DpNS2_10kernel_argIT3_EE)
        /*0068*/ 	.word	0x0000001e


	//----- nvinfo : EIATTR_FRAME_SIZE
	.align		4
.L_60:
        /*006c*/ 	.byte	0x04, 0x11
        /*006e*/ 	.short	(.L_62 - .L_61)
	.align		4
.L_61:
        /*0070*/ 	.word	index@(_ZN3cub18CUB_300001_SM_10006detail9transform16transform_kernelINS2_10policy_hubILb1EN4cuda3std3__45tupleIJN6thrust24THRUST_300001_SM_1000_NS6detail15normal_iteratorINSA_10device_ptrIfEEEESF_EEEE10policy1000Ei13saxpy_functorSF_JPfSK_EEEvT0_iT1_T2_DpNS2_10kernel_argIT3_EE)
        /*0074*/ 	.word	0x00000000


	//----- nvinfo : EIATTR_REGCOUNT
	.align		4
.L_62:
        /*0078*/ 	.byte	0x04, 0x2f
        /*007a*/ 	.short	(.L_64 - .L_63)
	.align		4
.L_63:
        /*007c*/ 	.word	index@(_ZN3cub18CUB_300001_SM_10006detail9transform16transform_kernelINS2_10policy_hubILb1EN4cuda3std3__45tupleIJN6thrust24THRUST_300001_SM_1000_NS6detail15normal_iteratorINSA_10device_ptrIfEEEESF_EEEE10policy1000El13saxpy_functorSF_JPfSK_EEEvT0_iT1_T2_DpNS2_10kernel_argIT3_EE)
        /*0080*/ 	.word	0x00000020


	//----- nvinfo : EIATTR_FRAME_SIZE
	.align		4
.L_64:
        /*0084*/ 	.byte	0x04, 0x11
        /*0086*/ 	.short	(.L_66 - .L_65)
	.align		4
.L_65:
        /*0088*/ 	.word	index@(_ZN3cub18CUB_300001_SM_10006detail9transform16transform_kernelINS2_10policy_hubILb1EN4cuda3std3__45tupleIJN6thrust24THRUST_300001_SM_1000_NS6detail15normal_iteratorINSA_10device_ptrIfEEEESF_EEEE10policy1000El13saxpy_functorSF_JPfSK_EEEvT0_iT1_T2_DpNS2_10kernel_argIT3_EE)
        /*008c*/ 	.word	0x00000000


	//----- nvinfo : EIATTR_REGCOUNT
	.align		4
.L_66:
        /*0090*/ 	.byte	0x04, 0x2f
        /*0092*/ 	.short	(.L_68 - .L_67)
	.align		4
.L_67:
        /*0094*/ 	.word	index@(_ZN3cub18CUB_300001_SM_10006detail9transform16transform_kernelINS2_10policy_hubILb0EN4cuda3std3__45tupleIJN6thrust24THRUST_300001_SM_1000_NS6detail15normal_iteratorINSA_10device_ptrIfEEEESF_EEEE10policy1000EiNS7_10multipliesIfEESF_JPfSL_EEEvT0_iT1_T2_DpNS2_10kernel_argIT3_EE)
        /*0098*/ 	.word	0x00000020


	//----- nvinfo : EIATTR_FRAME_SIZE
	.align		4
.L_68:
        /*009c*/ 	.byte	0x04, 0x11
        /*009e*/ 	.short	(.L_70 - .L_69)
	.align		4
.L_69:
        /*00a0*/ 	.word	index@($__internal_3_$__cuda_sm20_div_u64)
        /*00a4*/ 	.word	0x00000000


	//----- nvinfo : EIATTR_FRAME_SIZE
	.align		4
.L_70:
        /*00a8*/ 	.byte	0x04, 0x11
        /*00aa*/ 	.short	(.L_72 - .L_71)
	.align		4
.L_71:
        /*00ac*/ 	.word	index@(_ZN3cub18CUB_300001_SM_10006detail9transform16transform_kernelINS2_10policy_hubILb0EN4cuda3std3__45tupleIJN6thrust24THRUST_300001_SM_1000_NS6detail15normal_iteratorINSA_10device_ptrIfEEEESF_EEEE10policy1000EiNS7_10multipliesIfEESF_JPfSL_EEEvT0_iT1_T2_DpNS2_10kernel_argIT3_EE)
        /*00b0*/ 	.word	0x00000000


	//----- nvinfo : EIATTR_REGCOUNT
	.align		4
.L_72:
        /*00b4*/ 	.byte	0x04, 0x2f
        /*00b6*/ 	.short	(.L_74 - .L_73)
	.align		4
.L_73:
        /*00b8*/ 	.word	index@(_ZN3cub18CUB_300001_SM_10006detail9transform16transform_kernelINS2_10policy_hubILb0EN4cuda3std3__45tupleIJN6thrust24THRUST_300001_SM_1000_NS6detail15normal_iteratorINSA_10device_ptrIfEEEESF_EEEE10policy1000ElNS7_10multipliesIfEESF_JPfSL_EEEvT0_iT1_T2_DpNS2_10kernel_argIT3_EE)
        /*00bc*/ 	.word	0x00000020


	//----- nvinfo : EIATTR_FRAME_SIZE
	.align		4
.L_74:
        /*00c0*/ 	.byte	0x04, 0x11
        /*00c2*/ 	.short	(.L_76 - .L_75)
	.align		4
.L_75:
        /*00c4*/ 	.word	index@($__internal_2_$__cuda_sm20_div_u64)
        /*00c8*/ 	.word	0x00000000


	//----- nvinfo : EIATTR_FRAME_SIZE
	.align		4
.L_76:
        /*00cc*/ 	.byte	0x04, 0x11
        /*00ce*/ 	.short	(.L_78 - .L_77)
	.align		4
.L_77:
        /*00d0*/ 	.word	index@(_ZN3cub18CUB_300001_SM_10006detail9transform16transform_kernelINS2_10policy_hubILb0EN4cuda3std3__45tupleIJN6thrust24THRUST_300001_SM_1000_NS6detail15normal_iteratorINSA_10device_ptrIfEEEESF_EEEE10policy1000ElNS7_10multipliesIfEESF_JPfSL_EEEvT0_iT1_T2_DpNS2_10kernel_argIT3_EE)
        /*00d4*/ 	.word	0x00000000


	//----- nvinfo : EIATTR_REGCOUNT
	.align		4
.L_78:
        /*00d8*/ 	.byte	0x04, 0x2f
        /*00da*/ 	.short	(.L_80 - .L_79)
	.align		4
.L_79:
        /*00dc*/ 	.word	index@(_ZN3cub18CUB_300001_SM_10006detail9transform16transform_kernelINS2_10policy_hubILb0EN4cuda3std3__45tupleIJN6thrust24THRUST_300001_SM_1000_NS6detail15normal_iteratorINSA_10device_ptrIfEEEESF_EEEE10policy1000EiNS7_4plusIfEESF_JPfSL_EEEvT0_iT1_T2_DpNS2_10kernel_argIT3_EE)
        /*00e0*/ 	.word	0x00000020


	//----- nvinfo : EIATTR_FRAME_SIZE
	.align		4
.L_80:
        /*00e4*/ 	.byte	0x04, 0x11
        /*00e6*/ 	.short	(.L_82 - .L_81)
	.align		4
.L_81:
        /*00e8*/ 	.word	index@($__internal_1_$__cuda_sm20_div_u64)
        /*00ec*/ 	.word	0x00000000


	//----- nvinfo : EIATTR_FRAME_SIZE
	.align		4
.L_82:
        /*00f0*/ 	.byte	0x04, 0x11
        /*00f2*/ 	.short	(.L_84 - .L_83)
	.align		4
.L_83:
        /*00f4*/ 	.word	index@(_ZN3cub18CUB_300001_SM_10006detail9transform16transform_kernelINS2_10policy_hubILb0EN4cuda3std3__45tupleIJN6thrust24THRUST_300001_SM_1000_NS6detail15normal_iteratorINSA_10device_ptrIfEEEESF_EEEE10policy1000EiNS7_4plusIfEESF_JPfSL_EEEvT0_iT1_T2_DpNS2_10kernel_argIT3_EE)
        /*00f8*/ 	.word	0x00000000


	//----- nvinfo : EIATTR_REGCOUNT
	.align		4
.L_84:
        /*00fc*/ 	.byte	0x04, 0x2f
        /*00fe*/ 	.short	(.L_86 - .L_85)
	.align		4
.L_85:
        /*0100*/ 	.word	index@(_ZN3cub18CUB_300001_SM_10006detail9transform16transform_kernelINS2_10policy_hubILb0EN4cuda3std3__45tupleIJN6thrust24THRUST_300001_SM_1000_NS6detail15normal_iteratorINSA_10device_ptrIfEEEESF_EEEE10policy1000ElNS7_4plusIfEESF_JPfSL_EEEvT0_iT1_T2_DpNS2_10kernel_argIT3_EE)
        /*0104*/ 	.word	0x00000020


	//----- nvinfo : EIATTR_FRAME_SIZE
	.align		4
.L_86:
        /*0108*/ 	.byte	0x04, 0x11
        /*010a*/ 	.short	(.L_88 - .L_87)
	.align		4
.L_87:
        /*010c*/ 	.word	index@($__internal_0_$__cuda_sm20_div_u64)
        /*0110*/ 	.word	0x00000000


	//----- nvinfo : EIATTR_FRAME_SIZE
	.align		4
.L_88:
        /*0114*/ 	.byte	0x04, 0x11
        /*0116*/ 	.short	(.L_90 - .L_89)
	.align		4
.L_89:
        /*0118*/ 	.word	index@(_ZN3cub18CUB_300001_SM_10006detail9transform16transform_kernelINS2_10policy_hubILb0EN4cuda3std3__45tupleIJN6thrust24THRUST_300001_SM_1000_NS6detail15normal_iteratorINSA_10device_ptrIfEEEESF_EEEE10policy1000ElNS7_4plusIfEESF_JPfSL_EEEvT0_iT1_T2_DpNS2_10kernel_argIT3_EE)
        /*011c*/ 	.word	0x00000000


	//----- nvinfo : EIATTR_REGCOUNT
	.align		4
.L_90:
        /*0120*/ 	.byte	0x04, 0x2f
        /*0122*/ 	.short	(.L_92 - .L_91)
	.align		4
.L_91:
        /*0124*/ 	.word	index@(_ZN3cub18CUB_300001_SM_10006detail9transform16transform_kernelINS2_10policy_hubILb1EN4cuda3std3__45tupleIJN6thrust24THRUST_300001_SM_1000_NS7pointerIiNSA_8cuda_cub3tagENSA_11use_defaultESE_EEEEEE10policy1000EiNS7_10__identityENSA_10device_ptrIfEEJPiEEEvT0_iT1_T2_DpNS2_10kernel_argIT3_EE)
        /*0128*/ 	.word	0x0000001c


	//----- nvinfo : EIATTR_FRAME_SIZE
	.align		4
.L_92:
        /*012c*/ 	.byte	0x04, 0x11
        /*012e*/ 	.short	(.L_94 - .L_93)
	.align		4
.L_93:
        /*0130*/ 	.word	index@(_ZN3cub18CUB_300001_SM_10006detail9transform16transform_kernelINS2_10policy_hubILb1EN4cuda3std3__45tupleIJN6thrust24THRUST_300001_SM_1000_NS7pointerIiNSA_8cuda_cub3tagENSA_11use_defaultESE_EEEEEE10policy1000EiNS7_10__identityENSA_10device_ptrIfEEJPiEEEvT0_iT1_T2_DpNS2_10kernel_argIT3_EE)
        /*0134*/ 	.word	0x00000000


	//----- nvinfo : EIATTR_REGCOUNT
	.align		4
.L_94:
        /*0138*/ 	.byte	0x04, 0x2f
        /*013a*/ 	.short	(.L_96 - .L_95)
	.align		4
.L_95:
        /*013c*/ 	.word	index@(_ZN3cub18CUB_300001_SM_10006detail9transform16transform_kernelINS2_10policy_hubILb1EN4cuda3std3__45tupleIJN6thrust24THRUST_300001_SM_1000_NS7pointerIiNSA_8cuda_cub3tagENSA_11use_defaultESE_EEEEEE10policy1000ElNS7_10__identityENSA_10device_ptrIfEEJPiEEEvT0_iT1_T2_DpNS2_10kernel_argIT3_EE)
        /*0140*/ 	.word	0x0000001c


	//----- nvinfo : EIATTR_FRAME_SIZE
	.align		4
.L_96:
        /*0144*/ 	.byte	0x04, 0x11
        /*0146*/ 	.short	(.L_98 - .L_97)
	.align		4
.L_97:
        /*0148*/ 	.word	index@(_ZN3cub18CUB_300001_SM_10006detail9transform16transform_kernelINS2_10policy_hubILb1EN4cuda3std3__45tupleIJN6thrust24THRUST_300001_SM_1000_NS7pointerIiNSA_8cuda_cub3tagENSA_11use_defaultESE_EEEEEE10policy1000ElNS7_10__identityENSA_10device_ptrIfEEJPiEEEvT0_iT1_T2_DpNS2_10kernel_argIT3_EE)
        /*014c*/ 	.word	0x00000000


	//----- nvinfo : EIATTR_MIN_STACK_SIZE
	.align		4
.L_98:
        /*0150*/ 	.byte	0x04, 0x12
        /*0152*/ 	.short	(.L_100 - .L_99)
	.align		4
.L_99:
        /*0154*/ 	.word	index@(_ZN3cub18CUB_300001_SM_10006detail9transform16transform_kernelINS2_10policy_hubILb1EN4cuda3std3__45tupleIJN6thrust24THRUST_300001_SM_1000_NS7pointerIiNSA_8cuda_cub3tagENSA_11use_defaultESE_EEEEEE10policy1000ElNS7_10__identityENSA_10device_ptrIfEEJPiEEEvT0_iT1_T2_DpNS2_10kernel_argIT3_EE)
        /*0158*/ 	.word	0x00000000


	//----- nvinfo : EIATTR_MIN_STACK_SIZE
	.align		4
.L_100:
        /*015c*/ 	.byte	0x04, 0x12
        /*015e*/ 	.short	(.L_102 - .L_101)
	.align		4
.L_101:
        /*0160*/ 	.word	index@(_ZN3cub18CUB_300001_SM_10006detail9transform16transform_kernelINS2_10policy_hubILb1EN4cuda3std3__45tupleIJN6thrust24THRUST_300001_SM_1000_NS7pointerIiNSA_8cuda_cub3tagENSA_11use_defaultESE_EEEEEE10policy1000EiNS7_10__identityENSA_10device_ptrIfEEJPiEEEvT0_iT1_T2_DpNS2_10kernel_argIT3_EE)
        /*0164*/ 	.word	0x00000000


	//----- nvinfo : EIATTR_MIN_STACK_SIZE
	.align		4
.L_102:
        /*0168*/ 	.byte	0x04, 0x12
        /*016a*/ 	.short	(.L_104 - .L_103)
	.align		4
.L_103:
        /*016c*/ 	.word	index@(_ZN3cub18CUB_300001_SM_10006detail9transform16transform_kernelINS2_10policy_hubILb0EN4cuda3std3__45tupleIJN6thrust24THRUST_300001_SM_1000_NS6detail15normal_iteratorINSA_10device_ptrIfEEEESF_EEEE10policy1000ElNS7_4plusIfEESF_JPfSL_EEEvT0_iT1_T2_DpNS2_10kernel_argIT3_EE)
        /*0170*/ 	.word	0x00000000


	//----- nvinfo : EIATTR_MIN_STACK_SIZE
	.align		4
.L_104:
        /*0174*/ 	.byte	0x04, 0x12
        /*0176*/ 	.short	(.L_106 - .L_105)
	.align		4
.L_105:
        /*0178*/ 	.word	index@(_ZN3cub18CUB_300001_SM_10006detail9transform16transform_kernelINS2_10policy_hubILb0EN4cuda3std3__45tupleIJN6thrust24THRUST_300001_SM_1000_NS6detail15normal_iteratorINSA_10device_ptrIfEEEESF_EEEE10policy1000EiNS7_4plusIfEESF_JPfSL_EEEvT0_iT1_T2_DpNS2_10kernel_argIT3_EE)
        /*017c*/ 	.word	0x00000000


	//----- nvinfo : EIATTR_MIN_STACK_SIZE
	.align		4
.L_106:
        /*0180*/ 	.byte	0x04, 0x12
        /*0182*/ 	.short	(.L_108 - .L_107)
	.align		4
.L_107:
        /*0184*/ 	.word	index@(_ZN3cub18CUB_300001_SM_10006detail9transform16transform_kernelINS2_10policy_hubILb0EN4cuda3std3__45tupleIJN6thrust24THRUST_300001_SM_1000_NS6detail15normal_iteratorINSA_10device_ptrIfEEEESF_EEEE10policy1000ElNS7_10multipliesIfEESF_JPfSL_EEEvT0_iT1_T2_DpNS2_10kernel_argIT3_EE)
        /*0188*/ 	.word	0x00000000


	//----- nvinfo : EIATTR_MIN_STACK_SIZE
	.align		4
.L_108:
        /*018c*/ 	.byte	0x04, 0x12
        /*018e*/ 	.short	(.L_110 - .L_109)
	.align		4
.L_109:
        /*0190*/ 	.word	index@(_ZN3cub18CUB_300001_SM_10006detail9transform16transform_kernelINS2_10policy_hubILb0EN4cuda3std3__45tupleIJN6thrust24THRUST_300001_SM_1000_NS6detail15normal_iteratorINSA_10device_ptrIfEEEESF_EEEE10policy1000EiNS7_10multipliesIfEESF_JPfSL_EEEvT0_iT1_T2_DpNS2_10kernel_argIT3_EE)
        /*0194*/ 	.word	0x00000000


	//----- nvinfo : EIATTR_MIN_STACK_SIZE
	.align		4
.L_110:
        /*0198*/ 	.byte	0x04, 0x12
        /*019a*/ 	.short	(.L_112 - .L_111)
	.align		4
.L_111:
        /*019c*/ 	.word	index@(_ZN3cub18CUB_300001_SM_10006detail9transform16transform_kernelINS2_10policy_hubILb1EN4cuda3std3__45tupleIJN6thrust24THRUST_300001_SM_1000_NS6detail15normal_iteratorINSA_10device_ptrIfEEEESF_EEEE10policy1000El13saxpy_functorSF_JPfSK_EEEvT0_iT1_T2_DpNS2_10kernel_argIT3_EE)
        /*01a0*/ 	.word	0x00000000


	//----- nvinfo : EIATTR_MIN_STACK_SIZE
	.align		4
.L_112:
        /*01a4*/ 	.byte	0x04, 0x12
        /*01a6*/ 	.short	(.L_114 - .L_113)
	.align		4
.L_113:
        /*01a8*/ 	.word	index@(_ZN3cub18CUB_300001_SM_10006detail9transform16transform_kernelINS2_10policy_hubILb1EN4cuda3std3__45tupleIJN6thrust24THRUST_300001_SM_1000_NS6detail15normal_iteratorINSA_10device_ptrIfEEEESF_EEEE10policy1000Ei13saxpy_functorSF_JPfSK_EEEvT0_iT1_T2_DpNS2_10kernel_argIT3_EE)
        /*01ac*/ 	.word	0x00000000


	//----- nvinfo : EIATTR_MIN_STACK_SIZE
	.align		4
.L_114:
        /*01b0*/ 	.byte	0x04, 0x12
        /*01b2*/ 	.short	(.L_116 - .L_115)
	.align		4
.L_115:
        /*01b4*/ 	.word	index@(_ZN3cub18CUB_300001_SM_10006detail8for_each13static_kernelINS2_12policy_hub_t12policy_500_tElN6thrust24THRUST_300001_SM_1000_NS8cuda_cub20__uninitialized_copy7functorINS7_6detail15normal_iteratorINS7_10device_ptrIfEEEENS7_7pointerIfNS8_3tagENS7_11use_defaultESI_EEEEEEvT0_T1_)
        /*01b8*/ 	.word	0x00000000


	//----- nvinfo : EIATTR_MIN_STACK_SIZE
	.align		4
.L_116:
        /*01bc*/ 	.byte	0x04, 0x12
        /*01be*/ 	.short	(.L_118 - .L_117)
	.align		4
.L_117:
        /*01c0*/ 	.word	index@(_ZN3cub18CUB_300001_SM_10006detail8for_each13static_kernelINS2_12policy_hub_t12policy_500_tElN6thrust24THRUST_300001_SM_1000_NS8cuda_cub6__fill7functorINS7_6detail15normal_iteratorINS7_10device_ptrIfEEEEfEEEEvT0_T1_)
        /*01c4*/ 	.word	0x00000000


	//----- nvinfo : EIATTR_MIN_STACK_SIZE
	.align		4
.L_118:
        /*01c8*/ 	.byte	0x04, 0x12
        /*01ca*/ 	.short	(.L_120 - .L_119)
	.align		4
.L_119:
        /*01cc*/ 	.word	index@(_ZN3cub18CUB_300001_SM_10006detail8for_each13static_kernelINS2_12policy_hub_t12policy_500_tEmN6thrust24THRUST_300001_SM_1000_NS8cuda_cub20__uninitialized_fill7functorINS7_10device_ptrIfEEfEEEEvT0_T1_)
        /*01d0*/ 	.word	0x00000000


	//----- nvinfo : EIATTR_MIN_STACK_SIZE
	.align		4
.L_120:
        /*01d4*/ 	.byte	0x04, 0x12
        /*01d6*/ 	.short	(.L_122 - .L_121)
	.align		4
.L_121:
        /*01d8*/ 	.word	index@(_ZN3cub18CUB_300001_SM_10006detail11EmptyKernelIvEEvv)
        /*01dc*/ 	.word	0x00000000
.L_122:


//--------------------- .nv.compat                --------------------------
	.section	.nv.compat,"",@"SHT_CUDA_COMPAT_INFO"
	.align	4
        /*0000*/ 	.byte	0x02, 0x09, 0x00, 0x00, 0x02, 0x02, 0x02, 0x00, 0x02, 0x05, 0x05, 0x00, 0x03, 0x07, 0x01, 0x01
        /*0010*/ 	.byte	0x02, 0x03, 0x00, 0x00, 0x02, 0x06, 0x01, 0x00, 0x04, 0x0b, 0x08, 0x00, 0x09, 0x00, 0x00, 0x00
        /*0020*/ 	.byte	0x00, 0x00, 0x00, 0x00


//--------------------- .nv.info._ZN3cub18CUB_300001_SM_10006detail9transform16transform_kernelINS2_10policy_hubILb1EN4cuda3std3__45tupleIJN6thrust24THRUST_300001_SM_1000_NS7pointerIiNSA_8cuda_cub3tagENSA_11use_defaultESE_EEEEEE10policy1000ElNS7_10__identityENSA_10device_ptrIfEEJPiEEEvT0_iT1_T2_DpNS2_10kernel_argIT3_EE --------------------------
	.section	.nv.info._ZN3cub18CUB_300001_SM_10006detail9transform16transform_kernelINS2_10policy_hubILb1EN4cuda3std3__45tupleIJN6thrust24THRUST_300001_SM_1000_NS7pointerIiNSA_8cuda_cub3tagENSA_11use_defaultESE_EEEEEE10policy1000ElNS7_10__identityENSA_10device_ptrIfEEJPiEEEvT0_iT1_T2_DpNS2_10kernel_argIT3_EE,"",@"SHT_CUDA_INFO"
	.sectionflags	@""
	.align	4


	//----- nvinfo : EIATTR_CUDA_API_VERSION
	.align		4
        /*0000*/ 	.byte	0x04, 0x37
        /*0002*/ 	.short	(.L_124 - .L_123)
.L_123:
        /*0004*/ 	.word	0x00000082


	//----- nvinfo : EIATTR_KPARAM_INFO
	.align		4
.L_124:
        /*0008*/ 	.byte	0x04, 0x17
        /*000a*/ 	.short	(.L_126 - .L_125)
.L_125:
        /*000c*/ 	.word	0x00000000
        /*0010*/ 	.short	0x0004
        /*0012*/ 	.short	0x0018
        /*0014*/ 	.byte	0x00, 0xf0, 0x41, 0x00


	//----- nvinfo : EIATTR_KPARAM_INFO
	.align		4
.L_126:
        /*0018*/ 	.byte	0x04, 0x17
        /*001a*/ 	.short	(.L_128 - .L_127)
.L_127:
        /*001c*/ 	.word	0x00000000
        /*0020*/ 	.short	0x0003
        /*0022*/ 	.short	0x0010
        /*0024*/ 	.byte	0x00, 0xf0, 0x21, 0x00


	//----- nvinfo : EIATTR_KPARAM_INFO
	.align		4
.L_128:
        /*0028*/ 	.byte	0x04, 0x17
        /*002a*/ 	.short	(.L_130 - .L_129)
.L_129:
        /*002c*/ 	.word	0x00000000
        /*0030*/ 	.short	0x0002
        /*0032*/ 	.short	0x000c
        /*0034*/ 	.byte	0x00, 0xf0, 0x05, 0x00


	//----- nvinfo : EIATTR_KPARAM_INFO
	.align		4
.L_130:
        /*0038*/ 	.byte	0x04, 0x17
        /*003a*/ 	.short	(.L_132 - .L_131)
.L_131:
        /*003c*/ 	.word	0x00000000
        /*0040*/ 	.short	0x0001
        /*0042*/ 	.short	0x0008
        /*0044*/ 	.byte	0x00, 0xf0, 0x11, 0x00


	//----- nvinfo : EIATTR_KPARAM_INFO
	.align		4
.L_132:
        /*0048*/ 	.byte	0x04, 0x17
        /*004a*/ 	.short	(.L_134 - .L_133)
.L_133:
        /*004c*/ 	.word	0x00000000
        /*0050*/ 	.short	0x0000
        /*0052*/ 	.short	0x0000
        /*0054*/ 	.byte	0x00, 0xf0, 0x21, 0x00


	//----- nvinfo : EIATTR_SPARSE_MMA_MASK
	.align		4
.L_134:
        /*0058*/ 	.byte	0x03, 0x50
        /*005a*/ 	.short	0x0000


	//----- nvinfo : EIATTR_MAXREG_COUNT
	.align		4
        /*005c*/ 	.byte	0x03, 0x1b
        /*005e*/ 	.short	0x00ff


	//----- nvinfo : EIATTR_MERCURY_ISA_VERSION
	.align		4
        /*0060*/ 	.byte	0x03, 0x5f
        /*0062*/ 	.short	0x0101


	//----- nvinfo : EIATTR_VRC_CTA_INIT_COUNT
	.align		4
        /*0064*/ 	.byte	0x02, 0x4a
	.zero		1
	.zero		1


	//----- nvinfo : EIATTR_EXIT_INSTR_OFFSETS
	.align		4
        /*0068*/ 	.byte	0x04, 0x1c
        /*006a*/ 	.short	(.L_136 - .L_135)


	//   ....[0]....
.L_135:
        /*006c*/ 	.word	0x000002a0


	//   ....[1]....
        /*0070*/ 	.word	0x00000a30


	//   ....[2]....
        /*0074*/ 	.word	0x00000c60


	//   ....[3]....
        /*0078*/ 	.word	0x00000da0


	//   ....[4]....
        /*007c*/ 	.word	0x00000dd0


	//   ....[5]....
        /*0080*/ 	.word	0x00000e30


	//   ....[6]....
        /*0084*/ 	.word	0x00000e50


	//   ....[7]....
        /*0088*/ 	.word	0x00001310


	//   ....[8]....
        /*008c*/ 	.word	0x00001520


	//   ....[9]....
        /*0090*/ 	.word	0x00001670


	//   ....[10]....
        /*0094*/ 	.word	0x00001710


	//----- nvinfo : EIATTR_MAX_THREADS
	.align		4
.L_136:
        /*0098*/ 	.byte	0x04, 0x05
        /*009a*/ 	.short	(.L_138 - .L_137)
.L_137:
        /*009c*/ 	.word	0x00000080
        /*00a0*/ 	.word	0x00000001
        /*00a4*/ 	.word	0x00000001


	//----- nvinfo : EIATTR_CRS_STACK_SIZE
	.align		4
.L_138:
        /*00a8*/ 	.byte	0x04, 0x1e
        /*00aa*/ 	.short	(.L_140 - .L_139)
.L_139:
        /*00ac*/ 	.word	0x00000000


	//----- nvinfo : EIATTR_CBANK_PARAM_SIZE
	.align		4
.L_140:
        /*00b0*/ 	.byte	0x03, 0x19
        /*00b2*/ 	.short	0x0028


	//----- nvinfo : EIATTR_PARAM_CBANK
	.align		4
        /*00b4*/ 	.byte	0x04, 0x0a
        /*00b6*/ 	.short	(.L_142 - .L_141)
	.align		4
.L_141:
        /*00b8*/ 	.word	index@(.nv.constant0._ZN3cub18CUB_300001_SM_10006detail9transform16transform_kernelINS2_10policy_hubILb1EN4cuda3std3__45tupleIJN6thrust24THRUST_300001_SM_1000_NS7pointerIiNSA_8cuda_cub3tagENSA_11use_defaultESE_EEEEEE10policy1000ElNS7_10__identityENSA_10device_ptrIfEEJPiEEEvT0_iT1_T2_DpNS2_10kernel_argIT3_EE)
        /*00bc*/ 	.short	0x0380
        /*00be*/ 	.short	0x0028


	//----- nvinfo : EIATTR_SW_WAR
	.align		4
.L_142:
        /*00c0*/ 	.byte	0x04, 0x36
        /*00c2*/ 	.short	(.L_144 - .L_143)
.L_143:
        /*00c4*/ 	.word	0x00000008
.L_144:


//--------------------- .nv.info._ZN3cub18CUB_300001_SM_10006detail9transform16transform_kernelINS2_10policy_hubILb1EN4cuda3std3__45tupleIJN6thrust24THRUST_300001_SM_1000_NS7pointerIiNSA_8cuda_cub3tagENSA_11use_defaultESE_EEEEEE10policy1000EiNS7_10__identityENSA_10device_ptrIfEEJPiEEEvT0_iT1_T2_DpNS2_10kernel_argIT3_EE --------------------------
	.section	.nv.info._ZN3cub18CUB_300001_SM_10006detail9transform16transform_kernelINS2_10policy_hubILb1EN4cuda3std3__45tupleIJN6thrust24THRUST_300001_SM_1000_NS7pointerIiNSA_8cuda_cub3tagENSA_11use_defaultESE_EEEEEE10policy1000EiNS7_10__identityENSA_10device_ptrIfEEJPiEEEvT0_iT1_T2_DpNS2_10kernel_argIT3_EE,"",@"SHT_CUDA_INFO"
	.sectionflags	@""
	.align	4


	//----- nvinfo : EIATTR_CUDA_API_VERSION
	.align		4
        /*0000*/ 	.byte	0x04, 0x37
        /*0002*/ 	.short	(.L_146 - .L_145)
.L_145:
        /*0004*/ 	.word	0x00000082


	//----- nvinfo : EIATTR_KPARAM_INFO
	.align		4
.L_146:
        /*0008*/ 	.byte	0x04, 0x17
        /*000a*/ 	.short	(.L_148 - .L_147)
.L_147:
        /*000c*/ 	.word	0x00000000
        /*0010*/ 	.short	0x0004
        /*0012*/ 	.short	0x0018
        /*0014*/ 	.byte	0x00, 0xf0, 0x41, 0x00


	//----- nvinfo : EIATTR_KPARAM_INFO
	.align		4
.L_148:
        /*0018*/ 	.byte	0x04, 0x17
        /*001a*/ 	.short	(.L_150 - .L_149)
.L_149:
        /*001c*/ 	.word	0x00000000
        /*0020*/ 	.short	0x0003
        /*0022*/ 	.short	0x0010
        /*0024*/ 	.byte	0x00, 0xf0, 0x21, 0x00


	//----- nvinfo : EIATTR_KPARAM_INFO
	.align		4
.L_150:
        /*0028*/ 	.byte	0x04, 0x17
        /*002a*/ 	.short	(.L_152 - .L_151)
.L_151:
        /*002c*/ 	.word	0x00000000
        /*0030*/ 	.short	0x0002
        /*0032*/ 	.short	0x0008
        /*0034*/ 	.byte	0x00, 0xf0, 0x05, 0x00


	//----- nvinfo : EIATTR_KPARAM_INFO
	.align		4
.L_152:
        /*0038*/ 	.byte	0x04, 0x17
        /*003a*/ 	.short	(.L_154 - .L_153)
.L_153:
        /*003c*/ 	.word	0x00000000
        /*0040*/ 	.short	0x0001
        /*0042*/ 	.short	0x0004
        /*0044*/ 	.byte	0x00, 0xf0, 0x11, 0x00


	//----- nvinfo : EIATTR_KPARAM_INFO
	.align		4
.L_154:
        /*0048*/ 	.byte	0x04, 0x17
        /*004a*/ 	.short	(.L_156 - .L_155)
.L_155:
        /*004c*/ 	.word	0x00000000
        /*0050*/ 	.short	0x0000
        /*0052*/ 	.short	0x0000
        /*0054*/ 	.byte	0x00, 0xf0, 0x11, 0x00


	//----- nvinfo : EIATTR_SPARSE_MMA_MASK
	.align		4
.L_156:
        /*0058*/ 	.byte	0x03, 0x50
        /*005a*/ 	.short	0x0000


	//----- nvinfo : EIATTR_MAXREG_COUNT
	.align		4
        /*005c*/ 	.byte	0x03, 0x1b
        /*005e*/ 	.short	0x00ff


	//----- nvinfo : EIATTR_MERCURY_ISA_VERSION
	.align		4
        /*0060*/ 	.byte	0x03, 0x5f
        /*0062*/ 	.short	0x0101


	//----- nvinfo : EIATTR_VRC_CTA_INIT_COUNT
	.align		4
        /*0064*/ 	.byte	0x02, 0x4a
	.zero		1
	.zero		1


	//----- nvinfo : EIATTR_EXIT_INSTR_OFFSETS
	.align		4
        /*0068*/ 	.byte	0x04, 0x1c
        /*006a*/ 	.short	(.L_158 - .L_157)


	//   ....[0]....
.L_157:
        /*006c*/ 	.word	0x000001f0


	//   ....[1]....
        /*0070*/ 	.word	0x000006b0


	//   ....[2]....
        /*0074*/ 	.word	0x000008d0


	//   ....[3]....
        /*0078*/ 	.word	0x00000a20


	//   ....[4]....
        /*007c*/ 	.word	0x00000ae0


	//   ....[5]....
        /*0080*/ 	.word	0x00000b00


	//   ....[6]....
        /*0084*/ 	.word	0x00000ea0


	//   ....[7]....
        /*0088*/ 	.word	0x000010d0


	//   ....[8]....
        /*008c*/ 	.word	0x00001210


	//   ....[9]....
        /*0090*/ 	.word	0x00001240


	//   ....[10]....
        /*0094*/ 	.word	0x000012a0


	//----- nvinfo : EIATTR_MAX_THREADS
	.align		4
.L_158:
        /*0098*/ 	.byte	0x04, 0x05
        /*009a*/ 	.short	(.L_160 - .L_159)
.L_159:
        /*009c*/ 	.word	0x00000080
        /*00a0*/ 	.word	0x00000001
        /*00a4*/ 	.word	0x00000001


	//----- nvinfo : EIATTR_CRS_STACK_SIZE
	.align		4
.L_160:
        /*00a8*/ 	.byte	0x04, 0x1e
        /*00aa*/ 	.short	(.L_162 - .L_161)
.L_161:
        /*00ac*/ 	.word	0x00000000


	//----- nvinfo : EIATTR_CBANK_PARAM_SIZE
	.align		4
.L_162:
        /*00b0*/ 	.byte	0x03, 0x19
        /*00b2*/ 	.short	0x0028


	//----- nvinfo : EIATTR_PARAM_CBANK
	.align		4
        /*00b4*/ 	.byte	0x04, 0x0a
        /*00b6*/ 	.short	(.L_164 - .L_163)
	.align		4
.L_163:
        /*00b8*/ 	.word	index@(.nv.constant0._ZN3cub18CUB_300001_SM_10006detail9transform16transform_kernelINS2_10policy_hubILb1EN4cuda3std3__45tupleIJN6thrust24THRUST_300001_SM_1000_NS7pointerIiNSA_8cuda_cub3tagENSA_11use_defaultESE_EEEEEE10policy1000EiNS7_10__identityENSA_10device_ptrIfEEJPiEEEvT0_iT1_T2_DpNS2_10kernel_argIT3_EE)
        /*00bc*/ 	.short	0x0380
        /*00be*/ 	.short	0x0028


	//----- nvinfo : EIATTR_SW_WAR
	.align		4
.L_164:
        /*00c0*/ 	.byte	0x04, 0x36
        /*00c2*/ 	.short	(.L_166 - .L_165)
.L_165:
        /*00c4*/ 	.word	0x00000008
.L_166:


//--------------------- .nv.info._ZN3cub18CUB_300001_SM_10006detail9transform16transform_kernelINS2_10policy_hubILb0EN4cuda3std3__45tupleIJN6thrust24THRUST_300001_SM_1000_NS6detail15normal_iteratorINSA_10device_ptrIfEEEESF_EEEE10policy1000ElNS7_4plusIfEESF_JPfSL_EEEvT0_iT1_T2_DpNS2_10kernel_argIT3_EE --------------------------
	.section	.nv.info._ZN3cub18CUB_300001_SM_10006detail9transform16transform_kernelINS2_10policy_hubILb0EN4cuda3std3__45tupleIJN6thrust24THRUST_300001_SM_1000_NS6detail15normal_iteratorINSA_10device_ptrIfEEEESF_EEEE10policy1000ElNS7_4plusIfEESF_JPfSL_EEEvT0_iT1_T2_DpNS2_10kernel_argIT3_EE,"",@"SHT_CUDA_INFO"
	.sectionflags	@""
	.align	4


	//----- nvinfo : EIATTR_CUDA_API_VERSION
	.align		4
        /*0000*/ 	.byte	0x04, 0x37
        /*0002*/ 	.short	(.L_168 - .L_167)
.L_167:
        /*0004*/ 	.word	0x00000082


	//----- nvinfo : EIATTR_KPARAM_INFO
	.align		4
.L_168:
        /*0008*/ 	.byte	0x04, 0x17
        /*000a*/ 	.short	(.L_170 - .L_169)
.L_169:
        /*000c*/ 	.word	0x00000000
        /*0010*/ 	.short	0x0005
        /*0012*/ 	.short	0x0028
        /*0014*/ 	.byte	0x00, 0xf0, 0x41, 0x00


	//----- nvinfo : EIATTR_KPARAM_INFO
	.align		4
.L_170:
        /*0018*/ 	.byte	0x04, 0x17
        /*001a*/ 	.short	(.L_172 - .L_171)
.L_171:
        /*001c*/ 	.word	0x00000000
        /*0020*/ 	.short	0x0004
        /*0022*/ 	.short	0x0018
        /*0024*/ 	.byte	0x00, 0xf0, 0x41, 0x00


	//----- nvinfo : EIATTR_KPARAM_INFO
	.align		4
.L_172:
        /*0028*/ 	.byte	0x04, 0x17
        /*002a*/ 	.short	(.L_174 - .L_173)
.L_173:
        /*002c*/ 	.word	0x00000000
        /*0030*/ 	.short	0x0003
        /*0032*/ 	.short	0x0010
        /*0034*/ 	.byte	0x00, 0xf0, 0x21, 0x00


	//----- nvinfo : EIATTR_KPARAM_INFO
	.align		4
.L_174:
        /*0038*/ 	.byte	0x04, 0x17
        /*003a*/ 	.short	(.L_176 - .L_175)
.L_175:
        /*003c*/ 	.word	0x00000000
        /*0040*/ 	.short	0x0002
        /*0042*/ 	.short	0x000c
        /*0044*/ 	.byte	0x00, 0xf0, 0x05, 0x00


	//----- nvinfo : EIATTR_KPARAM_INFO
	.align		4
.L_176:
        /*0048*/ 	.byte	0x04, 0x17
        /*004a*/ 	.short	(.L_178 - .L_177)
.L_177:
        /*004c*/ 	.word	0x00000000
        /*0050*/ 	.short	0x0001
        /*0052*/ 	.short	0x0008
        /*0054*/ 	.byte	0x00, 0xf0, 0x11, 0x00


	//----- nvinfo : EIATTR_KPARAM_INFO
	.align		4
.L_178:
        /*0058*/ 	.byte	0x04, 0x17
        /*005a*/ 	.short	(.L_180 - .L_179)
.L_179:
        /*005c*/ 	.word	0x00000000
        /*0060*/ 	.short	0x0000
        /*0062*/ 	.short	0x0000
        /*0064*/ 	.byte	0x00, 0xf0, 0x21, 0x00


	//----- nvinfo : EIATTR_SPARSE_MMA_MASK
	.align		4
.L_180:
        /*0068*/ 	.byte	0x03, 0x50
        /*006a*/ 	.short	0x0000


	//----- nvinfo : EIATTR_MAXREG_COUNT
	.align		4
        /*006c*/ 	.byte	0x03, 0x1b
        /*006e*/ 	.short	0x00ff


	//----- nvinfo : EIATTR_NUM_BARRIERS
	.align		4
        /*0070*/ 	.byte	0x02, 0x4c
        /*0072*/ 	.byte	0x01
	.zero		1


	//----- nvinfo : EIATTR_MERCURY_ISA_VERSION
	.align		4
        /*0074*/ 	.byte	0x03, 0x5f
        /*0076*/ 	.short	0x0101


	//----- nvinfo : EIATTR_COOP_GROUP_MASK_REGIDS
	.align		4
        /*0078*/ 	.byte	0x04, 0x29
        /*007a*/ 	.short	(.L_182 - .L_181)


	//   ....[0]....
.L_181:
        /*007c*/ 	.word	0xffffffff


	//----- nvinfo : EIATTR_COOP_GROUP_INSTR_OFFSETS
	.align		4
.L_182:
        /*0080*/ 	.byte	0x04, 0x28
        /*0082*/ 	.short	(.L_184 - .L_183)


	//   ....[0]....
.L_183:
        /*0084*/ 	.word	0x000019c0


	//----- nvinfo : EIATTR_VRC_CTA_INIT_COUNT
	.align		4
.L_184:
        /*0088*/ 	.byte	0x02, 0x4a
	.zero		1
	.zero		1


	//----- nvinfo : EIATTR_MBARRIER_INSTR_OFFSETS
	.align		4
        /*008c*/ 	.byte	0x04, 0x39
        /*008e*/ 	.short	(.L_186 - .L_185)


	//   ....[0]....
.L_185:
        /*0090*/ 	.word	0x000002d0
        /*0094*/ 	.word	0x000000ff
        /*0098*/ 	.word	0x00000000
        /*009c*/ 	.short	0x0100
        /*009e*/ 	.byte	0x11
	.zero		1


	//   ....[1]....
        /*00a0*/ 	.word	0x000004a0
        /*00a4*/ 	.word	0x000000ff
        /*00a8*/ 	.word	0x00000000
        /*00ac*/ 	.short	0x010a
        /*00ae*/ 	.byte	0x04
	.zero		1


	//----- nvinfo : EIATTR_NUM_MBARRIERS
	.align		4
.L_186:
        /*00b0*/ 	.byte	0x03, 0x38
        /*00b2*/ 	.short	0x0001


	//----- nvinfo : EIATTR_EXIT_INSTR_OFFSETS
	.align		4
        /*00b4*/ 	.byte	0x04, 0x1c
        /*00b6*/ 	.short	(.L_188 - .L_187)


	//   ....[0]....
.L_187:
        /*00b8*/ 	.word	0x00001a10


	//   ....[1]....
        /*00bc*/ 	.word	0x00001c00


	//   ....[2]....
        /*00c0*/ 	.word	0x00001c30


	//   ....[3]....
        /*00c4*/ 	.word	0x00001dd0


	//----- nvinfo : EIATTR_MAX_THREADS
	.align		4
.L_188:
        /*00c8*/ 	.byte	0x04, 0x05
        /*00ca*/ 	.short	(.L_190 - .L_189)
.L_189:
        /*00cc*/ 	.word	0x00000080
        /*00d0*/ 	.word	0x00000001
        /*00d4*/ 	.word	0x00000001


	//----- nvinfo : EIATTR_CRS_STACK_SIZE
	.align		4
.L_190:
        /*00d8*/ 	.byte	0x04, 0x1e
        /*00da*/ 	.short	(.L_192 - .L_191)
.L_191:
        /*00dc*/ 	.word	0x00000000


	//----- nvinfo : EIATTR_CBANK_PARAM_SIZE
	.align		4
.L_192:
        /*00e0*/ 	.byte	0x03, 0x19
        /*00e2*/ 	.short	0x0038


	//----- nvinfo : EIATTR_PARAM_CBANK
	.align		4
        /*00e4*/ 	.byte	0x04, 0x0a
        /*00e6*/ 	.short	(.L_194 - .L_193)
	.align		4
.L_193:
        /*00e8*/ 	.word	index@(.nv.constant0._ZN3cub18CUB_300001_SM_10006detail9transform16transform_kernelINS2_10policy_hubILb0EN4cuda3std3__45tupleIJN6thrust24THRUST_300001_SM_1000_NS6detail15normal_iteratorINSA_10device_ptrIfEEEESF_EEEE10policy1000ElNS7_4plusIfEESF_JPfSL_EEEvT0_iT1_T2_DpNS2_10kernel_argIT3_EE)
        /*00ec*/ 	.short	0x0380
        /*00ee*/ 	.short	0x0038


	//----- nvinfo : EIATTR_SW_WAR
	.align		4
.L_194:
        /*00f0*/ 	.byte	0x04, 0x36
        /*00f2*/ 	.short	(.L_196 - .L_195)
.L_195:
        /*00f4*/ 	.word	0x00000008
.L_196:


//--------------------- .nv.info._ZN3cub18CUB_300001_SM_10006detail9transform16transform_kernelINS2_10policy_hubILb0EN4cuda3std3__45tupleIJN6thrust24THRUST_300001_SM_1000_NS6detail15normal_iteratorINSA_10device_ptrIfEEEESF_EEEE10policy1000EiNS7_4plusIfEESF_JPfSL_EEEvT0_iT1_T2_DpNS2_10kernel_argIT3_EE --------------------------
	.section	.nv.info._ZN3cub18CUB_300001_SM_10006detail9transform16transform_kernelINS2_10policy_hubILb0EN4cuda3std3__45tupleIJN6thrust24THRUST_300001_SM_1000_NS6detail15normal_iteratorINSA_10device_ptrIfEEEESF_EEEE10policy1000EiNS7_4plusIfEESF_JPfSL_EEEvT0_iT1_T2_DpNS2_10kernel_argIT3_EE,"",@"SHT_CUDA_INFO"
	.sectionflags	@""
	.align	4


	//----- nvinfo : EIATTR_CUDA_API_VERSION
	.align		4
        /*0000*/ 	.byte	0x04, 0x37
        /*0002*/ 	.short	(.L_198 - .L_197)
.L_197:
        /*0004*/ 	.word	0x00000082


	//----- nvinfo : EIATTR_KPARAM_INFO
	.align		4
.L_198:
        /*0008*/ 	.byte	0x04, 0x17
        /*000a*/ 	.short	(.L_200 - .L_199)
.L_199:
        /*000c*/ 	.word	0x00000000
        /*0010*/ 	.short	0x0005
        /*0012*/ 	.short	0x0028
        /*0014*/ 	.byte	0x00, 0xf0, 0x41, 0x00


	//----- nvinfo : EIATTR_KPARAM_INFO
	.align		4
.L_200:
        /*0018*/ 	.byte	0x04, 0x17
        /*001a*/ 	.short	(.L_202 - .L_201)
.L_201:
        /*001c*/ 	.word	0x00000000
        /*0020*/ 	.short	0x0004
        /*0022*/ 	.short	0x0018
        /*0024*/ 	.byte	0x00, 0xf0, 0x41, 0x00


	//----- nvinfo : EIATTR_KPARAM_INFO
	.align		4
.L_202:
        /*0028*/ 	.byte	0x04, 0x17
        /*002a*/ 	.short	(.L_204 - .L_203)
.L_203:
        /*002c*/ 	.word	0x00000000
        /*0030*/ 	.short	0x0003
        /*0032*/ 	.short	0x0010
        /*0034*/ 	.byte	0x00, 0xf0, 0x21, 0x00


	//----- nvinfo : EIATTR_KPARAM_INFO
	.align		4
.L_204:
        /*0038*/ 	.byte	0x04, 0x17
        /*003a*/ 	.short	(.L_206 - .L_205)
.L_205:
        /*003c*/ 	.word	0x00000000
        /*0040*/ 	.short	0x0002
        /*0042*/ 	.short	0x0008
        /*0044*/ 	.byte	0x00, 0xf0, 0x05, 0x00


	//----- nvinfo : EIATTR_KPARAM_INFO
	.align		4
.L_206:
        /*0048*/ 	.byte	0x04, 0x17
        /*004a*/ 	.short	(.L_208 - .L_207)
.L_207:
        /*004c*/ 	.word	0x00000000
        /*0050*/ 	.short	0x0001
        /*0052*/ 	.short	0x0004
        /*0054*/ 	.byte	0x00, 0xf0, 0x11, 0x00


	//----- nvinfo : EIATTR_KPARAM_INFO
	.align		4
.L_208:
        /*0058*/ 	.byte	0x04, 0x17
        /*005a*/ 	.short	(.L_210 - .L_209)
.L_209:
        /*005c*/ 	.word	0x00000000
        /*0060*/ 	.short	0x0000
        /*0062*/ 	.short	0x0000
        /*0064*/ 	.byte	0x00, 0xf0, 0x11, 0x00


	//----- nvinfo : EIATTR_SPARSE_MMA_MASK
	.align		4
.L_210:
        /*0068*/ 	.byte	0x03, 0x50
        /*006a*/ 	.short	0x0000


	//----- nvinfo : EIATTR_MAXREG_COUNT
	.align		4
        /*006c*/ 	.byte	0x03, 0x1b
        /*006e*/ 	.short	0x00ff


	//----- nvinfo : EIATTR_NUM_BARRIERS
	.align		4
        /*0070*/ 	.byte	0x02, 0x4c
        /*0072*/ 	.byte	0x01
	.zero		1


	//----- nvinfo : EIATTR_MERCURY_ISA_VERSION
	.align		4
        /*0074*/ 	.byte	0x03, 0x5f
        /*0076*/ 	.short	0x0101


	//----- nvinfo : EIATTR_COOP_GROUP_MASK_REGIDS
	.align		4
        /*0078*/ 	.byte	0x04, 0x29
        /*007a*/ 	.short	(.L_212 - .L_211)


	//   ....[0]....
.L_211:
        /*007c*/ 	.word	0xffffffff


	//----- nvinfo : EIATTR_COOP_GROUP_INSTR_OFFSETS
	.align		4
.L_212:
        /*0080*/ 	.byte	0x04, 0x28
        /*0082*/ 	.short	(.L_214 - .L_213)


	//   ....[0]....
.L_213:
        /*0084*/ 	.word	0x000019e0


	//----- nvinfo : EIATTR_VRC_CTA_INIT_COUNT
	.align		4
.L_214:
        /*0088*/ 	.byte	0x02, 0x4a
	.zero		1
	.zero		1


	//----- nvinfo : EIATTR_MBARRIER_INSTR_OFFSETS
	.align		4
        /*008c*/ 	.byte	0x04, 0x39
        /*008e*/ 	.short	(.L_216 - .L_215)


	//   ....[0]....
.L_215:
        /*0090*/ 	.word	0x00000270
        /*0094*/ 	.word	0x000000ff
        /*0098*/ 	.word	0x00000000
        /*009c*/ 	.short	0x0100
        /*009e*/ 	.byte	0x0f
	.zero		1


	//   ....[1]....
        /*00a0*/ 	.word	0x00000420
        /*00a4*/ 	.word	0x000000ff
        /*00a8*/ 	.word	0x00000000
        /*00ac*/ 	.short	0x010a
        /*00ae*/ 	.byte	0x04
	.zero		1


	//----- nvinfo : EIATTR_NUM_MBARRIERS
	.align		4
.L_216:
        /*00b0*/ 	.byte	0x03, 0x38
        /*00b2*/ 	.short	0x0001


	//----- nvinfo : EIATTR_EXIT_INSTR_OFFSETS
	.align		4
        /*00b4*/ 	.byte	0x04, 0x1c
        /*00b6*/ 	.short	(.L_218 - .L_217)


	//   ....[0]....
.L_217:
        /*00b8*/ 	.word	0x00001a30


	//   ....[1]....
        /*00bc*/ 	.word	0x00001bc0


	//   ....[2]....
        /*00c0*/ 	.word	0x00001c30


	//   ....[3]....
        /*00c4*/ 	.word	0x00001e10


	//----- nvinfo : EIATTR_MAX_THREADS
	.align		4
.L_218:
        /*00c8*/ 	.byte	0x04, 0x05
        /*00ca*/ 	.short	(.L_220 - .L_219)
.L_219:
        /*00cc*/ 	.word	0x00000080
        /*00d0*/ 	.word	0x00000001
        /*00d4*/ 	.word	0x00000001


	//----- nvinfo : EIATTR_CRS_STACK_SIZE
	.align		4
.L_220:
        /*00d8*/ 	.byte	0x04, 0x1e
        /*00da*/ 	.short	(.L_222 - .L_221)
.L_221:
        /*00dc*/ 	.word	0x00000000


	//----- nvinfo : EIATTR_CBANK_PARAM_SIZE
	.align		4
.L_222:
        /*00e0*/ 	.byte	0x03, 0x19
        /*00e2*/ 	.short	0x0038


	//----- nvinfo : EIATTR_PARAM_CBANK
	.align		4
        /*00e4*/ 	.byte	0x04, 0x0a
        /*00e6*/ 	.short	(.L_224 - .L_223)
	.align		4
.L_223:
        /*00e8*/ 	.word	index@(.nv.constant0._ZN3cub18CUB_300001_SM_10006detail9transform16transform_kernelINS2_10policy_hubILb0EN4cuda3std3__45tupleIJN6thrust24THRUST_300001_SM_1000_NS6detail15normal_iteratorINSA_10device_ptrIfEEEESF_EEEE10policy1000EiNS7_4plusIfEESF_JPfSL_EEEvT0_iT1_T2_DpNS2_10kernel_argIT3_EE)
        /*00ec*/ 	.short	0x0380
        /*00ee*/ 	.short	0x0038


	//----- nvinfo : EIATTR_SW_WAR
	.align		4
.L_224:
        /*00f0*/ 	.byte	0x04, 0x36
        /*00f2*/ 	.short	(.L_226 - .L_225)
.L_225:
        /*00f4*/ 	.word	0x00000008
.L_226:


//--------------------- .nv.info._ZN3cub18CUB_300001_SM_10006detail9transform16transform_kernelINS2_10policy_hubILb0EN4cuda3std3__45tupleIJN6thrust24THRUST_300001_SM_1000_NS6detail15normal_iteratorINSA_10device_ptrIfEEEESF_EEEE10policy1000ElNS7_10multipliesIfEESF_JPfSL_EEEvT0_iT1_T2_DpNS2_10kernel_argIT3_EE --------------------------
	.section	.nv.info._ZN3cub18CUB_300001_SM_10006detail9transform16transform_kernelINS2_10policy_hubILb0EN4cuda3std3__45tupleIJN6thrust24THRUST_300001_SM_1000_NS6detail15normal_iteratorINSA_10device_ptrIfEEEESF_EEEE10policy1000ElNS7_10multipliesIfEESF_JPfSL_EEEvT0_iT1_T2_DpNS2_10kernel_argIT3_EE,"",@"SHT_CUDA_INFO"
	.sectionflags	@""
	.align	4


	//----- nvinfo : EIATTR_CUDA_API_VERSION
	.align		4
        /*0000*/ 	.byte	0x04, 0x37
        /*0002*/ 	.short	(.L_228 - .L_227)
.L_227:
        /*0004*/ 	.word	0x00000082


	//----- nvinfo : EIATTR_KPARAM_INFO
	.align		4
.L_228:
        /*0008*/ 	.byte	0x04, 0x17
        /*000a*/ 	.short	(.L_230 - .L_229)
.L_229:
        /*000c*/ 	.word	0x00000000
        /*0010*/ 	.short	0x0005
        /*0012*/ 	.short	0x0028
        /*0014*/ 	.byte	0x00, 0xf0, 0x41, 0x00


	//----- nvinfo : EIATTR_KPARAM_INFO
	.align		4
.L_230:
        /*0018*/ 	.byte	0x04, 0x17
        /*001a*/ 	.short	(.L_232 - .L_231)
.L_231:
        /*001c*/ 	.word	0x00000000
        /*0020*/ 	.short	0x0004
        /*0022*/ 	.short	0x0018
        /*0024*/ 	.byte	0x00, 0xf0, 0x41, 0x00


	//----- nvinfo : EIATTR_KPARAM_INFO
	.align		4
.L_232:
        /*0028*/ 	.byte	0x04, 0x17
        /*002a*/ 	.short	(.L_234 - .L_233)
.L_233:
        /*002c*/ 	.word	0x00000000
        /*0030*/ 	.short	0x0003
        /*0032*/ 	.short	0x0010
        /*0034*/ 	.byte	0x00, 0xf0, 0x21, 0x00


	//----- nvinfo : EIATTR_KPARAM_INFO
	.align		4
.L_234:
        /*0038*/ 	.byte	0x04, 0x17
        /*003a*/ 	.short	(.L_236 - .L_235)
.L_235:
        /*003c*/ 	.word	0x00000000
        /*0040*/ 	.short	0x0002
        /*0042*/ 	.short	0x000c
        /*0044*/ 	.byte	0x00, 0xf0, 0x05, 0x00


	//----- nvinfo : EIATTR_KPARAM_INFO
	.align		4
.L_236:
        /*0048*/ 	.byte	0x04, 0x17
        /*004a*/ 	.short	(.L_238 - .L_237)
.L_237:
        /*004c*/ 	.word	0x00000000
        /*0050*/ 	.short	0x0001
        /*0052*/ 	.short	0x0008
        /*0054*/ 	.byte	0x00, 0xf0, 0x11, 0x00


	//----- nvinfo : EIATTR_KPARAM_INFO
	.align		4
.L_238:
        /*0058*/ 	.byte	0x04, 0x17
        /*005a*/ 	.short	(.L_240 - .L_239)
.L_239:
        /*005c*/ 	.word	0x00000000
        /*0060*/ 	.short	0x0000
        /*0062*/ 	.short	0x0000
        /*0064*/ 	.byte	0x00, 0xf0, 0x21, 0x00


	//----- nvinfo : EIATTR_SPARSE_MMA_MASK
	.align		4
.L_240:
        /*0068*/ 	.byte	0x03, 0x50
        /*006a*/ 	.short	0x0000


	//----- nvinfo : EIATTR_MAXREG_COUNT
	.align		4
        /*006c*/ 	.byte	0x03, 0x1b
        /*006e*/ 	.short	0x00ff


	//----- nvinfo : EIATTR_NUM_BARRIERS
	.align		4
        /*0070*/ 	.byte	0x02, 0x4c
        /*0072*/ 	.byte	0x01
	.zero		1


	//----- nvinfo : EIATTR_MERCURY_ISA_VERSION
	.align		4
        /*0074*/ 	.byte	0x03, 0x5f
        /*0076*/ 	.short	0x0101


	//----- nvinfo : EIATTR_COOP_GROUP_MASK_REGIDS
	.align		4
        /*0078*/ 	.byte	0x04, 0x29
        /*007a*/ 	.short	(.L_242 - .L_241)


	//   ....[0]....
.L_241:
        /*007c*/ 	.word	0xffffffff


	//----- nvinfo : EIATTR_COOP_GROUP_INSTR_OFFSETS
	.align		4
.L_242:
        /*0080*/ 	.byte	0x04, 0x28
        /*0082*/ 	.short	(.L_244 - .L_243)


	//   ....[0]....
.L_243:
        /*0084*/ 	.word	0x000019c0


	//----- nvinfo : EIATTR_VRC_CTA_INIT_COUNT
	.align		4
.L_244:
        /*0088*/ 	.byte	0x02, 0x4a
	.zero		1
	.zero		1


	//----- nvinfo : EIATTR_MBARRIER_INSTR_OFFSETS
	.align		4
        /*008c*/ 	.byte	0x04, 0x39
        /*008e*/ 	.short	(.L_246 - .L_245)


	//   ....[0]....
.L_245:
        /*0090*/ 	.word	0x000002d0
        /*0094*/ 	.word	0x000000ff
        /*0098*/ 	.word	0x00000000
        /*009c*/ 	.short	0x0100
        /*009e*/ 	.byte	0x11
	.zero		1


	//   ....[1]....
        /*00a0*/ 	.word	0x000004a0
        /*00a4*/ 	.word	0x000000ff
        /*00a8*/ 	.word	0x00000000
        /*00ac*/ 	.short	0x010a
        /*00ae*/ 	.byte	0x04
	.zero		1


	//----- nvinfo : EIATTR_NUM_MBARRIERS
	.align		4
.L_246:
        /*00b0*/ 	.byte	0x03, 0x38
        /*00b2*/ 	.short	0x0001


	//----- nvinfo : EIATTR_EXIT_INSTR_OFFSETS
	.align		4
        /*00b4*/ 	.byte	0x04, 0x1c
        /*00b6*/ 	.short	(.L_248 - .L_247)


	//   ....[0]....
.L_247:
        /*00b8*/ 	.word	0x00001a10


	//   ....[1]....
        /*00bc*/ 	.word	0x00001c00


	//   ....[2]....
        /*00c0*/ 	.word	0x00001c30


	//   ....[3]....
        /*00c4*/ 	.word	0x00001dd0


	//----- nvinfo : EIATTR_MAX_THREADS
	.align		4
.L_248:
        /*00c8*/ 	.byte	0x04, 0x05
        /*00ca*/ 	.short	(.L_250 - .L_249)
.L_249:
        /*00cc*/ 	.word	0x00000080
        /*00d0*/ 	.word	0x00000001
        /*00d4*/ 	.word	0x00000001


	//----- nvinfo : EIATTR_CRS_STACK_SIZE
	.align		4
.L_250:
        /*00d8*/ 	.byte	0x04, 0x1e
        /*00da*/ 	.short	(.L_252 - .L_251)
.L_251:
        /*00dc*/ 	.word	0x00000000


	//----- nvinfo : EIATTR_CBANK_PARAM_SIZE
	.align		4
.L_252:
        /*00e0*/ 	.byte	0x03, 0x19
        /*00e2*/ 	.short	0x0038


	//----- nvinfo : EIATTR_PARAM_CBANK
	.align		4
        /*00e4*/ 	.byte	0x04, 0x0a
        /*00e6*/ 	.short	(.L_254 - .L_253)
	.align		4
.L_253:
        /*00e8*/ 	.word	index@(.nv.constant0._ZN3cub18CUB_300001_SM_10006detail9transform16transform_kernelINS2_10policy_hubILb0EN4cuda3std3__45tupleIJN6thrust24THRUST_300001_SM_1000_NS6detail15normal_iteratorINSA_10device_ptrIfEEEESF_EEEE10policy1000ElNS7_10multipliesIfEESF_JPfSL_EEEvT0_iT1_T2_DpNS2_10kernel_argIT3_EE)
        /*00ec*/ 	.short	0x0380
        /*00ee*/ 	.short	0x0038


	//----- nvinfo : EIATTR_SW_WAR
	.align		4
.L_254:
        /*00f0*/ 	.byte	0x04, 0x36
        /*00f2*/ 	.short	(.L_256 - .L_255)
.L_255:
        /*00f4*/ 	.word	0x00000008
.L_256:


//--------------------- .nv.info._ZN3cub18CUB_300001_SM_10006detail9transform16transform_kernelINS2_10policy_hubILb0EN4cuda3std3__45tupleIJN6thrust24THRUST_300001_SM_1000_NS6detail15normal_iteratorINSA_10device_ptrIfEEEESF_EEEE10policy1000EiNS7_10multipliesIfEESF_JPfSL_EEEvT0_iT1_T2_DpNS2_10kernel_argIT3_EE --------------------------
	.section	.nv.info._ZN3cub18CUB_300001_SM_10006detail9transform16transform_kernelINS2_10policy_hubILb0EN4cuda3std3__45tupleIJN6thrust24THRUST_300001_SM_1000_NS6detail15normal_iteratorINSA_10device_ptrIfEEEESF_EEEE10policy1000EiNS7_10multipliesIfEESF_JPfSL_EEEvT0_iT1_T2_DpNS2_10kernel_argIT3_EE,"",@"SHT_CUDA_INFO"
	.sectionflags	@""
	.align	4


	//----- nvinfo : EIATTR_CUDA_API_VERSION
	.align		4
        /*0000*/ 	.byte	0x04, 0x37
        /*0002*/ 	.short	(.L_258 - .L_257)
.L_257:
        /*0004*/ 	.word	0x00000082


	//----- nvinfo : EIATTR_KPARAM_INFO
	.align		4
.L_258:
        /*0008*/ 	.byte	0x04, 0x17
        /*000a*/ 	.short	(.L_260 - .L_259)
.L_259:
        /*000c*/ 	.word	0x00000000
        /*0010*/ 	.short	0x0005
        /*0012*/ 	.short	0x0028
        /*0014*/ 	.byte	0x00, 0xf0, 0x41, 0x00


	//----- nvinfo : EIATTR_KPARAM_INFO
	.align		4
.L_260:
        /*0018*/ 	.byte	0x04, 0x17
        /*001a*/ 	.short	(.L_262 - .L_261)
.L_261:
        /*001c*/ 	.word	0x00000000
        /*0020*/ 	.short	0x0004
        /*0022*/ 	.short	0x0018
        /*0024*/ 	.byte	0x00, 0xf0, 0x41, 0x00


	//----- nvinfo : EIATTR_KPARAM_INFO
	.align		4
.L_262:
        /*0028*/ 	.byte	0x04, 0x17
        /*002a*/ 	.short	(.L_264 - .L_263)
.L_263:
        /*002c*/ 	.word	0x00000000
        /*0030*/ 	.short	0x0003
        /*0032*/ 	.short	0x0010
        /*0034*/ 	.byte	0x00, 0xf0, 0x21, 0x00


	//----- nvinfo : EIATTR_KPARAM_INFO
	.align		4
.L_264:
        /*0038*/ 	.byte	0x04, 0x17
        /*003a*/ 	.short	(.L_266 - .L_265)
.L_265:
        /*003c*/ 	.word	0x00000000
        /*0040*/ 	.short	0x0002
        /*0042*/ 	.short	0x0008
        /*0044*/ 	.byte	0x00, 0xf0, 0x05, 0x00


	//----- nvinfo : EIATTR_KPARAM_INFO
	.align		4
.L_266:
        /*0048*/ 	.byte	0x04, 0x17
        /*004a*/ 	.short	(.L_268 - .L_267)
.L_267:
        /*004c*/ 	.word	0x00000000
        /*0050*/ 	.short	0x0001
        /*0052*/ 	.short	0x0004
        /*0054*/ 	.byte	0x00, 0xf0, 0x11, 0x00


	//----- nvinfo : EIATTR_KPARAM_INFO
	.align		4
.L_268:
        /*0058*/ 	.byte	0x04, 0x17
        /*005a*/ 	.short	(.L_270 - .L_269)
.L_269:
        /*005c*/ 	.word	0x00000000
        /*0060*/ 	.short	0x0000
        /*0062*/ 	.short	0x0000
        /*0064*/ 	.byte	0x00, 0xf0, 0x11, 0x00


	//----- nvinfo : EIATTR_SPARSE_MMA_MASK
	.align		4
.L_270:
        /*0068*/ 	.byte	0x03, 0x50
        /*006a*/ 	.short	0x0000


	//----- nvinfo : EIATTR_MAXREG_COUNT
	.align		4
        /*006c*/ 	.byte	0x03, 0x1b
        /*006e*/ 	.short	0x00ff


	//----- nvinfo : EIATTR_NUM_BARRIERS
	.align		4
        /*0070*/ 	.byte	0x02, 0x4c
        /*0072*/ 	.byte	0x01
	.zero		1


	//----- nvinfo : EIATTR_MERCURY_ISA_VERSION
	.align		4
        /*0074*/ 	.byte	0x03, 0x5f
        /*0076*/ 	.short	0x0101


	//----- nvinfo : EIATTR_COOP_GROUP_MASK_REGIDS
	.align		4
        /*0078*/ 	.byte	0x04, 0x29
        /*007a*/ 	.short	(.L_272 - .L_271)


	//   ....[0]....
.L_271:
        /*007c*/ 	.word	0xffffffff


	//----- nvinfo : EIATTR_COOP_GROUP_INSTR_OFFSETS
	.align		4
.L_272:
        /*0080*/ 	.byte	0x04, 0x28
        /*0082*/ 	.short	(.L_274 - .L_273)


	//   ....[0]....
.L_273:
        /*0084*/ 	.word	0x000019e0


	//----- nvinfo : EIATTR_VRC_CTA_INIT_COUNT
	.align		4
.L_274:
        /*0088*/ 	.byte	0x02, 0x4a
	.zero		1
	.zero		1


	//----- nvinfo : EIATTR_MBARRIER_INSTR_OFFSETS
	.align		4
        /*008c*/ 	.byte	0x04, 0x39
        /*008e*/ 	.short	(.L_276 - .L_275)


	//   ....[0]....
.L_275:
        /*0090*/ 	.word	0x00000270
        /*0094*/ 	.word	0x000000ff
        /*0098*/ 	.word	0x00000000
        /*009c*/ 	.short	0x0100
        /*009e*/ 	.byte	0x0f
	.zero		1


	//   ....[1]....
        /*00a0*/ 	.word	0x00000420
        /*00a4*/ 	.word	0x000000ff
        /*00a8*/ 	.word	0x00000000
        /*00ac*/ 	.short	0x010a
        /*00ae*/ 	.byte	0x04
	.zero		1


	//----- nvinfo : EIATTR_NUM_MBARRIERS
	.align		4
.L_276:
        /*00b0*/ 	.byte	0x03, 0x38
        /*00b2*/ 	.short	0x0001


	//----- nvinfo : EIATTR_EXIT_INSTR_OFFSETS
	.align		4
        /*00b4*/ 	.byte	0x04, 0x1c
        /*00b6*/ 	.short	(.L_278 - .L_277)


	//   ....[0]....
.L_277:
        /*00b8*/ 	.word	0x00001a30


	//   ....[1]....
        /*00bc*/ 	.word	0x00001bc0


	//   ....[2]....
        /*00c0*/ 	.word	0x00001c30


	//   ....[3]....
        /*00c4*/ 	.word	0x00001e10


	//----- nvinfo : EIATTR_MAX_THREADS
	.align		4
.L_278:
        /*00c8*/ 	.byte	0x04, 0x05
        /*00ca*/ 	.short	(.L_280 - .L_279)
.L_279:
        /*00cc*/ 	.word	0x00000080
        /*00d0*/ 	.word	0x00000001
        /*00d4*/ 	.word	0x00000001


	//----- nvinfo : EIATTR_CRS_STACK_SIZE
	.align		4
.L_280:
        /*00d8*/ 	.byte	0x04, 0x1e
        /*00da*/ 	.short	(.L_282 - .L_281)
.L_281:
        /*00dc*/ 	.word	0x00000000


	//----- nvinfo : EIATTR_CBANK_PARAM_SIZE
	.align		4
.L_282:
        /*00e0*/ 	.byte	0x03, 0x19
        /*00e2*/ 	.short	0x0038


	//----- nvinfo : EIATTR_PARAM_CBANK
	.align		4
        /*00e4*/ 	.byte	0x04, 0x0a
        /*00e6*/ 	.short	(.L_284 - .L_283)
	.align		4
.L_283:
        /*00e8*/ 	.word	index@(.nv.constant0._ZN3cub18CUB_300001_SM_10006detail9transform16transform_kernelINS2_10policy_hubILb0EN4cuda3std3__45tupleIJN6thrust24THRUST_300001_SM_1000_NS6detail15normal_iteratorINSA_10device_ptrIfEEEESF_EEEE10policy1000EiNS7_10multipliesIfEESF_JPfSL_EEEvT0_iT1_T2_DpNS2_10kernel_argIT3_EE)
        /*00ec*/ 	.short	0x0380
        /*00ee*/ 	.short	0x0038


	//----- nvinfo : EIATTR_SW_WAR
	.align		4
.L_284:
        /*00f0*/ 	.byte	0x04, 0x36
        /*00f2*/ 	.short	(.L_286 - .L_285)
.L_285:
        /*00f4*/ 	.word	0x00000008
.L_286:


//--------------------- .nv.info._ZN3cub18CUB_300001_SM_10006detail9transform16transform_kernelINS2_10policy_hubILb1EN4cuda3std3__45tupleIJN6thrust24THRUST_300001_SM_1000_NS6detail15normal_iteratorINSA_10device_ptrIfEEEESF_EEEE10policy1000El13saxpy_functorSF_JPfSK_EEEvT0_iT1_T2_DpNS2_10kernel_argIT3_EE --------------------------
	.section	.nv.info._ZN3cub18CUB_300001_SM_10006detail9transform16transform_kernelINS2_10policy_hubILb1EN4cuda3std3__45tupleIJN6thrust24THRUST_300001_SM_1000_NS6detail15normal_iteratorINSA_10device_ptrIfEEEESF_EEEE10policy1000El13saxpy_functorSF_JPfSK_EEEvT0_iT1_T2_DpNS2_10kernel_argIT3_EE,"",@"SHT_CUDA_INFO"
	.sectionflags	@""
	.align	4


	//----- nvinfo : EIATTR_CUDA_API_VERSION
	.align		4
        /*0000*/ 	.byte	0x04, 0x37
        /*0002*/ 	.short	(.L_288 - .L_287)
.L_287:
        /*0004*/ 	.word	0x00000082


	//----- nvinfo : EIATTR_KPARAM_INFO
	.align		4
.L_288:
        /*0008*/ 	.byte	0x04, 0x17
        /*000a*/ 	.short	(.L_290 - .L_289)
.L_289:
        /*000c*/ 	.word	0x00000000
        /*0010*/ 	.short	0x0005
        /*0012*/ 	.short	0x0028
        /*0014*/ 	.byte	0x00, 0xf0, 0x41, 0x00


	//----- nvinfo : EIATTR_KPARAM_INFO
	.align		4
.L_290:
        /*0018*/ 	.byte	0x04, 0x17
        /*001a*/ 	.short	(.L_292 - .L_291)
.L_291:
        /*001c*/ 	.word	0x00000000
        /*0020*/ 	.short	0x0004
        /*0022*/ 	.short	0x0018
        /*0024*/ 	.byte	0x00, 0xf0, 0x41, 0x00


	//----- nvinfo : EIATTR_KPARAM_INFO
	.align		4
.L_292:
        /*0028*/ 	.byte	0x04, 0x17
        /*002a*/ 	.short	(.L_294 - .L_293)
.L_293:
        /*002c*/ 	.word	0x00000000
        /*0030*/ 	.short	0x0003
        /*0032*/ 	.short	0x0010
        /*0034*/ 	.byte	0x00, 0xf0, 0x21, 0x00


	//----- nvinfo : EIATTR_KPARAM_INFO
	.align		4
.L_294:
        /*0038*/ 	.byte	0x04, 0x17
        /*003a*/ 	.short	(.L_296 - .L_295)
.L_295:
        /*003c*/ 	.word	0x00000000
        /*0040*/ 	.short	0x0002
        /*0042*/ 	.short	0x000c
        /*0044*/ 	.byte	0x00, 0xf0, 0x11, 0x00


	//----- nvinfo : EIATTR_KPARAM_INFO
	.align		4
.L_296:
        /*0048*/ 	.byte	0x04, 0x17
        /*004a*/ 	.short	(.L_298 - .L_297)
.L_297:
        /*004c*/ 	.word	0x00000000
        /*0050*/ 	.short	0x0001
        /*0052*/ 	.short	0x0008
        /*0054*/ 	.byte	0x00, 0xf0, 0x11, 0x00


	//----- nvinfo : EIATTR_KPARAM_INFO
	.align		4
.L_298:
        /*0058*/ 	.byte	0x04, 0x17
        /*005a*/ 	.short	(.L_300 - .L_299)
.L_299:
        /*005c*/ 	.word	0x00000000
        /*0060*/ 	.short	0x0000
        /*0062*/ 	.short	0x0000
        /*0064*/ 	.byte	0x00, 0xf0, 0x21, 0x00


	//----- nvinfo : EIATTR_SPARSE_MMA_MASK
	.align		4
.L_300:
        /*0068*/ 	.byte	0x03, 0x50
        /*006a*/ 	.short	0x0000


	//----- nvinfo : EIATTR_MAXREG_COUNT
	.align		4
        /*006c*/ 	.byte	0x03, 0x1b
        /*006e*/ 	.short	0x00ff


	//----- nvinfo : EIATTR_MERCURY_ISA_VERSION
	.align		4
        /*0070*/ 	.byte	0x03, 0x5f
        /*0072*/ 	.short	0x0101


	//----- nvinfo : EIATTR_VRC_CTA_INIT_COUNT
	.align		4
        /*0074*/ 	.byte	0x02, 0x4a
	.zero		1
	.zero		1


	//----- nvinfo : EIATTR_EXIT_INSTR_OFFSETS
	.align		4
        /*0078*/ 	.byte	0x04, 0x1c
        /*007a*/ 	.short	(.L_302 - .L_301)


	//   ....[0]....
.L_301:
        /*007c*/ 	.word	0x000003e0


	//   ....[1]....
        /*0080*/ 	.word	0x00000c90


	//   ....[2]....
        /*0084*/ 	.word	0x00000f80


	//   ....[3]....
        /*0088*/ 	.word	0x00001120


	//   ....[4]....
        /*008c*/ 	.word	0x00001150


	//   ....[5]....
        /*0090*/ 	.word	0x000011e0


	//   ....[6]....
        /*0094*/ 	.word	0x00001200


	//   ....[7]....
        /*0098*/ 	.word	0x000016d0


	//   ....[8]....
        /*009c*/ 	.word	0x00001930


	//   ....[9]....
        /*00a0*/ 	.word	0x00001a60


	//   ....[10]....
        /*00a4*/ 	.word	0x00001b00


	//----- nvinfo : EIATTR_MAX_THREADS
	.align		4
.L_302:
        /*00a8*/ 	.byte	0x04, 0x05
        /*00aa*/ 	.short	(.L_304 - .L_303)
.L_303:
        /*00ac*/ 	.word	0x00000080
        /*00b0*/ 	.word	0x00000001
        /*00b4*/ 	.word	0x00000001


	//----- nvinfo : EIATTR_CRS_STACK_SIZE
	.align		4
.L_304:
        /*00b8*/ 	.byte	0x04, 0x1e
        /*00ba*/ 	.short	(.L_306 - .L_305)
.L_305:
        /*00bc*/ 	.word	0x00000000


	//----- nvinfo : EIATTR_CBANK_PARAM_SIZE
	.align		4
.L_306:
        /*00c0*/ 	.byte	0x03, 0x19
        /*00c2*/ 	.short	0x0038


	//----- nvinfo : EIATTR_PARAM_CBANK
	.align		4
        /*00c4*/ 	.byte	0x04, 0x0a
        /*00c6*/ 	.short	(.L_308 - .L_307)
	.align		4
.L_307:
        /*00c8*/ 	.word	index@(.nv.constant0._ZN3cub18CUB_300001_SM_10006detail9transform16transform_kernelINS2_10policy_hubILb1EN4cuda3std3__45tupleIJN6thrust24THRUST_300001_SM_1000_NS6detail15normal_iteratorINSA_10device_ptrIfEEEESF_EEEE10policy1000El13saxpy_functorSF_JPfSK_EEEvT0_iT1_T2_DpNS2_10kernel_argIT3_EE)
        /*00cc*/ 	.short	0x0380
        /*00ce*/ 	.short	0x0038


	//----- nvinfo : EIATTR_SW_WAR
	.align		4
.L_308:
        /*00d0*/ 	.byte	0x04, 0x36
        /*00d2*/ 	.short	(.L_310 - .L_309)
.L_309:
        /*00d4*/ 	.word	0x00000008
.L_310:


//--------------------- .nv.info._ZN3cub18CUB_300001_SM_10006detail9transform16transform_kernelINS2_10policy_hubILb1EN4cuda3std3__45tupleIJN6thrust24THRUST_300001_SM_1000_NS6detail15normal_iteratorINSA_10device_ptrIfEEEESF_EEEE10policy1000Ei13saxpy_functorSF_JPfSK_EEEvT0_iT1_T2_DpNS2_10kernel_argIT3_EE --------------------------
	.section	.nv.info._ZN3cub18CUB_300001_SM_10006detail9transform16transform_kernelINS2_10policy_hubILb1EN4cuda3std3__45tupleIJN6thrust24THRUST_300001_SM_1000_NS6detail15normal_iteratorINSA_10device_ptrIfEEEESF_EEEE10policy1000Ei13saxpy_functorSF_JPfSK_EEEvT0_iT1_T2_DpNS2_10kernel_argIT3_EE,"",@"SHT_CUDA_INFO"
	.sectionflags	@""
	.align	4


	//----- nvinfo : EIATTR_CUDA_API_VERSION
	.align		4
        /*0000*/ 	.byte	0x04, 0x37
        /*0002*/ 	.short	(.L_312 - .L_311)
.L_311:
        /*0004*/ 	.word	0x00000082


	//----- nvinfo : EIATTR_KPARAM_INFO
	.align		4
.L_312:
        /*0008*/ 	.byte	0x04, 0x17
        /*000a*/ 	.short	(.L_314 - .L_313)
.L_313:
        /*000c*/ 	.word	0x00000000
        /*0010*/ 	.short	0x0005
        /*0012*/ 	.short	0x0028
        /*0014*/ 	.byte	0x00, 0xf0, 0x41, 0x00


	//----- nvinfo : EIATTR_KPARAM_INFO
	.align		4
.L_314:
        /*0018*/ 	.byte	0x04, 0x17
        /*001a*/ 	.short	(.L_316 - .L_315)
.L_315:
        /*001c*/ 	.word	0x00000000
        /*0020*/ 	.short	0x0004
        /*0022*/ 	.short	0x0018
        /*0024*/ 	.byte	0x00, 0xf0, 0x41, 0x00


	//----- nvinfo : EIATTR_KPARAM_INFO
	.align		4
.L_316:
        /*0028*/ 	.byte	0x04, 0x17
        /*002a*/ 	.short	(.L_318 - .L_317)
.L_317:
        /*002c*/ 	.word	0x00000000
        /*0030*/ 	.short	0x0003
        /*0032*/ 	.short	0x0010
        /*0034*/ 	.byte	0x00, 0xf0, 0x21, 0x00


	//----- nvinfo : EIATTR_KPARAM_INFO
	.align		4
.L_318:
        /*0038*/ 	.byte	0x04, 0x17
        /*003a*/ 	.short	(.L_320 - .L_319)
.L_319:
        /*003c*/ 	.word	0x00000000
        /*0040*/ 	.short	0x0002
        /*0042*/ 	.short	0x0008
        /*0044*/ 	.byte	0x00, 0xf0, 0x11, 0x00


	//----- nvinfo : EIATTR_KPARAM_INFO
	.align		4
.L_320:
        /*0048*/ 	.byte	0x04, 0x17
        /*004a*/ 	.short	(.L_322 - .L_321)
.L_321:
        /*004c*/ 	.word	0x00000000
        /*0050*/ 	.short	0x0001
        /*0052*/ 	.short	0x0004
        /*0054*/ 	.byte	0x00, 0xf0, 0x11, 0x00


	//----- nvinfo : EIATTR_KPARAM_INFO
	.align		4
.L_322:
        /*0058*/ 	.byte	0x04, 0x17
        /*005a*/ 	.short	(.L_324 - .L_323)
.L_323:
        /*005c*/ 	.word	0x00000000
        /*0060*/ 	.short	0x0000
        /*0062*/ 	.short	0x0000
        /*0064*/ 	.byte	0x00, 0xf0, 0x11, 0x00


	//----- nvinfo : EIATTR_SPARSE_MMA_MASK
	.align		4
.L_324:
        /*0068*/ 	.byte	0x03, 0x50
        /*006a*/ 	.short	0x0000


	//----- nvinfo : EIATTR_MAXREG_COUNT
	.align		4
        /*006c*/ 	.byte	0x03, 0x1b
        /*006e*/ 	.short	0x00ff


	//----- nvinfo : EIATTR_MERCURY_ISA_VERSION
	.align		4
        /*0070*/ 	.byte	0x03, 0x5f
        /*0072*/ 	.short	0x0101


	//----- nvinfo : EIATTR_VRC_CTA_INIT_COUNT
	.align		4
        /*0074*/ 	.byte	0x02, 0x4a
	.zero		1
	.zero		1


	//----- nvinfo : EIATTR_EXIT_INSTR_OFFSETS
	.align		4
        /*0078*/ 	.byte	0x04, 0x1c
        /*007a*/ 	.short	(.L_326 - .L_325)


	//   ....[0]....
.L_325:
        /*007c*/ 	.word	0x000002f0


	//   ....[1]....
        /*0080*/ 	.word	0x00000800


	//   ....[2]....
        /*0084*/ 	.word	0x00000a60


	//   ....[3]....
        /*0088*/ 	.word	0x00000ba0


	//   ....[4]....
        /*008c*/ 	.word	0x00000c50


	//   ....[5]....
        /*0090*/ 	.word	0x00000c80


	//   ....[6]....
        /*0094*/ 	.word	0x00001200


	//   ....[7]....
        /*0098*/ 	.word	0x00001530


	//   ....[8]....
        /*009c*/ 	.word	0x000016f0


	//   ....[9]....
        /*00a0*/ 	.word	0x00001720


	//   ....[10]....
        /*00a4*/ 	.word	0x000017c0


	//----- nvinfo : EIATTR_MAX_THREADS
	.align		4
.L_326:
        /*00a8*/ 	.byte	0x04, 0x05
        /*00aa*/ 	.short	(.L_328 - .L_327)
.L_327:
        /*00ac*/ 	.word	0x00000080
        /*00b0*/ 	.word	0x00000001
        /*00b4*/ 	.word	0x00000001


	//----- nvinfo : EIATTR_CRS_STACK_SIZE
	.align		4
.L_328:
        /*00b8*/ 	.byte	0x04, 0x1e
        /*00ba*/ 	.short	(.L_330 - .L_329)
.L_329:
        /*00bc*/ 	.word	0x00000000


	//----- nvinfo : EIATTR_CBANK_PARAM_SIZE
	.align		4
.L_330:
        /*00c0*/ 	.byte	0x03, 0x19
        /*00c2*/ 	.short	0x0038


	//----- nvinfo : EIATTR_PARAM_CBANK
	.align		4
        /*00c4*/ 	.byte	0x04, 0x0a
        /*00c6*/ 	.short	(.L_332 - .L_331)
	.align		4
.L_331:
        /*00c8*/ 	.word	index@(.nv.constant0._ZN3cub18CUB_300001_SM_10006detail9transform16transform_kernelINS2_10policy_hubILb1EN4cuda3std3__45tupleIJN6thrust24THRUST_300001_SM_1000_NS6detail15normal_iteratorINSA_10device_ptrIfEEEESF_EEEE10policy1000Ei13saxpy_functorSF_JPfSK_EEEvT0_iT1_T2_DpNS2_10kernel_argIT3_EE)
        /*00cc*/ 	.short	0x0380
        /*00ce*/ 	.short	0x0038


	//----- nvinfo : EIATTR_SW_WAR
	.align		4
.L_332:
        /*00d0*/ 	.byte	0x04, 0x36
        /*00d2*/ 	.short	(.L_334 - .L_333)
.L_333:
        /*00d4*/ 	.word	0x00000008
.L_334:


//--------------------- .nv.info._ZN3cub18CUB_300001_SM_10006detail8for_each13static_kernelINS2_12policy_hub_t12policy_500_tElN6thrust24THRUST_300001_SM_1000_NS8cuda_cub20__uninitialized_copy7functorINS7_6detail15normal_iteratorINS7_10device_ptrIfEEEENS7_7pointerIfNS8_3tagENS7_11use_defaultESI_EEEEEEvT0_T1_ --------------------------
	.section	.nv.info._ZN3cub18CUB_300001_SM_10006detail8for_each13static_kernelINS2_12policy_hub_t12policy_500_tElN6thrust24THRUST_300001_SM_1000_NS8cuda_cub20__uninitialized_copy7functorINS7_6detail15normal_iteratorINS7_10device_ptrIfEEEENS7_7pointerIfNS8_3tagENS7_11use_defaultESI_EEEEEEvT0_T1_,"",@"SHT_CUDA_INFO"
	.sectionflags	@""
	.align	4


	//----- nvinfo : EIATTR_CUDA_API_VERSION
	.align		4
        /*0000*/ 	.byte	0x04, 0x37
        /*0002*/ 	.short	(.L_336 - .L_335)
.L_335:
        /*0004*/ 	.word	0x00000082


	//----- nvinfo : EIATTR_KPARAM_INFO
	.align		4
.L_336:
        /*0008*/ 	.byte	0x04, 0x17
        /*000a*/ 	.short	(.L_338 - .L_337)
.L_337:
        /*000c*/ 	.word	0x00000000
        /*0010*/ 	.short	0x0001
        /*0012*/ 	.short	0x0008
        /*0014*/ 	.byte	0x00, 0xf0, 0x41, 0x00


	//----- nvinfo : EIATTR_KPARAM_INFO
	.align		4
.L_338:
        /*0018*/ 	.byte	0x04, 0x17
        /*001a*/ 	.short	(.L_340 - .L_339)
.L_339:
        /*001c*/ 	.word	0x00000000
        /*0020*/ 	.short	0x0000
        /*0022*/ 	.short	0x0000
        /*0024*/ 	.byte	0x00, 0xf0, 0x21, 0x00


	//----- nvinfo : EIATTR_SPARSE_MMA_MASK
	.align		4
.L_340:
        /*0028*/ 	.byte	0x03, 0x50
        /*002a*/ 	.short	0x0000


	//----- nvinfo : EIATTR_MAXREG_COUNT
	.align		4
        /*002c*/ 	.byte	0x03, 0x1b
        /*002e*/ 	.short	0x00ff


	//----- nvinfo : EIATTR_MERCURY_ISA_VERSION
	.align		4
        /*0030*/ 	.byte	0x03, 0x5f
        /*0032*/ 	.short	0x0101


	//----- nvinfo : EIATTR_VRC_CTA_INIT_COUNT
	.align		4
        /*0034*/ 	.byte	0x02, 0x4a
	.zero		1
	.zero		1


	//----- nvinfo : EIATTR_EXIT_INSTR_OFFSETS
	.align		4
        /*0038*/ 	.byte	0x04, 0x1c
        /*003a*/ 	.short	(.L_342 - .L_341)


	//   ....[0]....
.L_341:
        /*003c*/ 	.word	0x00000190


	//   ....[1]....
        /*0040*/ 	.word	0x00000320


	//   ....[2]....
        /*0044*/ 	.word	0x000003f0


	//----- nvinfo : EIATTR_MAX_THREADS
	.align		4
.L_342:
        /*0048*/ 	.byte	0x04, 0x05
        /*004a*/ 	.short	(.L_344 - .L_343)
.L_343:
        /*004c*/ 	.word	0x00000100
        /*0050*/ 	.word	0x00000001
        /*0054*/ 	.word	0x00000001


	//----- nvinfo : EIATTR_CRS_STACK_SIZE
	.align		4
.L_344:
        /*0058*/ 	.byte	0x04, 0x1e
        /*005a*/ 	.short	(.L_346 - .L_345)
.L_345:
        /*005c*/ 	.word	0x00000000


	//----- nvinfo : EIATTR_CBANK_PARAM_SIZE
	.align		4
.L_346:
        /*0060*/ 	.byte	0x03, 0x19
        /*0062*/ 	.short	0x0018


	//----- nvinfo : EIATTR_PARAM_CBANK
	.align		4
        /*0064*/ 	.byte	0x04, 0x0a
        /*0066*/ 	.short	(.L_348 - .L_347)
	.align		4
.L_347:
        /*0068*/ 	.word	index@(.nv.constant0._ZN3cub18CUB_300001_SM_10006detail8for_each13static_kernelINS2_12policy_hub_t12policy_500_tElN6thrust24THRUST_300001_SM_1000_NS8cuda_cub20__uninitialized_copy7functorINS7_6detail15normal_iteratorINS7_10device_ptrIfEEEENS7_7pointerIfNS8_3tagENS7_11use_defaultESI_EEEEEEvT0_T1_)
        /*006c*/ 	.short	0x0380
        /*006e*/ 	.short	0x0018


	//----- nvinfo : EIATTR_SW_WAR
	.align		4
.L_348:
        /*0070*/ 	.byte	0x04, 0x36
        /*0072*/ 	.short	(.L_350 - .L_349)
.L_349:
        /*0074*/ 	.word	0x00000008
.L_350:


//--------------------- .nv.info._ZN3cub18CUB_300001_SM_10006detail8for_each13static_kernelINS2_12policy_hub_t12policy_500_tElN6thrust24THRUST_300001_SM_1000_NS8cuda_cub6__fill7functorINS7_6detail15normal_iteratorINS7_10device_ptrIfEEEEfEEEEvT0_T1_ --------------------------
	.section	.nv.info._ZN3cub18CUB_300001_SM_10006detail8for_each13static_kernelINS2_12policy_hub_t12policy_500_tElN6thrust24THRUST_300001_SM_1000_NS8cuda_cub6__fill7functorINS7_6detail15normal_iteratorINS7_10device_ptrIfEEEEfEEEEvT0_T1_,"",@"SHT_CUDA_INFO"
	.sectionflags	@""
	.align	4


	//----- nvinfo : EIATTR_CUDA_API_VERSION
	.align		4
        /*0000*/ 	.byte	0x04, 0x37
        /*0002*/ 	.short	(.L_352 - .L_351)
.L_351:
        /*0004*/ 	.word	0x00000082


	//----- nvinfo : EIATTR_KPARAM_INFO
	.align		4
.L_352:
        /*0008*/ 	.byte	0x04, 0x17
        /*000a*/ 	.short	(.L_354 - .L_353)
.L_353:
        /*000c*/ 	.word	0x00000000
        /*0010*/ 	.short	0x0001
        /*0012*/ 	.short	0x0008
        /*0014*/ 	.byte	0x00, 0xf0, 0x41, 0x00


	//----- nvinfo : EIATTR_KPARAM_INFO
	.align		4
.L_354:
        /*0018*/ 	.byte	0x04, 0x17
        /*001a*/ 	.short	(.L_356 - .L_355)
.L_355:
        /*001c*/ 	.word	0x00000000
        /*0020*/ 	.short	0x0000
        /*0022*/ 	.short	0x0000
        /*0024*/ 	.byte	0x00, 0xf0, 0x21, 0x00


	//----- nvinfo : EIATTR_SPARSE_MMA_MASK
	.align		4
.L_356:
        /*0028*/ 	.byte	0x03, 0x50
        /*002a*/ 	.short	0x0000


	//----- nvinfo : EIATTR_MAXREG_COUNT
	.align		4
        /*002c*/ 	.byte	0x03, 0x1b
        /*002e*/ 	.short	0x00ff


	//----- nvinfo : EIATTR_MERCURY_ISA_VERSION
	.align		4
        /*0030*/ 	.byte	0x03, 0x5f
        /*0032*/ 	.short	0x0101


	//----- nvinfo : EIATTR_VRC_CTA_INIT_COUNT
	.align		4
        /*0034*/ 	.byte	0x02, 0x4a
	.zero		1
	.zero		1


	//----- nvinfo : EIATTR_EXIT_INSTR_OFFSETS
	.align		4
        /*0038*/ 	.byte	0x04, 0x1c
        /*003a*/ 	.short	(.L_358 - .L_357)


	//   ....[0]....
.L_357:
        /*003c*/ 	.word	0x00000130


	//   ....[1]....
        /*0040*/ 	.word	0x00000240


	//   ....[2]....
        /*0044*/ 	.word	0x00000270


	//----- nvinfo : EIATTR_MAX_THREADS
	.align		4
.L_358:
        /*0048*/ 	.byte	0x04, 0x05
        /*004a*/ 	.short	(.L_360 - .L_359)
.L_359:
        /*004c*/ 	.word	0x00000100
        /*0050*/ 	.word	0x00000001
        /*0054*/ 	.word	0x00000001


	//----- nvinfo : EIATTR_CBANK_PARAM_SIZE
	.align		4
.L_360:
        /*0058*/ 	.byte	0x03, 0x19
        /*005a*/ 	.short	0x0018


	//----- nvinfo : EIATTR_PARAM_CBANK
	.align		4
        /*005c*/ 	.byte	0x04, 0x0a
        /*005e*/ 	.short	(.L_362 - .L_361)
	.align		4
.L_361:
        /*0060*/ 	.word	index@(.nv.constant0._ZN3cub18CUB_300001_SM_10006detail8for_each13static_kernelINS2_12policy_hub_t12policy_500_tElN6thrust24THRUST_300001_SM_1000_NS8cuda_cub6__fill7functorINS7_6detail15normal_iteratorINS7_10device_ptrIfEEEEfEEEEvT0_T1_)
        /*0064*/ 	.short	0x0380
        /*0066*/ 	.short	0x0018


	//----- nvinfo : EIATTR_SW_WAR
	.align		4
.L_362:
        /*0068*/ 	.byte	0x04, 0x36
        /*006a*/ 	.short	(.L_364 - .L_363)
.L_363:
        /*006c*/ 	.word	0x00000008
.L_364:


//--------------------- .nv.info._ZN3cub18CUB_300001_SM_10006detail8for_each13static_kernelINS2_12policy_hub_t12policy_500_tEmN6thrust24THRUST_300001_SM_1000_NS8cuda_cub20__uninitialized_fill7functorINS7_10device_ptrIfEEfEEEEvT0_T1_ --------------------------
	.section	.nv.info._ZN3cub18CUB_300001_SM_10006detail8for_each13static_kernelINS2_12policy_hub_t12policy_500_tEmN6thrust24THRUST_300001_SM_1000_NS8cuda_cub20__uninitialized_fill7functorINS7_10device_ptrIfEEfEEEEvT0_T1_,"",@"SHT_CUDA_INFO"
	.sectionflags	@""
	.align	4


	//----- nvinfo : EIATTR_CUDA_API_VERSION
	.align		4
        /*0000*/ 	.byte	0x04, 0x37
        /*0002*/ 	.short	(.L_366 - .L_365)
.L_365:
        /*0004*/ 	.word	0x00000082


	//----- nvinfo : EIATTR_KPARAM_INFO
	.align		4
.L_366:
        /*0008*/ 	.byte	0x04, 0x17
        /*000a*/ 	.short	(.L_368 - .L_367)
.L_367:
        /*000c*/ 	.word	0x00000000
        /*0010*/ 	.short	0x0001
        /*0012*/ 	.short	0x0008
        /*0014*/ 	.byte	0x00, 0xf0, 0x41, 0x00


	//----- nvinfo : EIATTR_KPARAM_INFO
	.align		4
.L_368:
        /*0018*/ 	.byte	0x04, 0x17
        /*001a*/ 	.short	(.L_370 - .L_369)
.L_369:
        /*001c*/ 	.word	0x00000000
        /*0020*/ 	.short	0x0000
        /*0022*/ 	.short	0x0000
        /*0024*/ 	.byte	0x00, 0xf0, 0x21, 0x00


	//----- nvinfo : EIATTR_SPARSE_MMA_MASK
	.align		4
.L_370:
        /*0028*/ 	.byte	0x03, 0x50
        /*002a*/ 	.short	0x0000


	//----- nvinfo : EIATTR_MAXREG_COUNT
	.align		4
        /*002c*/ 	.byte	0x03, 0x1b
        /*002e*/ 	.short	0x00ff


	//----- nvinfo : EIATTR_MERCURY_ISA_VERSION
	.align		4
        /*0030*/ 	.byte	0x03, 0x5f
        /*0032*/ 	.short	0x0101


	//----- nvinfo : EIATTR_VRC_CTA_INIT_COUNT
	.align		4
        /*0034*/ 	.byte	0x02, 0x4a
	.zero		1
	.zero		1


	//----- nvinfo : EIATTR_EXIT_INSTR_OFFSETS
	.align		4
        /*0038*/ 	.byte	0x04, 0x1c
        /*003a*/ 	.short	(.L_372 - .L_371)


	//   ....[0]....
.L_371:
        /*003c*/ 	.word	0x00000130


	//   ....[1]....
        /*0040*/ 	.word	0x00000230


	//   ....[2]....
        /*0044*/ 	.word	0x00000260


	//----- nvinfo : EIATTR_MAX_THREADS
	.align		4
.L_372:
        /*0048*/ 	.byte	0x04, 0x05
        /*004a*/ 	.short	(.L_374 - .L_373)
.L_373:
        /*004c*/ 	.word	0x00000100
        /*0050*/ 	.word	0x00000001
        /*0054*/ 	.word	0x00000001


	//----- nvinfo : EIATTR_CBANK_PARAM_SIZE
	.align		4
.L_374:
        /*0058*/ 	.byte	0x03, 0x19
        /*005a*/ 	.short	0x0018


	//----- nvinfo : EIATTR_PARAM_CBANK
	.align		4
        /*005c*/ 	.byte	0x04, 0x0a
        /*005e*/ 	.short	(.L_376 - .L_375)
	.align		4
.L_375:
        /*0060*/ 	.word	index@(.nv.constant0._ZN3cub18CUB_300001_SM_10006detail8for_each13static_kernelINS2_12policy_hub_t12policy_500_tEmN6thrust24THRUST_300001_SM_1000_NS8cuda_cub20__uninitialized_fill7functorINS7_10device_ptrIfEEfEEEEvT0_T1_)
        /*0064*/ 	.short	0x0380
        /*0066*/ 	.short	0x0018


	//----- nvinfo : EIATTR_SW_WAR
	.align		4
.L_376:
        /*0068*/ 	.byte	0x04, 0x36
        /*006a*/ 	.short	(.L_378 - .L_377)
.L_377:
        /*006c*/ 	.word	0x00000008
.L_378:


//--------------------- .nv.info._ZN3cub18CUB_300001_SM_10006detail11EmptyKernelIvEEvv --------------------------
	.section	.nv.info._ZN3cub18CUB_300001_SM_10006detail11EmptyKernelIvEEvv,"",@"SHT_CUDA_INFO"
	.sectionflags	@""
	.align	4


	//----- nvinfo : EIATTR_CUDA_API_VERSION
	.align		4
        /*0000*/ 	.byte	0x04, 0x37
        /*0002*/ 	.short	(.L_380 - .L_379)
.L_379:
        /*0004*/ 	.word	0x00000082


	//----- nvinfo : EIATTR_SPARSE_MMA_MASK
	.align		4
.L_380:
        /*0008*/ 	.byte	0x03, 0x50
        /*000a*/ 	.short	0x0000


	//----- nvinfo : EIATTR_MAXREG_COUNT
	.align		4
        /*000c*/ 	.byte	0x03, 0x1b
        /*000e*/ 	.short	0x00ff


	//----- nvinfo : EIATTR_MERCURY_ISA_VERSION
	.align		4
        /*0010*/ 	.byte	0x03, 0x5f
        /*0012*/ 	.short	0x0101


	//----- nvinfo : EIATTR_VRC_CTA_INIT_COUNT
	.align		4
        /*0014*/ 	.byte	0x02, 0x4a
	.zero		1
	.zero		1


	//----- nvinfo : EIATTR_EXIT_INSTR_OFFSETS
	.align		4
        /*0018*/ 	.byte	0x04, 0x1c
        /*001a*/ 	.short	(.L_382 - .L_381)


	//   ....[0]....
.L_381:
        /*001c*/ 	.word	0x00000010


	//----- nvinfo : EIATTR_SW_WAR
	.align		4
.L_382:
        /*0020*/ 	.byte	0x04, 0x36
        /*0022*/ 	.short	(.L_384 - .L_383)
.L_383:
        /*0024*/ 	.word	0x00000008
.L_384:


//--------------------- .nv.callgraph             --------------------------
	.section	.nv.callgraph,"",@"SHT_CUDA_CALLGRAPH"
	.align	4
	.sectionentsize	8
	.align		4
        /*0000*/ 	.word	0x00000000
	.align		4
        /*0004*/ 	.word	0xffffffff
	.align		4
        /*0008*/ 	.word	0x00000000
	.align		4
        /*000c*/ 	.word	0xfffffffe
	.align		4
        /*0010*/ 	.word	0x00000000
	.align		4
        /*0014*/ 	.word	0xfffffffd
	.align		4
        /*0018*/ 	.word	0x00000000
	.align		4
        /*001c*/ 	.word	0xfffffffc


//--------------------- .nv.constant4             --------------------------
	.section	.nv.constant4,"a",@progbits
	.align	8
	.align		8
.nv.constant4:
        /*0000*/ 	.dword	_ZN34_INTERNAL_ddec36c5_4_k_cu_54babb5d4cuda3std3__45__cpo5beginE
	.align		8
        /*0008*/ 	.dword	_ZN34_INTERNAL_ddec36c5_4_k_cu_54babb5d4cuda3std3__45__cpo3endE
	.align		8
        /*0010*/ 	.dword	_ZN34_INTERNAL_ddec36c5_4_k_cu_54babb5d4cuda3std3__45__cpo6cbeginE
	.align		8
        /*0018*/ 	.dword	_ZN34_INTERNAL_ddec36c5_4_k_cu_54babb5d4cuda3std3__45__cpo4cendE
	.align		8
        /*0020*/ 	.dword	_ZN34_INTERNAL_ddec36c5_4_k_cu_54babb5d4cuda3std3__45__cpo6rbeginE
	.align		8
        /*0028*/ 	.dword	_ZN34_INTERNAL_ddec36c5_4_k_cu_54babb5d4cuda3std3__45__cpo4rendE
	.align		8
        /*0030*/ 	.dword	_ZN34_INTERNAL_ddec36c5_4_k_cu_54babb5d4cuda3std3__45__cpo7crbeginE
	.align		8
        /*0038*/ 	.dword	_ZN34_INTERNAL_ddec36c5_4_k_cu_54babb5d4cuda3std3__45__cpo5crendE
	.align		8
        /*0040*/ 	.dword	_ZN34_INTERNAL_ddec36c5_4_k_cu_54babb5d4cuda3std3__436_GLOBAL__N__ddec36c5_4_k_cu_54babb5d6ignoreE
	.align		8
        /*0048*/ 	.dword	_ZN34_INTERNAL_ddec36c5_4_k_cu_54babb5d4cuda3std3__419piecewise_constructE
	.align		8
        /*0050*/ 	.dword	_ZN34_INTERNAL_ddec36c5_4_k_cu_54babb5d4cuda3std3__48in_placeE
	.align		8
        /*0058*/ 	.dword	_ZN34_INTERNAL_ddec36c5_4_k_cu_54babb5d4cuda3std3__420unreachable_sentinelE
	.align		8
        /*0060*/ 	.dword	_ZN34_INTERNAL_ddec36c5_4_k_cu_54babb5d4cuda3std3__47nulloptE
	.align		8
        /*0068*/ 	.dword	_ZN34_INTERNAL_ddec36c5_4_k_cu_54babb5d4cuda3std3__48unexpectE
	.align		8
        /*0070*/ 	.dword	_ZN34_INTERNAL_ddec36c5_4_k_cu_54babb5d4cuda3std6ranges3__45__cpo4swapE
	.align		8
        /*0078*/ 	.dword	_ZN34_INTERNAL_ddec36c5_4_k_cu_54babb5d4cuda3std6ranges3__45__cpo9iter_moveE
	.align		8
        /*0080*/ 	.dword	_ZN34_INTERNAL_ddec36c5_4_k_cu_54babb5d4cuda3std6ranges3__45__cpo5beginE
	.align		8
        /*0088*/ 	.dword	_ZN34_INTERNAL_ddec36c5_4_k_cu_54babb5d4cuda3std6ranges3__45__cpo3endE
	.align		8
        /*0090*/ 	.dword	_ZN34_INTERNAL_ddec36c5_4_k_cu_54babb5d4cuda3std6ranges3__45__cpo6cbeginE
	.align		8
        /*0098*/ 	.dword	_ZN34_INTERNAL_ddec36c5_4_k_cu_54babb5d4cuda3std6ranges3__45__cpo4cendE
	.align		8
        /*00a0*/ 	.dword	_ZN34_INTERNAL_ddec36c5_4_k_cu_54babb5d4cuda3std6ranges3__45__cpo7advanceE
	.align		8
        /*00a8*/ 	.dword	_ZN34_INTERNAL_ddec36c5_4_k_cu_54babb5d4cuda3std6ranges3__45__cpo9iter_swapE
	.align		8
        /*00b0*/ 	.dword	_ZN34_INTERNAL_ddec36c5_4_k_cu_54babb5d4cuda3std6ranges3__45__cpo4nextE
	.align		8
        /*00b8*/ 	.dword	_ZN34_INTERNAL_ddec36c5_4_k_cu_54babb5d4cuda3std6ranges3__45__cpo4prevE
	.align		8
        /*00c0*/ 	.dword	_ZN34_INTERNAL_ddec36c5_4_k_cu_54babb5d4cuda3std6ranges3__45__cpo4dataE
	.align		8
        /*00c8*/ 	.dword	_ZN34_INTERNAL_ddec36c5_4_k_cu_54babb5d4cuda3std6ranges3__45__cpo5cdataE
	.align		8
        /*00d0*/ 	.dword	_ZN34_INTERNAL_ddec36c5_4_k_cu_54babb5d4cuda3std6ranges3__45__cpo4sizeE
	.align		8
        /*00d8*/ 	.dword	_ZN34_INTERNAL_ddec36c5_4_k_cu_54babb5d4cuda3std6ranges3__45__cpo5ssizeE
	.align		8
        /*00e0*/ 	.dword	_ZN34_INTERNAL_ddec36c5_4_k_cu_54babb5d4cuda3std6ranges3__45__cpo8distanceE
	.align		8
        /*00e8*/ 	.dword	_ZN34_INTERNAL_ddec36c5_4_k_cu_54babb5d6thrust24THRUST_300001_SM_1000_NS8cuda_cub3parE
	.align		8
        /*00f0*/ 	.dword	_ZN34_INTERNAL_ddec36c5_4_k_cu_54babb5d6thrust24THRUST_300001_SM_1000_NS8cuda_cub10par_nosyncE
	.align		8
        /*00f8*/ 	.dword	_ZN34_INTERNAL_ddec36c5_4_k_cu_54babb5d6thrust24THRUST_300001_SM_1000_NS6system6detail10sequential3seqE
	.align		8
        /*0100*/ 	.dword	_ZN34_INTERNAL_ddec36c5_4_k_cu_54babb5d6thrust24THRUST_300001_SM_1000_NS12placeholders2_1E
	.align		8
        /*0108*/ 	.dword	_ZN34_INTERNAL_ddec36c5_4_k_cu_54babb5d6thrust24THRUST_300001_SM_1000_NS12placeholders2_2E
	.align		8
        /*0110*/ 	.dword	_ZN34_INTERNAL_ddec36c5_4_k_cu_54babb5d6thrust24THRUST_300001_SM_1000_NS12placeholders2_3E
	.align		8
        /*0118*/ 	.dword	_ZN34_INTERNAL_ddec36c5_4_k_cu_54babb5d6thrust24THRUST_300001_SM_1000_NS12placeholders2_4E
	.align		8
        /*0120*/ 	.dword	_ZN34_INTERNAL_ddec36c5_4_k_cu_54babb5d6thrust24THRUST_300001_SM_1000_NS12placeholders2_5E
	.align		8
        /*0128*/ 	.dword	_ZN34_INTERNAL_ddec36c5_4_k_cu_54babb5d6thrust24THRUST_300001_SM_1000_NS12placeholders2_6E
	.align		8
        /*0130*/ 	.dword	_ZN34_INTERNAL_ddec36c5_4_k_cu_54babb5d6thrust24THRUST_300001_SM_1000_NS12placeholders2_7E
	.align		8
        /*0138*/ 	.dword	_ZN34_INTERNAL_ddec36c5_4_k_cu_54babb5d6thrust24THRUST_300001_SM_1000_NS12placeholders2_8E
	.align		8
        /*0140*/ 	.dword	_ZN34_INTERNAL_ddec36c5_4_k_cu_54babb5d6thrust24THRUST_300001_SM_1000_NS12placeholders2_9E
	.align		8
        /*0148*/ 	.dword	_ZN34_INTERNAL_ddec36c5_4_k_cu_54babb5d6thrust24THRUST_300001_SM_1000_NS12placeholders3_10E
	.align		8
        /*0150*/ 	.dword	_ZN34_INTERNAL_ddec36c5_4_k_cu_54babb5d6thrust24THRUST_300001_SM_1000_NS3seqE


//--------------------- .text._ZN3cub18CUB_300001_SM_10006detail9transform16transform_kernelINS2_10policy_hubILb1EN4cuda3std3__45tupleIJN6thrust24THRUST_300001_SM_1000_NS7pointerIiNSA_8cuda_cub3tagENSA_11use_defaultESE_EEEEEE10policy1000ElNS7_10__identityENSA_10device_ptrIfEEJPiEEEvT0_iT1_T2_DpNS2_10kernel_argIT3_EE --------------------------
	.section	.text._ZN3cub18CUB_300001_SM_10006detail9transform16transform_kernelINS2_10policy_hubILb1EN4cuda3std3__45tupleIJN6thrust24THRUST_300001_SM_1000_NS7pointerIiNSA_8cuda_cub3tagENSA_11use_defaultESE_EEEEEE10policy1000ElNS7_10__identityENSA_10device_ptrIfEEJPiEEEvT0_iT1_T2_DpNS2_10kernel_argIT3_EE,"ax",@progbits
	.align	128
        .global         _ZN3cub18CUB_300001_SM_10006detail9transform16transform_kernelINS2_10policy_hubILb1EN4cuda3std3__45tupleIJN6thrust24THRUST_300001_SM_1000_NS7pointerIiNSA_8cuda_cub3tagENSA_11use_defaultESE_EEEEEE10policy1000ElNS7_10__identityENSA_10device_ptrIfEEJPiEEEvT0_iT1_T2_DpNS2_10kernel_argIT3_EE
        .type           _ZN3cub18CUB_300001_SM_10006detail9transform16transform_kernelINS2_10policy_hubILb1EN4cuda3std3__45tupleIJN6thrust24THRUST_300001_SM_1000_NS7pointerIiNSA_8cuda_cub3tagENSA_11use_defaultESE_EEEEEE10policy1000ElNS7_10__identityENSA_10device_ptrIfEEJPiEEEvT0_iT1_T2_DpNS2_10kernel_argIT3_EE,@function
        .size           _ZN3cub18CUB_300001_SM_10006detail9transform16transform_kernelINS2_10policy_hubILb1EN4cuda3std3__45tupleIJN6thrust24THRUST_300001_SM_1000_NS7pointerIiNSA_8cuda_cub3tagENSA_11use_defaultESE_EEEEEE10policy1000ElNS7_10__identityENSA_10device_ptrIfEEJPiEEEvT0_iT1_T2_DpNS2_10kernel_argIT3_EE,(.L_x_199 - _ZN3cub18CUB_300001_SM_10006detail9transform16transform_kernelINS2_10policy_hubILb1EN4cuda3std3__45tupleIJN6thrust24THRUST_300001_SM_1000_NS7pointerIiNSA_8cuda_cub3tagENSA_11use_defaultESE_EEEEEE10policy1000ElNS7_10__identityENSA_10device_ptrIfEEJPiEEEvT0_iT1_T2_DpNS2_10kernel_argIT3_EE)
        .other          _ZN3cub18CUB_300001_SM_10006detail9transform16transform_kernelINS2_10policy_hubILb1EN4cuda3std3__45tupleIJN6thrust24THRUST_300001_SM_1000_NS7pointerIiNSA_8cuda_cub3tagENSA_11use_defaultESE_EEEEEE10policy1000ElNS7_10__identityENSA_10device_ptrIfEEJPiEEEvT0_iT1_T2_DpNS2_10kernel_argIT3_EE,@"STO_CUDA_ENTRY STV_DEFAULT"
_ZN3cub18CUB_300001_SM_10006detail9transform16transform_kernelINS2_10policy_hubILb1EN4cuda3std3__45tupleIJN6thrust24THRUST_300001_SM_1000_NS7pointerIiNSA_8cuda_cub3tagENSA_11use_defaultESE_EEEEEE10policy1000ElNS7_10__identityENSA_10device_ptrIfEEJPiEEEvT0_iT1_T2_DpNS2_10kernel_argIT3_EE:
.text._ZN3cub18CUB_300001_SM_10006detail9transform16transform_kernelINS2_10policy_hubILb1EN4cuda3std3__45tupleIJN6thrust24THRUST_300001_SM_1000_NS7pointerIiNSA_8cuda_cub3tagENSA_11use_defaultESE_EEEEEE10policy1000ElNS7_10__identityENSA_10device_ptrIfEEJPiEEEvT0_iT1_T2_DpNS2_10kernel_argIT3_EE:
[----:B------:R-:W-:Y:S08]  /*0000*/  LDC R1, c[0x0][0x37c] ;  /* 0x0000df00ff017b82 */ /* 0x000ff00000000800 */
[----:B------:R-:W0:Y:S01]  /*0010*/  LDC R0, c[0x0][0x388] ;  /* 0x0000e200ff007b82 */ /* 0x000e220000000800 */
[----:B------:R-:W1:Y:S01]  /*0020*/  LDCU.64 UR6, c[0x0][0x380] ;  /* 0x00007000ff0677ac */ /* 0x000e620008000a00 */
[----:B------:R-:W2:Y:S01]  /*0030*/  S2R R7, SR_TID.X ;  /* 0x0000000000077919 */ /* 0x000ea20000002100 */
[----:B------:R-:W-:Y:S05]  /*0040*/  BSSY.RECONVERGENT B0, `(.L_x_0) ;  /* 0x000001a000007945 */ /* 0x000fea0003800200 */
[----:B------:R-:W3:Y:S01]  /*0050*/  S2UR UR4, SR_CTAID.X ;  /* 0x00000000000479c3 */ /* 0x000ee20000002500 */
[----:B0-----:R-:W-:-:S05]  /*0060*/  IMAD.SHL.U32 R5, R0, 0x80, RZ ;  /* 0x0000008000057824 */ /* 0x001fca00078e00ff */
[----:B------:R-:W-:Y:S01]  /*0070*/  SHF.R.S32.HI R4, RZ, 0x1f, R5 ;  /* 0x0000001fff047819 */ /* 0x000fe20000011405 */
[----:B---3--:R-:W-:-:S04]  /*0080*/  IMAD.WIDE.U32 R2, R5, UR4, RZ ;  /* 0x0000000405027c25 */ /* 0x008fc8000f8e00ff */
[----:B------:R-:W-:Y:S01]  /*0090*/  IMAD R13, R4, UR4, RZ ;  /* 0x00000004040d7c24 */ /* 0x000fe2000f8e02ff */
[----:B-1----:R-:W-:Y:S01]  /*00a0*/  IADD3 R6, P1, PT, -R2, UR6, RZ ;  /* 0x0000000602067c10 */ /* 0x002fe2000ff3e1ff */
[----:B--2---:R-:W-:Y:S02]  /*00b0*/  IMAD.SHL.U32 R11, R7, 0x80, RZ ;  /* 0x00000080070b7824 */ /* 0x004fe400078e00ff */
[----:B------:R-:W-:Y:S01]  /*00c0*/  IMAD.IADD R13, R3, 0x1, R13 ;  /* 0x00000001030d7824 */ /* 0x000fe200078e020d */
[----:B------:R-:W-:-:S04]  /*00d0*/  ISETP.LT.U32.AND P0, PT, R6, R5, PT ;  /* 0x000000050600720c */ /* 0x000fc80003f01070 */
[----:B------:R-:W-:-:S04]  /*00e0*/  IADD3.X R9, PT, PT, ~R13, UR7, RZ, P1, !PT ;  /* 0x000000070d097c10 */ /* 0x000fc80008ffe5ff */
[----:B------:R-:W-:-:S04]  /*00f0*/  ISETP.LT.AND.EX P0, PT, R9, R4, PT, P0 ;  /* 0x000000040900720c */ /* 0x000fc80003f01300 */
[----:B------:R-:W-:-:S05]  /*0100*/  SEL R6, R6, R5, P0 ;  /* 0x0000000506067207 */ /* 0x000fca0000000000 */
[----:B------:R-:W-:-:S05]  /*0110*/  IMAD.SHL.U32 R4, R6, 0x4, RZ ;  /* 0x0000000406047824 */ /* 0x000fca00078e00ff */
[----:B------:R-:W-:-:S13]  /*0120*/  ISETP.GE.AND P0, PT, R11, R4, PT ;  /* 0x000000040b00720c */ /* 0x000fda0003f06270 */
[----:B------:R-:W-:Y:S05]  /*0130*/  @P0 BRA `(.L_x_1) ;  /* 0x0000000000280947 */ /* 0x000fea0003800000 */
[----:B------:R-:W0:Y:S02]  /*0140*/  LDC.64 R8, c[0x0][0x398] ;  /* 0x0000e600ff087b82 */ /* 0x000e240000000a00 */
[----:B0-----:R-:W-:-:S04]  /*0150*/  LEA R8, P0, R2, R8, 0x2 ;  /* 0x0000000802087211 */ /* 0x001fc800078010ff */
[----:B------:R-:W-:-:S03]  /*0160*/  LEA.HI.X R9, R2, R9, R13, 0x2, P0 ;  /* 0x0000000902097211 */ /* 0x000fc600000f140d */
[----:B------:R-:W-:-:S07]  /*0170*/  IMAD.WIDE.U32 R8, R7, 0x80, R8 ;  /* 0x0000008007087825 */ /* 0x000fce00078e0008 */
.L_x_2:
[----:B------:R-:W-:Y:S01]  /*0180*/  VIADD R11, R11, 0x4000 ;  /* 0x000040000b0b7836 */ /* 0x000fe20000000000 */
[----:B------:R0:W-:Y:S04]  /*0190*/  CCTL.E.PF2 [R8] ;  /* 0x000000000800798f */ /* 0x0001e80000800100 */
[----:B------:R-:W-:Y:S02]  /*01a0*/  ISETP.GE.AND P0, PT, R11, R4, PT ;  /* 0x000000040b00720c */ /* 0x000fe40003f06270 */
[----:B0-----:R-:W-:-:S05]  /*01b0*/  IADD3 R8, P1, PT, R8, 0x4000, RZ ;  /* 0x0000400008087810 */ /* 0x001fca0007f3e0ff */
[----:B------:R-:W-:-:S06]  /*01c0*/  IMAD.X R9, RZ, RZ, R9, P1 ;  /* 0x000000ffff097224 */ /* 0x000fcc00008e0609 */
[----:B------:R-:W-:Y:S05]  /*01d0*/  @!P0 BRA `(.L_x_2) ;  /* 0xfffffffc00e88947 */ /* 0x000fea000383ffff */
.L_x_1:
[----:B------:R-:W-:Y:S05]  /*01e0*/  BSYNC.RECONVERGENT B0 ;  /* 0x0000000000007941 */ /* 0x000fea0003800200 */
.L_x_0:
[----:B------:R-:W0:Y:S01]  /*01f0*/  LDCU.128 UR8, c[0x0][0x390] ;  /* 0x00007200ff0877ac */ /* 0x000e220008000c00 */
[----:B------:R-:W-:Y:S01]  /*0200*/  ISETP.NE.AND P0, PT, R5, R6, PT ;  /* 0x000000060500720c */ /* 0x000fe20003f05270 */
[C---:B------:R-:W-:Y:S01]  /*0210*/  IMAD.SHL.U32 R3, R2.reuse, 0x4, RZ ;  /* 0x0000000402037824 */ /* 0x040fe200078e00ff */
[----:B------:R-:W-:Y:S01]  /*0220*/  SHF.L.U64.HI R8, R2, 0x2, R13 ;  /* 0x0000000202087819 */ /* 0x000fe2000001020d */
[----:B------:R-:W1:Y:S03]  /*0230*/  LDCU.64 UR4, c[0x0][0x358] ;  /* 0x00006b00ff0477ac */ /* 0x000e660008000a00 */
[C---:B0-----:R-:W-:Y:S02]  /*0240*/  IADD3 R4, P1, PT, R3.reuse, UR10, RZ ;  /* 0x0000000a03047c10 */ /* 0x041fe4000ff3e0ff */
[----:B------:R-:W-:Y:S02]  /*0250*/  IADD3 R2, P2, PT, R3, UR8, RZ ;  /* 0x0000000803027c10 */ /* 0x000fe4000ff5e0ff */
[----:B------:R-:W-:-:S02]  /*0260*/  IADD3.X R5, PT, PT, R8, UR11, RZ, P1, !PT ;  /* 0x0000000b08057c10 */ /* 0x000fc40008ffe4ff */
[----:B------:R-:W-:Y:S01]  /*0270*/  IADD3.X R3, PT, PT, R8, UR9, RZ, P2, !PT ;  /* 0x0000000908037c10 */ /* 0x000fe200097fe4ff */
[----:B-1----:R-:W-:Y:S08]  /*0280*/  @!P0 BRA `(.L_x_3) ;  /* 0x0000000800ec8947 */ /* 0x002ff00003800000 */
[----:B------:R-:W-:-:S13]  /*0290*/  ISETP.GE.AND P0, PT, R0, 0x1, PT ;  /* 0x000000010000780c */ /* 0x000fda0003f06270 */
[----:B------:R-:W-:Y:S05]  /*02a0*/  @!P0 EXIT ;  /* 0x000000000000894d */ /* 0x000fea0003800000 */
[C---:B------:R-:W-:Y:S01]  /*02b0*/  ISETP.GE.U32.AND P0, PT, R0.reuse, 0x8, PT ;  /* 0x000000080000780c */ /* 0x040fe20003f06070 */
[----:B------:R-:W-:Y:S01]  /*02c0*/  IMAD.MOV.U32 R8, RZ, RZ, RZ ;  /* 0x000000ffff087224 */ /* 0x000fe200078e00ff */
[----:B------:R-:W-:-:S11]  /*02d0*/  LOP3.LUT R18, R0, 0x7, RZ, 0xc0, !PT ;  /* 0x0000000700127812 */ /* 0x000fd600078ec0ff */
[----:B------:R-:W-:Y:S05]  /*02e0*/  @!P0 BRA `(.L_x_4) ;  /* 0x0000000400cc8947 */ /* 0x000fea0003800000 */
[----:B------:R-:W-:-:S13]  /*02f0*/  ISETP.GE.AND P1, PT, R7, R6, PT ;  /* 0x000000060700720c */ /* 0x000fda0003f26270 */
[----:B------:R-:W-:-:S06]  /*0300*/  @!P1 IMAD.WIDE.U32 R8, R7, 0x4, R4 ;  /* 0x0000000407089825 */ /* 0x000fcc00078e0004 */
[----:B------:R-:W2:Y:S01]  /*0310*/  @!P1 LDG.E R8, desc[UR4][R8.64] ;  /* 0x0000000408089981 */ /* 0x000ea2000c1e1900 */
[C---:B------:R-:W-:Y:S02]  /*0320*/  VIADD R17, R7.reuse, 0x80 ;  /* 0x0000008007117836 */ /* 0x040fe40000000000 */
[----:B------:R-:W-:-:S03]  /*0330*/  @!P1 IMAD.WIDE.U32 R12, R7, 0x4, R2 ;  /* 0x00000004070c9825 */ /* 0x000fc600078e0002 */
[C---:B------:R-:W-:Y:S01]  /*0340*/  ISETP.GE.AND P0, PT, R17.reuse, R6, PT ;  /* 0x000000061100720c */ /* 0x040fe20003f06270 */
[----:B------:R-:W-:Y:S01]  /*0350*/  IMAD.WIDE R10, R17, 0x4, R4 ;  /* 0x00000004110a7825 */ /* 0x000fe200078e0204 */
[----:B--2---:R-:W-:-:S05]  /*0360*/  @!P1 I2FP.F32.S32 R15, R8 ;  /* 0x00000008000f9245 */ /* 0x004fca0000201400 */
[----:B------:R0:W-:Y:S06]  /*0370*/  @!P1 STG.E desc[UR4][R12.64], R15 ;  /* 0x0000000f0c009986 */ /* 0x0001ec000c101904 */
[----:B------:R-:W2:Y:S01]  /*0380*/  @!P0 LDG.E R14, desc[UR4][R10.64] ;  /* 0x000000040a0e8981 */ /* 0x000ea2000c1e1900 */
[C---:B------:R-:W-:Y:S01]  /*0390*/  VIADD R19, R7.reuse, 0x100 ;  /* 0x0000010007137836 */ /* 0x040fe20000000000 */
[----:B------:R-:W-:Y:S01]  /*03a0*/  LOP3.LUT R8, R0, 0x7ffffff8, RZ, 0xc0, !PT ;  /* 0x7ffffff800087812 */ /* 0x000fe200078ec0ff */
[C---:B------:R-:W-:Y:S01]  /*03b0*/  VIADD R21, R7.reuse, 0x180 ;  /* 0x0000018007157836 */ /* 0x040fe20000000000 */
[----:B------:R-:W-:Y:S01]  /*03c0*/  BSSY.RECONVERGENT B0, `(.L_x_5) ;  /* 0x0000013000007945 */ /* 0x000fe20003800200 */
[----:B------:R-:W-:Y:S01]  /*03d0*/  VIADD R23, R7, 0x200 ;  /* 0x0000020007177836 */ /* 0x000fe20000000000 */
[-C--:B------:R-:W-:Y:S01]  /*03e0*/  ISETP.GE.AND P6, PT, R19, R6.reuse, PT ;  /* 0x000000061300720c */ /* 0x080fe20003fc6270 */
[----:B------:R-:W-:Y:S01]  /*03f0*/  VIADD R19, R7, 0x280 ;  /* 0x0000028007137836 */ /* 0x000fe20000000000 */
[-C--:B------:R-:W-:Y:S01]  /*0400*/  ISETP.GE.AND P5, PT, R21, R6.reuse, PT ;  /* 0x000000061500720c */ /* 0x080fe20003fa6270 */
[----:B0-----:R-:W-:Y:S01]  /*0410*/  IMAD.WIDE R12, R17, 0x4, R2 ;  /* 0x00000004110c7825 */ /* 0x001fe200078e0202 */
[----:B------:R-:W-:-:S02]  /*0420*/  ISETP.GE.AND P4, PT, R23, R6, PT ;  /* 0x000000061700720c */ /* 0x000fc40003f86270 */
[----:B------:R-:W-:Y:S01]  /*0430*/  ISETP.GE.AND P3, PT, R19, R6, PT ;  /* 0x000000061300720c */ /* 0x000fe20003f66270 */
[C---:B------:R-:W-:Y:S02]  /*0440*/  VIADD R21, R7.reuse, 0x300 ;  /* 0x0000030007157836 */ /* 0x040fe40000000000 */
[----:B------:R-:W-:-:S03]  /*0450*/  VIADD R23, R7, 0x380 ;  /* 0x0000038007177836 */ /* 0x000fc60000000000 */
[-C--:B------:R-:W-:Y:S02]  /*0460*/  ISETP.GE.AND P2, PT, R21, R6.reuse, PT ;  /* 0x000000061500720c */ /* 0x080fe40003f46270 */
[----:B------:R-:W-:Y:S02]  /*0470*/  ISETP.GE.AND P1, PT, R23, R6, PT ;  /* 0x000000061700720c */ /* 0x000fe40003f26270 */
[----:B--2---:R-:W-:-:S05]  /*0480*/  @!P0 I2FP.F32.S32 R9, R14 ;  /* 0x0000000e00098245 */ /* 0x004fca0000201400 */
[----:B------:R0:W-:Y:S01]  /*0490*/  @!P0 STG.E desc[UR4][R12.64], R9 ;  /* 0x000000090c008986 */ /* 0x0001e2000c101904 */
[----:B------:R-:W-:Y:S01]  /*04a0*/  ISETP.NE.AND P0, PT, R8, 0x8, PT ;  /* 0x000000080800780c */ /* 0x000fe20003f05270 */
[----:B------:R-:W-:-:S12]  /*04b0*/  @P6 BRA `(.L_x_6) ;  /* 0x00000000000c6947 */ /* 0x000fd80003800000 */
[----:B------:R-:W0:Y:S02]  /*04c0*/  LDG.E R0, desc[UR4][R10.64+0x200] ;  /* 0x000200040a007981 */ /* 0x000e24000c1e1900 */
[----:B0-----:R-:W-:-:S05]  /*04d0*/  I2FP.F32.S32 R9, R0 ;  /* 0x0000000000097245 */ /* 0x001fca0000201400 */
[----:B------:R1:W-:Y:S02]  /*04e0*/  STG.E desc[UR4][R12.64+0x200], R9 ;  /* 0x000200090c007986 */ /* 0x0003e4000c101904 */
.L_x_6:
[----:B------:R-:W-:Y:S05]  /*04f0*/  BSYNC.RECONVERGENT B0 ;  /* 0x0000000000007941 */ /* 0x000fea0003800200 */
.L_x_5:
[----:B------:R-:W-:Y:S04]  /*0500*/  BSSY.RECONVERGENT B0, `(.L_x_7) ;  /* 0x0000005000007945 */ /* 0x000fe80003800200 */
[----:B------:R-:W-:Y:S05]  /*0510*/  @P5 BRA `(.L_x_8) ;  /* 0x00000000000c5947 */ /* 0x000fea0003800000 */
[----:B------:R-:W0:Y:S02]  /*0520*/  LDG.E R0, desc[UR4][R10.64+0x400] ;  /* 0x000400040a007981 */ /* 0x000e24000c1e1900 */
[----:B01----:R-:W-:-:S05]  /*0530*/  I2FP.F32.S32 R9, R0 ;  /* 0x0000000000097245 */ /* 0x003fca0000201400 */
[----:B------:R2:W-:Y:S02]  /*0540*/  STG.E desc[UR4][R12.64+0x400], R9 ;  /* 0x000400090c007986 */ /* 0x0005e4000c101904 */
.L_x_8:
[----:B------:R-:W-:Y:S05]  /*0550*/  BSYNC.RECONVERGENT B0 ;  /* 0x0000000000007941 */ /* 0x000fea0003800200 */
.L_x_7:
[----:B------:R-:W-:Y:S04]  /*0560*/  BSSY.RECONVERGENT B0, `(.L_x_9) ;  /* 0x0000005000007945 */ /* 0x000fe80003800200 */
[----:B------:R-:W-:Y:S05]  /*0570*/  @P4 BRA `(.L_x_10) ;  /* 0x00000000000c4947 */ /* 0x000fea0003800000 */
[----:B------:R-:W0:Y:S02]  /*0580*/  LDG.E R0, desc[UR4][R10.64+0x600] ;  /* 0x000600040a007981 */ /* 0x000e24000c1e1900 */
[----:B012---:R-:W-:-:S05]  /*0590*/  I2FP.F32.S32 R9, R0 ;  /* 0x0000000000097245 */ /* 0x007fca0000201400 */
[----:B------:R3:W-:Y:S02]  /*05a0*/  STG.E desc[UR4][R12.64+0x600], R9 ;  /* 0x000600090c007986 */ /* 0x0007e4000c101904 */
.L_x_10:
[----:B------:R-:W-:Y:S05]  /*05b0*/  BSYNC.RECONVERGENT B0 ;  /* 0x0000000000007941 */ /* 0x000fea0003800200 */
.L_x_9:
[----:B------:R-:W-:Y:S04]  /*05c0*/  BSSY.RECONVERGENT B0, `(.L_x_11) ;  /* 0x0000005000007945 */ /* 0x000fe80003800200 */
[----:B------:R-:W-:Y:S05]  /*05d0*/  @P3 BRA `(.L_x_12) ;  /* 0x00000000000c3947 */ /* 0x000fea0003800000 */
[----:B------:R-:W0:Y:S02]  /*05e0*/  LDG.E R0, desc[UR4][R10.64+0x800] ;  /* 0x000800040a007981 */ /* 0x000e24000c1e1900 */
[----:B0123--:R-:W-:-:S05]  /*05f0*/  I2FP.F32.S32 R9, R0 ;  /* 0x0000000000097245 */ /* 0x00ffca0000201400 */
[----:B------:R4:W-:Y:S02]  /*0600*/  STG.E desc[UR4][R12.64+0x800], R9 ;  /* 0x000800090c007986 */ /* 0x0009e4000c101904 */
.L_x_12:
[----:B------:R-:W-:Y:S05]  /*0610*/  BSYNC.RECONVERGENT B0 ;  /* 0x0000000000007941 */ /* 0x000fea0003800200 */
.L_x_11:
[----:B------:R-:W-:Y:S04]  /*0620*/  BSSY.RECONVERGENT B0, `(.L_x_13) ;  /* 0x0000005000007945 */ /* 0x000fe80003800200 */
[----:B------:R-:W-:Y:S05]  /*0630*/  @P2 BRA `(.L_x_14) ;  /* 0x00000000000c2947 */ /* 0x000fea0003800000 */
[----:B------:R-:W0:Y:S02]  /*0640*/  LDG.E R0, desc[UR4][R10.64+0xa00] ;  /* 0x000a00040a007981 */ /* 0x000e24000c1e1900 */
[----:B01234-:R-:W-:-:S05]  /*0650*/  I2FP.F32.S32 R9, R0 ;  /* 0x0000000000097245 */ /* 0x01ffca0000201400 */
[----:B------:R0:W-:Y:S02]  /*0660*/  STG.E desc[UR4][R12.64+0xa00], R9 ;  /* 0x000a00090c007986 */ /* 0x0001e4000c101904 */
.L_x_14:
[----:B------:R-:W-:Y:S05]  /*0670*/  BSYNC.RECONVERGENT B0 ;  /* 0x0000000000007941 */ /* 0x000fea0003800200 */
.L_x_13:
[----:B------:R-:W-:Y:S04]  /*0680*/  BSSY.RECONVERGENT B0, `(.L_x_15) ;  /* 0x0000005000007945 */ /* 0x000fe80003800200 */
[----:B------:R-:W-:Y:S05]  /*0690*/  @P1 BRA `(.L_x_16) ;  /* 0x00000000000c1947 */ /* 0x000fea0003800000 */
[----:B------:R-:W0:Y:S02]  /*06a0*/  LDG.E R10, desc[UR4][R10.64+0xc00] ;  /* 0x000c00040a0a7981 */ /* 0x000e24000c1e1900 */
[----:B01234-:R-:W-:-:S05]  /*06b0*/  I2FP.F32.S32 R9, R10 ;  /* 0x0000000a00097245 */ /* 0x01ffca0000201400 */
[----:B------:R0:W-:Y:S02]  /*06c0*/  STG.E desc[UR4][R12.64+0xc00], R9 ;  /* 0x000c00090c007986 */ /* 0x0001e4000c101904 */
.L_x_16:
[----:B------:R-:W-:Y:S05]  /*06d0*/  BSYNC.RECONVERGENT B0 ;  /* 0x0000000000007941 */ /* 0x000fea0003800200 */
.L_x_15:
[----:B------:R-:W-:Y:S05]  /*06e0*/  @!P0 BRA `(.L_x_4) ;  /* 0x0000000000cc8947 */ /* 0x000fea0003800000 */
[----:B------:R-:W-:-:S07]  /*06f0*/  IMAD.MOV.U32 R0, RZ, RZ, 0x8 ;  /* 0x00000008ff007424 */ /* 0x000fce00078e00ff */
.L_x_19:
[----:B01234-:R-:W-:-:S05]  /*0700*/  IMAD R9, R0, 0x80, R7 ;  /* 0x0000008000097824 */ /* 0x01ffca00078e0207 */
        /* <DEDUP_REMOVED lines=8> */
[----:B------:R-:W-:Y:S06]  /*0790*/  @!P0 STG.E desc[UR4][R16.64], R25 ;  /* 0x0000001910008986 */ /* 0x000fec000c101904 */
[----:B------:R-:W2:Y:S01]  /*07a0*/  @!P1 LDG.E R19, desc[UR4][R12.64] ;  /* 0x000000040c139981 */ /* 0x000ea2000c1e1900 */
[----:B------:R-:W-:-:S05]  /*07b0*/  VIADD R11, R9, 0x100 ;  /* 0x00000100090b7836 */ /* 0x000fca0000000000 */
[----:B------:R-:W-:Y:S01]  /*07c0*/  ISETP.GE.AND P0, PT, R11, R6, PT ;  /* 0x000000060b00720c */ /* 0x000fe20003f06270 */
[----:B------:R-:W-:Y:S01]  /*07d0*/  IMAD.WIDE R10, R21, 0x4, R2 ;  /* 0x00000004150a7825 */ /* 0x000fe200078e0202 */
[----:B--2---:R-:W-:-:S05]  /*07e0*/  @!P1 I2FP.F32.S32 R19, R19 ;  /* 0x0000001300139245 */ /* 0x004fca0000201400 */
[----:B------:R0:W-:Y:S06]  /*07f0*/  @!P1 STG.E desc[UR4][R10.64], R19 ;  /* 0x000000130a009986 */ /* 0x0001ec000c101904 */
[----:B------:R-:W2:Y:S01]  /*0800*/  @!P0 LDG.E R14, desc[UR4][R12.64+0x200] ;  /* 0x000200040c0e8981 */ /* 0x000ea2000c1e1900 */
[----:B------:R-:W-:-:S05]  /*0810*/  VIADD R15, R9, 0x180 ;  /* 0x00000180090f7836 */ /* 0x000fca0000000000 */
[----:B------:R-:W-:Y:S02]  /*0820*/  ISETP.GE.AND P1, PT, R15, R6, PT ;  /* 0x000000060f00720c */ /* 0x000fe40003f26270 */
[----:B--2---:R-:W-:-:S05]  /*0830*/  @!P0 I2FP.F32.S32 R23, R14 ;  /* 0x0000000e00178245 */ /* 0x004fca0000201400 */
[----:B------:R1:W-:Y:S06]  /*0840*/  @!P0 STG.E desc[UR4][R10.64+0x200], R23 ;  /* 0x000200170a008986 */ /* 0x0003ec000c101904 */
[----:B------:R-:W2:Y:S01]  /*0850*/  @!P1 LDG.E R14, desc[UR4][R12.64+0x400] ;  /* 0x000400040c0e9981 */ /* 0x000ea2000c1e1900 */
[----:B------:R-:W-:-:S05]  /*0860*/  VIADD R15, R9, 0x200 ;  /* 0x00000200090f7836 */ /* 0x000fca0000000000 */
[----:B------:R-:W-:Y:S02]  /*0870*/  ISETP.GE.AND P0, PT, R15, R6, PT ;  /* 0x000000060f00720c */ /* 0x000fe40003f06270 */
[----:B--2---:R-:W-:-:S05]  /*0880*/  @!P1 I2FP.F32.S32 R21, R14 ;  /* 0x0000000e00159245 */ /* 0x004fca0000201400 */
[----:B------:R1:W-:Y:S06]  /*0890*/  @!P1 STG.E desc[UR4][R10.64+0x400], R21 ;  /* 0x000400150a009986 */ /* 0x0003ec000c101904 */
[----:B------:R-:W0:Y:S01]  /*08a0*/  @!P0 LDG.E R14, desc[UR4][R12.64+0x600] ;  /* 0x000600040c0e8981 */ /* 0x000e22000c1e1900 */
[----:B------:R-:W-:-:S05]  /*08b0*/  VIADD R15, R9, 0x280 ;  /* 0x00000280090f7836 */ /* 0x000fca0000000000 */
[----:B------:R-:W-:Y:S02]  /*08c0*/  ISETP.GE.AND P1, PT, R15, R6, PT ;  /* 0x000000060f00720c */ /* 0x000fe40003f26270 */
[----:B0-----:R-:W-:-:S05]  /*08d0*/  @!P0 I2FP.F32.S32 R19, R14 ;  /* 0x0000000e00138245 */ /* 0x001fca0000201400 */
[----:B------:R1:W-:Y:S06]  /*08e0*/  @!P0 STG.E desc[UR4][R10.64+0x600], R19 ;  /* 0x000600130a008986 */ /* 0x0003ec000c101904 */
[----:B------:R-:W2:Y:S01]  /*08f0*/  @!P1 LDG.E R14, desc[UR4][R12.64+0x800] ;  /* 0x000800040c0e9981 */ /* 0x000ea2000c1e1900 */
[----:B------:R-:W-:-:S05]  /*0900*/  VIADD R15, R9, 0x300 ;  /* 0x00000300090f7836 */ /* 0x000fca0000000000 */
[----:B------:R-:W-:Y:S02]  /*0910*/  ISETP.GE.AND P0, PT, R15, R6, PT ;  /* 0x000000060f00720c */ /* 0x000fe40003f06270 */
[----:B--2---:R-:W-:-:S05]  /*0920*/  @!P1 I2FP.F32.S32 R17, R14 ;  /* 0x0000000e00119245 */ /* 0x004fca0000201400 */
[----:B------:R1:W-:Y:S06]  /*0930*/  @!P1 STG.E desc[UR4][R10.64+0x800], R17 ;  /* 0x000800110a009986 */ /* 0x0003ec000c101904 */
[----:B------:R-:W2:Y:S01]  /*0940*/  @!P0 LDG.E R14, desc[UR4][R12.64+0xa00] ;  /* 0x000a00040c0e8981 */ /* 0x000ea2000c1e1900 */
[----:B------:R-:W-:Y:S01]  /*0950*/  VIADD R9, R9, 0x380 ;  /* 0x0000038009097836 */ /* 0x000fe20000000000 */
[----:B------:R-:W-:Y:S01]  /*0960*/  BSSY.RECONVERGENT B0, `(.L_x_17) ;  /* 0x000000a000007945 */ /* 0x000fe20003800200 */
[----:B------:R-:W-:-:S05]  /*0970*/  VIADD R0, R0, 0x8 ;  /* 0x0000000800007836 */ /* 0x000fca0000000000 */
[----:B------:R-:W-:Y:S02]  /*0980*/  ISETP.NE.AND P1, PT, R0, R8, PT ;  /* 0x000000080000720c */ /* 0x000fe40003f25270 */
[----:B--2---:R-:W-:-:S05]  /*0990*/  @!P0 I2FP.F32.S32 R15, R14 ;  /* 0x0000000e000f8245 */ /* 0x004fca0000201400 */
[----:B------:R1:W-:Y:S01]  /*09a0*/  @!P0 STG.E desc[UR4][R10.64+0xa00], R15 ;  /* 0x000a000f0a008986 */ /* 0x0003e2000c101904 */
[----:B------:R-:W-:-:S13]  /*09b0*/  ISETP.GE.AND P0, PT, R9, R6, PT ;  /* 0x000000060900720c */ /* 0x000fda0003f06270 */
[----:B-1----:R-:W-:Y:S05]  /*09c0*/  @P0 BRA `(.L_x_18) ;  /* 0x00000000000c0947 */ /* 0x002fea0003800000 */
[----:B------:R-:W2:Y:S02]  /*09d0*/  LDG.E R12, desc[UR4][R12.64+0xc00] ;  /* 0x000c00040c0c7981 */ /* 0x000ea4000c1e1900 */
[----:B--2---:R-:W-:-:S05]  /*09e0*/  I2FP.F32.S32 R9, R12 ;  /* 0x0000000c00097245 */ /* 0x004fca0000201400 */
[----:B------:R0:W-:Y:S02]  /*09f0*/  STG.E desc[UR4][R10.64+0xc00], R9 ;  /* 0x000c00090a007986 */ /* 0x0001e4000c101904 */
.L_x_18:
[----:B------:R-:W-:Y:S05]  /*0a00*/  BSYNC.RECONVERGENT B0 ;  /* 0x0000000000007941 */ /* 0x000fea0003800200 */
.L_x_17:
[----:B------:R-:W-:Y:S05]  /*0a10*/  @P1 BRA `(.L_x_19) ;  /* 0xfffffffc00381947 */ /* 0x000fea000383ffff */
.L_x_4:
[----:B------:R-:W-:-:S13]  /*0a20*/  ISETP.NE.AND P0, PT, R18, RZ, PT ;  /* 0x000000ff1200720c */ /* 0x000fda0003f05270 */
[----:B------:R-:W-:Y:S05]  /*0a30*/  @!P0 EXIT ;  /* 0x000000000000894d */ /* 0x000fea0003800000 */
[----:B------:R-:W5:Y:S01]  /*0a40*/  LDC R0, c[0x0][0x388] ;  /* 0x0000e200ff007b82 */ /* 0x000f620000000800 */
[----:B------:R-:W-:Y:S02]  /*0a50*/  ISETP.GE.U32.AND P0, PT, R18, 0x4, PT ;  /* 0x000000041200780c */ /* 0x000fe40003f06070 */
[----:B-----5:R-:W-:-:S04]  /*0a60*/  LOP3.LUT R20, R0, 0x3, RZ, 0xc0, !PT ;  /* 0x0000000300147812 */ /* 0x020fc800078ec0ff */
[----:B------:R-:W-:-:S07]  /*0a70*/  ISETP.NE.AND P2, PT, R20, RZ, PT ;  /* 0x000000ff1400720c */ /* 0x000fce0003f45270 */
[----:B------:R-:W-:Y:S06]  /*0a80*/  @!P0 BRA `(.L_x_20) ;  /* 0x0000000000748947 */ /* 0x000fec0003800000 */
[----:B------:R-:W-:-:S05]  /*0a90*/  IMAD R19, R8, 0x80, R7 ;  /* 0x0000008008137824 */ /* 0x000fca00078e0207 */
[----:B------:R-:W-:-:S13]  /*0aa0*/  ISETP.GE.AND P0, PT, R19, R6, PT ;  /* 0x000000061300720c */ /* 0x000fda0003f06270 */
[----:B0-----:R-:W-:-:S06]  /*0ab0*/  @!P0 IMAD.WIDE R10, R19, 0x4, R4 ;  /* 0x00000004130a8825 */ /* 0x001fcc00078e0204 */
[----:B------:R-:W5:Y:S01]  /*0ac0*/  @!P0 LDG.E R10, desc[UR4][R10.64] ;  /* 0x000000040a0a8981 */ /* 0x000f62000c1e1900 */
[C---:B------:R-:W-:Y:S02]  /*0ad0*/  VIADD R17, R19.reuse, 0x80 ;  /* 0x0000008013117836 */ /* 0x040fe40000000000 */
[----:B-1234-:R-:W-:-:S03]  /*0ae0*/  @!P0 IMAD.WIDE R12, R19, 0x4, R2 ;  /* 0x00000004130c8825 */ /* 0x01efc600078e0202 */
[----:B------:R-:W-:-:S13]  /*0af0*/  ISETP.GE.AND P1, PT, R17, R6, PT ;  /* 0x000000061100720c */ /* 0x000fda0003f26270 */
[----:B------:R-:W-:Y:S01]  /*0b00*/  @!P1 IMAD.WIDE R14, R17, 0x4, R4 ;  /* 0x00000004110e9825 */ /* 0x000fe200078e0204 */
[----:B-----5:R-:W-:-:S05]  /*0b10*/  @!P0 I2FP.F32.S32 R9, R10 ;  /* 0x0000000a00098245 */ /* 0x020fca0000201400 */
[----:B------:R0:W-:Y:S04]  /*0b20*/  @!P0 STG.E desc[UR4][R12.64], R9 ;  /* 0x000000090c008986 */ /* 0x0001e8000c101904 */
[----:B------:R-:W2:Y:S01]  /*0b30*/  @!P1 LDG.E R14, desc[UR4][R14.64] ;  /* 0x000000040e0e9981 */ /* 0x000ea2000c1e1900 */
[----:B------:R-:W-:Y:S02]  /*0b40*/  VIADD R23, R19, 0x100 ;  /* 0x0000010013177836 */ /* 0x000fe40000000000 */
[----:B------:R-:W-:-:S03]  /*0b50*/  @!P1 IMAD.WIDE R16, R17, 0x4, R2 ;  /* 0x0000000411109825 */ /* 0x000fc600078e0202 */
[----:B------:R-:W-:-:S13]  /*0b60*/  ISETP.GE.AND P0, PT, R23, R6, PT ;  /* 0x000000061700720c */ /* 0x000fda0003f06270 */
[----:B------:R-:W-:Y:S01]  /*0b70*/  @!P0 IMAD.WIDE R10, R23, 0x4, R4 ;  /* 0x00000004170a8825 */ /* 0x000fe200078e0204 */
[----:B--2---:R-:W-:-:S05]  /*0b80*/  @!P1 I2FP.F32.S32 R21, R14 ;  /* 0x0000000e00159245 */ /* 0x004fca0000201400 */
[----:B------:R1:W-:Y:S04]  /*0b90*/  @!P1 STG.E desc[UR4][R16.64], R21 ;  /* 0x0000001510009986 */ /* 0x0003e8000c101904 */
[----:B------:R-:W2:Y:S01]  /*0ba0*/  @!P0 LDG.E R10, desc[UR4][R10.64] ;  /* 0x000000040a0a8981 */ /* 0x000ea2000c1e1900 */
[----:B------:R-:W-:Y:S02]  /*0bb0*/  VIADD R19, R19, 0x180 ;  /* 0x0000018013137836 */ /* 0x000fe40000000000 */
[----:B0-----:R-:W-:-:S03]  /*0bc0*/  @!P0 IMAD.WIDE R12, R23, 0x4, R2 ;  /* 0x00000004170c8825 */ /* 0x001fc600078e0202 */
[----:B------:R-:W-:-:S13]  /*0bd0*/  ISETP.GE.AND P1, PT, R19, R6, PT ;  /* 0x000000061300720c */ /* 0x000fda0003f26270 */
[----:B------:R-:W-:Y:S01]  /*0be0*/  @!P1 IMAD.WIDE R14, R19, 0x4, R4 ;  /* 0x00000004130e9825 */ /* 0x000fe200078e0204 */
[----:B--2---:R-:W-:-:S05]  /*0bf0*/  @!P0 I2FP.F32.S32 R9, R10 ;  /* 0x0000000a00098245 */ /* 0x004fca0000201400 */
[----:B------:R1:W-:Y:S04]  /*0c00*/  @!P0 STG.E desc[UR4][R12.64], R9 ;  /* 0x000000090c008986 */ /* 0x0003e8000c101904 */
[----:B------:R-:W2:Y:S01]  /*0c10*/  @!P1 LDG.E R14, desc[UR4][R14.64] ;  /* 0x000000040e0e9981 */ /* 0x000ea2000c1e1900 */
[----:B------:R-:W-:-:S04]  /*0c20*/  @!P1 IMAD.WIDE R18, R19, 0x4, R2 ;  /* 0x0000000413129825 */ /* 0x000fc800078e0202 */
[----:B------:R-:W-:Y:S01]  /*0c30*/  VIADD R8, R8, 0x4 ;  /* 0x0000000408087836 */ /* 0x000fe20000000000 */
[----:B--2---:R-:W-:-:S05]  /*0c40*/  @!P1 I2FP.F32.S32 R23, R14 ;  /* 0x0000000e00179245 */ /* 0x004fca0000201400 */
[----:B------:R1:W-:Y:S02]  /*0c50*/  @!P1 STG.E desc[UR4][R18.64], R23 ;  /* 0x0000001712009986 */ /* 0x0003e4000c101904 */
.L_x_20:
[----:B------:R-:W-:Y:S05]  /*0c60*/  @!P2 EXIT ;  /* 0x000000000000a94d */ /* 0x000fea0003800000 */
[----:B------:R-:W-:Y:S02]  /*0c70*/  ISETP.NE.AND P0, PT, R20, 0x1, PT ;  /* 0x000000011400780c */ /* 0x000fe40003f05270 */
[----:B------:R-:W-:-:S04]  /*0c80*/  LOP3.LUT R0, R0, 0x1, RZ, 0xc0, !PT ;  /* 0x0000000100007812 */ /* 0x000fc800078ec0ff */
[----:B------:R-:W-:-:S07]  /*0c90*/  ISETP.NE.U32.AND P2, PT, R0, 0x1, PT ;  /* 0x000000010000780c */ /* 0x000fce0003f45070 */
[----:B------:R-:W-:Y:S06]  /*0ca0*/  @!P0 BRA `(.L_x_21) ;  /* 0x00000000003c8947 */ /* 0x000fec0003800000 */
[----:B01234-:R-:W-:-:S05]  /*0cb0*/  IMAD R13, R8, 0x80, R7 ;  /* 0x00000080080d7824 */ /* 0x01ffca00078e0207 */
[----:B------:R-:W-:-:S13]  /*0cc0*/  ISETP.GE.AND P0, PT, R13, R6, PT ;  /* 0x000000060d00720c */ /* 0x000fda0003f06270 */
[----:B------:R-:W-:-:S06]  /*0cd0*/  @!P0 IMAD.WIDE R10, R13, 0x4, R4 ;  /* 0x000000040d0a8825 */ /* 0x000fcc00078e0204 */
[----:B------:R-:W2:Y:S01]  /*0ce0*/  @!P0 LDG.E R10, desc[UR4][R10.64] ;  /* 0x000000040a0a8981 */ /* 0x000ea2000c1e1900 */
[C---:B------:R-:W-:Y:S02]  /*0cf0*/  VIADD R17, R13.reuse, 0x80 ;  /* 0x000000800d117836 */ /* 0x040fe40000000000 */
[----:B------:R-:W-:-:S03]  /*0d00*/  @!P0 IMAD.WIDE R12, R13, 0x4, R2 ;  /* 0x000000040d0c8825 */ /* 0x000fc600078e0202 */
        /* <DEDUP_REMOVED lines=9> */
.L_x_21:
[----:B------:R-:W-:Y:S05]  /*0da0*/  @P2 EXIT ;  /* 0x000000000000294d */ /* 0x000fea0003800000 */
[----:B------:R-:W-:-:S05]  /*0db0*/  IMAD R7, R8, 0x80, R7 ;  /* 0x0000008008077824 */ /* 0x000fca00078e0207 */
[----:B------:R-:W-:-:S13]  /*0dc0*/  ISETP.GE.AND P0, PT, R7, R6, PT ;  /* 0x000000060700720c */ /* 0x000fda0003f06270 */
[----:B------:R-:W-:Y:S05]  /*0dd0*/  @P0 EXIT ;  /* 0x000000000000094d */ /* 0x000fea0003800000 */
[----:B------:R-:W-:-:S06]  /*0de0*/  IMAD.WIDE R4, R7, 0x4, R4 ;  /* 0x0000000407047825 */ /* 0x000fcc00078e0204 */
[----:B------:R-:W5:Y:S01]  /*0df0*/  LDG.E R4, desc[UR4][R4.64] ;  /* 0x0000000404047981 */ /* 0x000f62000c1e1900 */
[----:B------:R-:W-:Y:S01]  /*0e00*/  IMAD.WIDE R2, R7, 0x4, R2 ;  /* 0x0000000407027825 */ /* 0x000fe200078e0202 */
[----:B-----5:R-:W-:-:S05]  /*0e10*/  I2FP.F32.S32 R7, R4 ;  /* 0x0000000400077245 */ /* 0x020fca0000201400 */
[----:B------:R-:W-:Y:S01]  /*0e20*/  STG.E desc[UR4][R2.64], R7 ;  /* 0x0000000702007986 */ /* 0x000fe2000c101904 */
[----:B------:R-:W-:Y:S05]  /*0e30*/  EXIT ;  /* 0x000000000000794d */ /* 0x000fea0003800000 */
.L_x_3:
[----:B------:R-:W-:-:S13]  /*0e40*/  ISETP.GE.AND P0, PT, R0, 0x1, PT ;  /* 0x000000010000780c */ /* 0x000fda0003f06270 */
[----:B------:R-:W-:Y:S05]  /*0e50*/  @!P0 EXIT ;  /* 0x000000000000894d */ /* 0x000fea0003800000 */
[C---:B------:R-:W-:Y:S01]  /*0e60*/  ISETP.GE.U32.AND P1, PT, R0.reuse, 0x10, PT ;  /* 0x000000100000780c */ /* 0x040fe20003f26070 */
[----:B------:R-:W-:Y:S01]  /*0e70*/  IMAD.MOV.U32 R6, RZ, RZ, RZ ;  /* 0x000000ffff067224 */ /* 0x000fe200078e00ff */
[----:B------:R-:W-:-:S04]  /*0e80*/  LOP3.LUT R20, R0, 0xf, RZ, 0xc0, !PT ;  /* 0x0000000f00147812 */ /* 0x000fc800078ec0ff */
[----:B------:R-:W-:-:S07]  /*0e90*/  ISETP.NE.AND P0, PT, R20, RZ, PT ;  /* 0x000000ff1400720c */ /* 0x000fce0003f05270 */
[----:B------:R-:W-:Y:S06]  /*0ea0*/  @!P1 BRA `(.L_x_22) ;  /* 0x0000000400189947 */ /* 0x000fec0003800000 */
[----:B------:R-:W-:Y:S01]  /*0eb0*/  IMAD.WIDE.U32 R14, R7, 0x4, RZ ;  /* 0x00000004070e7825 */ /* 0x000fe200078e00ff */
[----:B------:R-:W-:-:S03]  /*0ec0*/  LOP3.LUT R6, R0, 0x7ffffff0, RZ, 0xc0, !PT ;  /* 0x7ffffff000067812 */ /* 0x000fc600078ec0ff */
[----:B------:R-:W-:Y:S01]  /*0ed0*/  VIADD R12, R7, 0x480 ;  /* 0x00000480070c7836 */ /* 0x000fe20000000000 */
[----:B------:R-:W-:Y:S01]  /*0ee0*/  LOP3.LUT R13, R14, 0x1000, RZ, 0xfc, !PT ;  /* 0x000010000e0d7812 */ /* 0x000fe200078efcff */
[----:B------:R-:W-:-:S07]  /*0ef0*/  IMAD.MOV R14, RZ, RZ, -R6 ;  /* 0x000000ffff0e7224 */ /* 0x000fce00078e0a06 */
.L_x_23:
[----:B------:R-:W-:-:S05]  /*0f00*/  IADD3 R10, P1, PT, R13, R4, RZ ;  /* 0x000000040d0a7210 */ /* 0x000fca0007f3e0ff */
[----:B0-----:R-:W-:-:S05]  /*0f10*/  IMAD.X R11, R15, 0x1, R5, P1 ;  /* 0x000000010f0b7824 */ /* 0x001fca00008e0605 */
[----:B------:R-:W2:Y:S01]  /*0f20*/  LDG.E R16, desc[UR4][R10.64+-0x1000] ;  /* 0xfff000040a107981 */ /* 0x000ea2000c1e1900 */
[----:B------:R-:W-:-:S05]  /*0f30*/  IADD3 R8, P1, PT, R13, R2, RZ ;  /* 0x000000020d087210 */ /* 0x000fca0007f3e0ff */
[----:B------:R-:W-:Y:S01]  /*0f40*/  IMAD.X R9, R15, 0x1, R3, P1 ;  /* 0x000000010f097824 */ /* 0x000fe200008e0603 */
[----:B--2---:R-:W-:-:S05]  /*0f50*/  I2FP.F32.S32 R17, R16 ;  /* 0x0000001000117245 */ /* 0x004fca0000201400 */
[----:B------:R0:W-:Y:S04]  /*0f60*/  STG.E desc[UR4][R8.64+-0x1000], R17 ;  /* 0xfff0001108007986 */ /* 0x0001e8000c101904 */
[----:B------:R-:W2:Y:S02]  /*0f70*/  LDG.E R16, desc[UR4][R10.64+-0xe00] ;  /* 0xfff200040a107981 */ /* 0x000ea4000c1e1900 */
[----:B--2---:R-:W-:-:S05]  /*0f80*/  I2FP.F32.S32 R19, R16 ;  /* 0x0000001000137245 */ /* 0x004fca0000201400 */
[----:B------:R-:W-:Y:S04]  /*0f90*/  STG.E desc[UR4][R8.64+-0xe00], R19 ;  /* 0xfff2001308007986 */ /* 0x000fe8000c101904 */
[----:B------:R-:W2:Y:S02]  /*0fa0*/  LDG.E R16, desc[UR4][R10.64+-0xc00] ;  /* 0xfff400040a107981 */ /* 0x000ea4000c1e1900 */
[----:B--2---:R-:W-:-:S05]  /*0fb0*/  I2FP.F32.S32 R21, R16 ;  /* 0x0000001000157245 */ /* 0x004fca0000201400 */
[----:B------:R1:W-:Y:S04]  /*0fc0*/  STG.E desc[UR4][R8.64+-0xc00], R21 ;  /* 0xfff4001508007986 */ /* 0x0003e8000c101904 */
[----:B------:R-:W2:Y:S02]  /*0fd0*/  LDG.E R16, desc[UR4][R10.64+-0xa00] ;  /* 0xfff600040a107981 */ /* 0x000ea4000c1e1900 */
[----:B--2---:R-:W-:-:S05]  /*0fe0*/  I2FP.F32.S32 R23, R16 ;  /* 0x0000001000177245 */ /* 0x004fca0000201400 */
[----:B------:R2:W-:Y:S04]  /*0ff0*/  STG.E desc[UR4][R8.64+-0xa00], R23 ;  /* 0xfff6001708007986 */ /* 0x0005e8000c101904 */
[----:B------:R-:W0:Y:S02]  /*1000*/  LDG.E R16, desc[UR4][R10.64+-0x800] ;  /* 0xfff800040a107981 */ /* 0x000e24000c1e1900 */
[----:B0-----:R-:W-:-:S05]  /*1010*/  I2FP.F32.S32 R17, R16 ;  /* 0x0000001000117245 */ /* 0x001fca0000201400 */
[----:B------:R0:W-:Y:S04]  /*1020*/  STG.E desc[UR4][R8.64+-0x800], R17 ;  /* 0xfff8001108007986 */ /* 0x0001e8000c101904 */
[----:B------:R-:W3:Y:S02]  /*1030*/  LDG.E R16, desc[UR4][R10.64+-0x600] ;  /* 0xfffa00040a107981 */ /* 0x000ee4000c1e1900 */
[----:B---3--:R-:W-:-:S05]  /*1040*/  I2FP.F32.S32 R25, R16 ;  /* 0x0000001000197245 */ /* 0x008fca0000201400 */
[----:B------:R3:W-:Y:S04]  /*1050*/  STG.E desc[UR4][R8.64+-0x600], R25 ;  /* 0xfffa001908007986 */ /* 0x0007e8000c101904 */
[----:B------:R-:W1:Y:S02]  /*1060*/  LDG.E R16, desc[UR4][R10.64+-0x400] ;  /* 0xfffc00040a107981 */ /* 0x000e64000c1e1900 */
[----:B-1----:R-:W-:-:S05]  /*1070*/  I2FP.F32.S32 R21, R16 ;  /* 0x0000001000157245 */ /* 0x002fca0000201400 */
[----:B------:R1:W-:Y:S04]  /*1080*/  STG.E desc[UR4][R8.64+-0x400], R21 ;  /* 0xfffc001508007986 */ /* 0x0003e8000c101904 */
[----:B------:R-:W2:Y:S01]  /*1090*/  LDG.E R16, desc[UR4][R10.64+-0x200] ;  /* 0xfffe00040a107981 */ /* 0x000ea2000c1e1900 */
[----:B------:R-:W-:Y:S02]  /*10a0*/  IMAD.MOV.U32 R18, RZ, RZ, 0x600 ;  /* 0x00000600ff127424 */ /* 0x000fe400078e00ff */
[----:B------:R-:W-:Y:S01]  /*10b0*/  IMAD.MOV.U32 R19, RZ, RZ, 0x0 ;  /* 0x00000000ff137424 */ /* 0x000fe200078e00ff */
[----:B--2---:R-:W-:-:S05]  /*10c0*/  I2FP.F32.S32 R23, R16 ;  /* 0x0000001000177245 */ /* 0x004fca0000201400 */
[----:B------:R2:W-:Y:S04]  /*10d0*/  STG.E desc[UR4][R8.64+-0x200], R23 ;  /* 0xfffe001708007986 */ /* 0x0005e8000c101904 */
[----:B------:R-:W3:Y:S01]  /*10e0*/  LDG.E R22, desc[UR4][R10.64] ;  /* 0x000000040a167981 */ /* 0x000ee2000c1e1900 */
[----:B------:R-:W-:-:S03]  /*10f0*/  IMAD.WIDE R18, R12, 0x4, R18 ;  /* 0x000000040c127825 */ /* 0x000fc600078e0212 */
[----:B------:R-:W-:-:S05]  /*1100*/  IADD3 R16, P1, PT, R18, R4, RZ ;  /* 0x0000000412107210 */ /* 0x000fca0007f3e0ff */
[----:B0-----:R-:W-:Y:S01]  /*1110*/  IMAD.X R17, R19, 0x1, R5, P1 ;  /* 0x0000000113117824 */ /* 0x001fe200008e0605 */
[----:B---3--:R-:W-:-:S05]  /*1120*/  I2FP.F32.S32 R25, R22 ;  /* 0x0000001600197245 */ /* 0x008fca0000201400 */
[----:B------:R0:W-:Y:S04]  /*1130*/  STG.E desc[UR4][R8.64], R25 ;  /* 0x0000001908007986 */ /* 0x0001e8000c101904 */
[----:B-1----:R-:W3:Y:S01]  /*1140*/  LDG.E R21, desc[UR4][R16.64+-0x600] ;  /* 0xfffa000410157981 */ /* 0x002ee2000c1e1900 */
[----:B------:R-:W-:-:S05]  /*1150*/  IADD3 R18, P1, PT, R18, R2, RZ ;  /* 0x0000000212127210 */ /* 0x000fca0007f3e0ff */
[----:B------:R-:W-:Y:S01]  /*1160*/  IMAD.X R19, R19, 0x1, R3, P1 ;  /* 0x0000000113137824 */ /* 0x000fe200008e0603 */
[----:B---3--:R-:W-:-:S05]  /*1170*/  I2FP.F32.S32 R21, R21 ;  /* 0x0000001500157245 */ /* 0x008fca0000201400 */
[----:B------:R1:W-:Y:S04]  /*1180*/  STG.E desc[UR4][R18.64+-0x600], R21 ;  /* 0xfffa001512007986 */ /* 0x0003e8000c101904 */
[----:B------:R-:W3:Y:S02]  /*1190*/  LDG.E R10, desc[UR4][R16.64+-0x400] ;  /* 0xfffc0004100a7981 */ /* 0x000ee4000c1e1900 */
[----:B---3--:R-:W-:-:S05]  /*11a0*/  I2FP.F32.S32 R11, R10 ;  /* 0x0000000a000b7245 */ /* 0x008fca0000201400 */
[----:B------:R3:W-:Y:S04]  /*11b0*/  STG.E desc[UR4][R18.64+-0x400], R11 ;  /* 0xfffc000b12007986 */ /* 0x0007e8000c101904 */
[----:B------:R-:W2:Y:S02]  /*11c0*/  LDG.E R10, desc[UR4][R16.64+-0x200] ;  /* 0xfffe0004100a7981 */ /* 0x000ea4000c1e1900 */
[----:B--2---:R-:W-:-:S05]  /*11d0*/  I2FP.F32.S32 R23, R10 ;  /* 0x0000000a00177245 */ /* 0x004fca0000201400 */
[----:B------:R2:W-:Y:S04]  /*11e0*/  STG.E desc[UR4][R18.64+-0x200], R23 ;  /* 0xfffe001712007986 */ /* 0x0005e8000c101904 */
[----:B0-----:R-:W4:Y:S02]  /*11f0*/  LDG.E R8, desc[UR4][R16.64] ;  /* 0x0000000410087981 */ /* 0x001f24000c1e1900 */
[----:B----4-:R-:W-:-:S05]  /*1200*/  I2FP.F32.S32 R9, R8 ;  /* 0x0000000800097245 */ /* 0x010fca0000201400 */
[----:B------:R0:W-:Y:S04]  /*1210*/  STG.E desc[UR4][R18.64], R9 ;  /* 0x0000000912007986 */ /* 0x0001e8000c101904 */
[----:B------:R-:W1:Y:S02]  /*1220*/  LDG.E R8, desc[UR4][R16.64+0x200] ;  /* 0x0002000410087981 */ /* 0x000e64000c1e1900 */
[----:B-1----:R-:W-:-:S05]  /*1230*/  I2FP.F32.S32 R21, R8 ;  /* 0x0000000800157245 */ /* 0x002fca0000201400 */
[----:B------:R0:W-:Y:S04]  /*1240*/  STG.E desc[UR4][R18.64+0x200], R21 ;  /* 0x0002001512007986 */ /* 0x0001e8000c101904 */
[----:B------:R-:W3:Y:S02]  /*1250*/  LDG.E R8, desc[UR4][R16.64+0x400] ;  /* 0x0004000410087981 */ /* 0x000ee4000c1e1900 */
[----:B---3--:R-:W-:-:S05]  /*1260*/  I2FP.F32.S32 R11, R8 ;  /* 0x00000008000b7245 */ /* 0x008fca0000201400 */
[----:B------:R0:W-:Y:S04]  /*1270*/  STG.E desc[UR4][R18.64+0x400], R11 ;  /* 0x0004000b12007986 */ /* 0x0001e8000c101904 */
[----:B------:R-:W2:Y:S01]  /*1280*/  LDG.E R8, desc[UR4][R16.64+0x600] ;  /* 0x0006000410087981 */ /* 0x000ea2000c1e1900 */
[----:B------:R-:W-:Y:S01]  /*1290*/  VIADD R14, R14, 0x10 ;  /* 0x000000100e0e7836 */ /* 0x000fe20000000000 */
[----:B------:R-:W-:Y:S01]  /*12a0*/  IADD3 R13, P2, PT, R13, 0x2000, RZ ;  /* 0x000020000d0d7810 */ /* 0x000fe20007f5e0ff */
[----:B------:R-:W-:-:S03]  /*12b0*/  VIADD R12, R12, 0x800 ;  /* 0x000008000c0c7836 */ /* 0x000fc60000000000 */
[----:B------:R-:W-:Y:S01]  /*12c0*/  ISETP.NE.AND P1, PT, R14, RZ, PT ;  /* 0x000000ff0e00720c */ /* 0x000fe20003f25270 */
[----:B------:R-:W-:Y:S01]  /*12d0*/  IMAD.X R15, RZ, RZ, R15, P2 ;  /* 0x000000ffff0f7224 */ /* 0x000fe200010e060f */
[----:B--2---:R-:W-:-:S05]  /*12e0*/  I2FP.F32.S32 R23, R8 ;  /* 0x0000000800177245 */ /* 0x004fca0000201400 */
[----:B------:R0:W-:Y:S06]  /*12f0*/  STG.E desc[UR4][R18.64+0x600], R23 ;  /* 0x0006001712007986 */ /* 0x0001ec000c101904 */
[----:B------:R-:W-:Y:S05]  /*1300*/  @P1 BRA `(.L_x_23) ;  /* 0xfffffff800fc1947 */ /* 0x000fea000383ffff */
.L_x_22:
[----:B------:R-:W-:Y:S05]  /*1310*/  @!P0 EXIT ;  /* 0x000000000000894d */ /* 0x000fea0003800000 */
[----:B------:R-:W-:Y:S02]  /*1320*/  ISETP.GE.U32.AND P0, PT, R20, 0x8, PT ;  /* 0x000000081400780c */ /* 0x000fe40003f06070 */
[----:B------:R-:W-:-:S04]  /*1330*/  LOP3.LUT R14, R0, 0x7, RZ, 0xc0, !PT ;  /* 0x00000007000e7812 */ /* 0x000fc800078ec0ff */
[----:B------:R-:W-:-:S07]  /*1340*/  ISETP.NE.AND P1, PT, R14, RZ, PT ;  /* 0x000000ff0e00720c */ /* 0x000fce0003f25270 */
[----:B------:R-:W-:Y:S06]  /*1350*/  @!P0 BRA `(.L_x_24) ;  /* 0x0000000000708947 */ /* 0x000fec0003800000 */
[----:B0-----:R-:W-:-:S04]  /*1360*/  IMAD R11, R6, 0x80, R7 ;  /* 0x00000080060b7824 */ /* 0x001fc800078e0207 */
[----:B------:R-:W-:-:S05]  /*1370*/  IMAD.WIDE R8, R11, 0x4, R4 ;  /* 0x000000040b087825 */ /* 0x000fca00078e0204 */
[----:B------:R-:W2:Y:S01]  /*1380*/  LDG.E R12, desc[UR4][R8.64] ;  /* 0x00000004080c7981 */ /* 0x000ea2000c1e1900 */
[----:B------:R-:W-:Y:S01]  /*1390*/  IMAD.WIDE R10, R11, 0x4, R2 ;  /* 0x000000040b0a7825 */ /* 0x000fe200078e0202 */
[----:B--2---:R-:W-:-:S05]  /*13a0*/  I2FP.F32.S32 R13, R12 ;  /* 0x0000000c000d7245 */ /* 0x004fca0000201400 */
[----:B------:R0:W-:Y:S04]  /*13b0*/  STG.E desc[UR4][R10.64], R13 ;  /* 0x0000000d0a007986 */ /* 0x0001e8000c101904 */
[----:B------:R-:W2:Y:S02]  /*13c0*/  LDG.E R12, desc[UR4][R8.64+0x200] ;  /* 0x00020004080c7981 */ /* 0x000ea4000c1e1900 */
[----:B--2---:R-:W-:-:S05]  /*13d0*/  I2FP.F32.S32 R15, R12 ;  /* 0x0000000c000f7245 */ /* 0x004fca0000201400 */
[----:B------:R1:W-:Y:S04]  /*13e0*/  STG.E desc[UR4][R10.64+0x200], R15 ;  /* 0x0002000f0a007986 */ /* 0x0003e8000c101904 */
[----:B------:R-:W2:Y:S02]  /*13f0*/  LDG.E R12, desc[UR4][R8.64+0x400] ;  /* 0x00040004080c7981 */ /* 0x000ea4000c1e1900 */
[----:B--2---:R-:W-:-:S05]  /*1400*/  I2FP.F32.S32 R17, R12 ;  /* 0x0000000c00117245 */ /* 0x004fca0000201400 */
[----:B------:R2:W-:Y:S04]  /*1410*/  STG.E desc[UR4][R10.64+0x400], R17 ;  /* 0x000400110a007986 */ /* 0x0005e8000c101904 */
[----:B------:R-:W3:Y:S02]  /*1420*/  LDG.E R12, desc[UR4][R8.64+0x600] ;  /* 0x00060004080c7981 */ /* 0x000ee4000c1e1900 */
[----:B---3--:R-:W-:-:S05]  /*1430*/  I2FP.F32.S32 R19, R12 ;  /* 0x0000000c00137245 */ /* 0x008fca0000201400 */
[----:B------:R3:W-:Y:S04]  /*1440*/  STG.E desc[UR4][R10.64+0x600], R19 ;  /* 0x000600130a007986 */ /* 0x0007e8000c101904 */
[----:B------:R-:W0:Y:S02]  /*1450*/  LDG.E R12, desc[UR4][R8.64+0x800] ;  /* 0x00080004080c7981 */ /* 0x000e24000c1e1900 */
[----:B0-----:R-:W-:-:S05]  /*1460*/  I2FP.F32.S32 R13, R12 ;  /* 0x0000000c000d7245 */ /* 0x001fca0000201400 */
[----:B------:R4:W-:Y:S04]  /*1470*/  STG.E desc[UR4][R10.64+0x800], R13 ;  /* 0x0008000d0a007986 */ /* 0x0009e8000c101904 */
[----:B------:R-:W1:Y:S02]  /*1480*/  LDG.E R12, desc[UR4][R8.64+0xa00] ;  /* 0x000a0004080c7981 */ /* 0x000e64000c1e1900 */
[----:B-1----:R-:W-:-:S05]  /*1490*/  I2FP.F32.S32 R15, R12 ;  /* 0x0000000c000f7245 */ /* 0x002fca0000201400 */
[----:B------:R4:W-:Y:S04]  /*14a0*/  STG.E desc[UR4][R10.64+0xa00], R15 ;  /* 0x000a000f0a007986 */ /* 0x0009e8000c101904 */
[----:B------:R-:W2:Y:S02]  /*14b0*/  LDG.E R12, desc[UR4][R8.64+0xc00] ;  /* 0x000c0004080c7981 */ /* 0x000ea4000c1e1900 */
[----:B--2---:R-:W-:-:S05]  /*14c0*/  I2FP.F32.S32 R17, R12 ;  /* 0x0000000c00117245 */ /* 0x004fca0000201400 */
[----:B------:R4:W-:Y:S04]  /*14d0*/  STG.E desc[UR4][R10.64+0xc00], R17 ;  /* 0x000c00110a007986 */ /* 0x0009e8000c101904 */
[----:B------:R-:W3:Y:S01]  /*14e0*/  LDG.E R12, desc[UR4][R8.64+0xe00] ;  /* 0x000e0004080c7981 */ /* 0x000ee2000c1e1900 */
[----:B------:R-:W-:Y:S01]  /*14f0*/  VIADD R6, R6, 0x8 ;  /* 0x0000000806067836 */ /* 0x000fe20000000000 */
[----:B---3--:R-:W-:-:S05]  /*1500*/  I2FP.F32.S32 R19, R12 ;  /* 0x0000000c00137245 */ /* 0x008fca0000201400 */
[----:B------:R4:W-:Y:S02]  /*1510*/  STG.E desc[UR4][R10.64+0xe00], R19 ;  /* 0x000e00130a007986 */ /* 0x0009e4000c101904 */
.L_x_24:
[----:B------:R-:W-:Y:S05]  /*1520*/  @!P1 EXIT ;  /* 0x000000000000994d */ /* 0x000fea0003800000 */
[----:B------:R-:W-:Y:S02]  /*1530*/  ISETP.GE.U32.AND P0, PT, R14, 0x4, PT ;  /* 0x000000040e00780c */ /* 0x000fe40003f06070 */
[----:B------:R-:W-:-:S04]  /*1540*/  LOP3.LUT R12, R0, 0x3, RZ, 0xc0, !PT ;  /* 0x00000003000c7812 */ /* 0x000fc800078ec0ff */
[----:B------:R-:W-:-:S07]  /*1550*/  ISETP.NE.AND P1, PT, R12, RZ, PT ;  /* 0x000000ff0c00720c */ /* 0x000fce0003f25270 */
[----:B------:R-:W-:Y:S06]  /*1560*/  @!P0 BRA `(.L_x_25) ;  /* 0x0000000000408947 */ /* 0x000fec0003800000 */
[----:B0-----:R-:W-:-:S04]  /*1570*/  IMAD R9, R6, 0x80, R7 ;  /* 0x0000008006097824 */ /* 0x001fc800078e0207 */
[----:B----4-:R-:W-:-:S05]  /*1580*/  IMAD.WIDE R10, R9, 0x4, R4 ;  /* 0x00000004090a7825 */ /* 0x010fca00078e0204 */
        /* <DEDUP_REMOVED lines=10> */
[----:B------:R-:W2:Y:S01]  /*1630*/  LDG.E R0, desc[UR4][R10.64+0x600] ;  /* 0x000600040a007981 */ /* 0x000ea2000c1e1900 */
[----:B------:R-:W-:Y:S01]  /*1640*/  VIADD R6, R6, 0x4 ;  /* 0x0000000406067836 */ /* 0x000fe20000000000 */
[----:B--2---:R-:W-:-:S05]  /*1650*/  I2FP.F32.S32 R19, R0 ;  /* 0x0000000000137245 */ /* 0x004fca0000201400 */
[----:B------:R1:W-:Y:S02]  /*1660*/  STG.E desc[UR4][R8.64+0x600], R19 ;  /* 0x0006001308007986 */ /* 0x0003e4000c101904 */
.L_x_25:
[----:B------:R-:W-:Y:S05]  /*1670*/  @!P1 EXIT ;  /* 0x000000000000994d */ /* 0x000fea0003800000 */
[----:B0---4-:R-:W-:Y:S02]  /*1680*/  IMAD R11, R6, 0x80, R7 ;  /* 0x00000080060b7824 */ /* 0x011fe400078e0207 */
[----:B------:R-:W-:-:S07]  /*1690*/  IMAD.MOV R0, RZ, RZ, -R12 ;  /* 0x000000ffff007224 */ /* 0x000fce00078e0a0c */
.L_x_26:
[----:B-1----:R-:W-:-:S06]  /*16a0*/  IMAD.WIDE R8, R11, 0x4, R4 ;  /* 0x000000040b087825 */ /* 0x002fcc00078e0204 */
[----:B------:R-:W2:Y:S01]  /*16b0*/  LDG.E R8, desc[UR4][R8.64] ;  /* 0x0000000408087981 */ /* 0x000ea2000c1e1900 */
[----:B------:R-:W-:Y:S02]  /*16c0*/  VIADD R0, R0, 0x1 ;  /* 0x0000000100007836 */ /* 0x000fe40000000000 */
[----:B0-----:R-:W-:-:S03]  /*16d0*/  IMAD.WIDE R6, R11, 0x4, R2 ;  /* 0x000000040b067825 */ /* 0x001fc600078e0202 */
[----:B------:R-:W-:Y:S02]  /*16e0*/  ISETP.NE.AND P0, PT, R0, RZ, PT ;  /* 0x000000ff0000720c */ /* 0x000fe40003f05270 */
[----:B--2---:R-:W-:-:S05]  /*16f0*/  I2FP.F32.S32 R13, R8 ;  /* 0x00000008000d7245 */ /* 0x004fca0000201400 */
[----:B------:R0:W-:Y:S06]  /*1700*/  STG.E desc[UR4][R6.64], R13 ;  /* 0x0000000d06007986 */ /* 0x0001ec000c101904 */
[----:B------:R-:W-:Y:S05]  /*1710*/  @!P0 EXIT ;  /* 0x000000000000894d */ /* 0x000fea0003800000 */
[----:B------:R-:W-:Y:S01]  /*1720*/  VIADD R11, R11, 0x80 ;  /* 0x000000800b0b7836 */ /* 0x000fe20000000000 */
[----:B------:R-:W-:Y:S06]  /*1730*/  BRA `(.L_x_26) ;  /* 0xfffffffc00d87947 */ /* 0x000fec000383ffff */
.L_x_27:
[----:B------:R-:W-:-:S00]  /*1740*/  BRA `(.L_x_27) ;  /* 0xfffffffc00fc7947 */ /* 0x000fc0000383ffff */
[----:B------:R-:W-:-:S00]  /*1750*/  NOP ;  /* 0x0000000000007918 */ /* 0x000fc00000000000 */
        /* <DEDUP_REMOVED lines=10> */
.L_x_199:


//--------------------- .text._ZN3cub18CUB_300001_SM_10006detail9transform16transform_kernelINS2_10policy_hubILb1EN4cuda3std3__45tupleIJN6thrust24THRUST_300001_SM_1000_NS7pointerIiNSA_8cuda_cub3tagENSA_11use_defaultESE_EEEEEE10policy1000EiNS7_10__identityENSA_10device_ptrIfEEJPiEEEvT0_iT1_T2_DpNS2_10kernel_argIT3_EE --------------------------
	.section	.text._ZN3cub18CUB_300001_SM_10006detail9transform16transform_kernelINS2_10policy_hubILb1EN4cuda3std3__45tupleIJN6thrust24THRUST_300001_SM_1000_NS7pointerIiNSA_8cuda_cub3tagENSA_11use_defaultESE_EEEEEE10policy1000EiNS7_10__identityENSA_10device_ptrIfEEJPiEEEvT0_iT1_T2_DpNS2_10kernel_argIT3_EE,"ax",@progbits
	.align	128
        .global         _ZN3cub18CUB_300001_SM_10006detail9transform16transform_kernelINS2_10policy_hubILb1EN4cuda3std3__45tupleIJN6thrust24THRUST_300001_SM_1000_NS7pointerIiNSA_8cuda_cub3tagENSA_11use_defaultESE_EEEEEE10policy1000EiNS7_10__identityENSA_10device_ptrIfEEJPiEEEvT0_iT1_T2_DpNS2_10kernel_argIT3_EE
        .type           _ZN3cub18CUB_300001_SM_10006detail9transform16transform_kernelINS2_10policy_hubILb1EN4cuda3std3__45tupleIJN6thrust24THRUST_300001_SM_1000_NS7pointerIiNSA_8cuda_cub3tagENSA_11use_defaultESE_EEEEEE10policy1000EiNS7_10__identityENSA_10device_ptrIfEEJPiEEEvT0_iT1_T2_DpNS2_10kernel_argIT3_EE,@function
        .size           _ZN3cub18CUB_300001_SM_10006detail9transform16transform_kernelINS2_10policy_hubILb1EN4cuda3std3__45tupleIJN6thrust24THRUST_300001_SM_1000_NS7pointerIiNSA_8cuda_cub3tagENSA_11use_defaultESE_EEEEEE10policy1000EiNS7_10__identityENSA_10device_ptrIfEEJPiEEEvT0_iT1_T2_DpNS2_10kernel_argIT3_EE,(.L_x_200 - _ZN3cub18CUB_300001_SM_10006detail9transform16transform_kernelINS2_10policy_hubILb1EN4cuda3std3__45tupleIJN6thrust24THRUST_300001_SM_1000_NS7pointerIiNSA_8cuda_cub3tagENSA_11use_defaultESE_EEEEEE10policy1000EiNS7_10__identityENSA_10device_ptrIfEEJPiEEEvT0_iT1_T2_DpNS2_10kernel_argIT3_EE)
        .other          _ZN3cub18CUB_300001_SM_10006detail9transform16transform_kernelINS2_10policy_hubILb1EN4cuda3std3__45tupleIJN6thrust24THRUST_300001_SM_1000_NS7pointerIiNSA_8cuda_cub3tagENSA_11use_defaultESE_EEEEEE10policy1000EiNS7_10__identityENSA_10device_ptrIfEEJPiEEEvT0_iT1_T2_DpNS2_10kernel_argIT3_EE,@"STO_CUDA_ENTRY STV_DEFAULT"
_ZN3cub18CUB_300001_SM_10006detail9transform16transform_kernelINS2_10policy_hubILb1EN4cuda3std3__45tupleIJN6thrust24THRUST_300001_SM_1000_NS7pointerIiNSA_8cuda_cub3tagENSA_11use_defaultESE_EEEEEE10policy1000EiNS7_10__identityENSA_10device_ptrIfEEJPiEEEvT0_iT1_T2_DpNS2_10kernel_argIT3_EE:
.text._ZN3cub18CUB_300001_SM_10006detail9transform16transform_kernelINS2_10policy_hubILb1EN4cuda3std3__45tupleIJN6thrust24THRUST_300001_SM_1000_NS7pointerIiNSA_8cuda_cub3tagENSA_11use_defaultESE_EEEEEE10policy1000EiNS7_10__identityENSA_10device_ptrIfEEJPiEEEvT0_iT1_T2_DpNS2_10kernel_argIT3_EE:
[----:B------:R-:W-:Y:S08]  /*0000*/  LDC R1, c[0x0][0x37c] ;  /* 0x0000df00ff017b82 */ /* 0x000ff00000000800 */
[----:B------:R-:W0:Y:S01]  /*0010*/  LDC.64 R8, c[0x0][0x380] ;  /* 0x0000e000ff087b82 */ /* 0x000e220000000a00 */
[----:B------:R-:W1:Y:S01]  /*0020*/  S2R R0, SR_TID.X ;  /* 0x0000000000007919 */ /* 0x000e620000002100 */
[----:B------:R-:W2:Y:S01]  /*0030*/  LDCU.64 UR6, c[0x0][0x358] ;  /* 0x00006b00ff0677ac */ /* 0x000ea20008000a00 */
[----:B------:R-:W-:Y:S05]  /*0040*/  BSSY.RECONVERGENT B0, `(.L_x_28) ;  /* 0x0000016000007945 */ /* 0x000fea0003800200 */
[----:B------:R-:W3:Y:S08]  /*0050*/  S2UR UR4, SR_CTAID.X ;  /* 0x00000000000479c3 */ /* 0x000ef00000002500 */
[----:B------:R-:W4:Y:S01]  /*0060*/  LDC.64 R2, c[0x0][0x398] ;  /* 0x0000e600ff027b82 */ /* 0x000f220000000a00 */
[----:B0-----:R-:W-:-:S07]  /*0070*/  IMAD.SHL.U32 R7, R9, 0x80, RZ ;  /* 0x0000008009077824 */ /* 0x001fce00078e00ff */
[----:B------:R-:W0:Y:S01]  /*0080*/  LDC.64 R4, c[0x0][0x390] ;  /* 0x0000e400ff047b82 */ /* 0x000e220000000a00 */
[----:B---3--:R-:W-:Y:S02]  /*0090*/  IMAD R13, R7, UR4, RZ ;  /* 0x00000004070d7c24 */ /* 0x008fe4000f8e02ff */
[----:B-1----:R-:W-:Y:S02]  /*00a0*/  IMAD.SHL.U32 R15, R0, 0x80, RZ ;  /* 0x00000080000f7824 */ /* 0x002fe400078e00ff */
[----:B------:R-:W-:-:S05]  /*00b0*/  IMAD.IADD R8, R8, 0x1, -R13 ;  /* 0x0000000108087824 */ /* 0x000fca00078e0a0d */
[CC--:B------:R-:W-:Y:S02]  /*00c0*/  VIMNMX R6, PT, PT, R7.reuse, R8.reuse, PT ;  /* 0x0000000807067248 */ /* 0x0c0fe40003fe0100 */
[----:B------:R-:W-:-:S03]  /*00d0*/  ISETP.GT.AND P0, PT, R7, R8, PT ;  /* 0x000000080700720c */ /* 0x000fc60003f04270 */
[----:B------:R-:W-:-:S05]  /*00e0*/  IMAD.SHL.U32 R12, R6, 0x4, RZ ;  /* 0x00000004060c7824 */ /* 0x000fca00078e00ff */
[----:B------:R-:W-:-:S13]  /*00f0*/  ISETP.GE.AND P1, PT, R15, R12, PT ;  /* 0x0000000c0f00720c */ /* 0x000fda0003f26270 */
[----:B--2-4-:R-:W-:Y:S05]  /*0100*/  @P1 BRA `(.L_x_29) ;  /* 0x0000000000241947 */ /* 0x014fea0003800000 */
[----:B------:R-:W1:Y:S02]  /*0110*/  LDC.64 R10, c[0x0][0x398] ;  /* 0x0000e600ff0a7b82 */ /* 0x000e640000000a00 */
[----:B-1----:R-:W-:-:S04]  /*0120*/  IMAD.WIDE.U32 R10, R0, 0x80, R10 ;  /* 0x00000080000a7825 */ /* 0x002fc800078e000a */
[----:B------:R-:W-:-:S07]  /*0130*/  IMAD.WIDE R10, R13, 0x4, R10 ;  /* 0x000000040d0a7825 */ /* 0x000fce00078e020a */
.L_x_30:
[----:B------:R-:W-:Y:S01]  /*0140*/  VIADD R15, R15, 0x4000 ;  /* 0x000040000f0f7836 */ /* 0x000fe20000000000 */
[----:B------:R1:W-:Y:S04]  /*0150*/  CCTL.E.PF2 [R10] ;  /* 0x000000000a00798f */ /* 0x0003e80000800100 */
[----:B------:R-:W-:Y:S02]  /*0160*/  ISETP.GE.AND P1, PT, R15, R12, PT ;  /* 0x0000000c0f00720c */ /* 0x000fe40003f26270 */
[----:B-1----:R-:W-:-:S05]  /*0170*/  IADD3 R10, P2, PT, R10, 0x4000, RZ ;  /* 0x000040000a0a7810 */ /* 0x002fca0007f5e0ff */
[----:B------:R-:W-:-:S06]  /*0180*/  IMAD.X R11, RZ, RZ, R11, P2 ;  /* 0x000000ffff0b7224 */ /* 0x000fcc00010e060b */
[----:B------:R-:W-:Y:S05]  /*0190*/  @!P1 BRA `(.L_x_30) ;  /* 0xfffffffc00e89947 */ /* 0x000fea000383ffff */
.L_x_29:
[----:B------:R-:W-:Y:S05]  /*01a0*/  BSYNC.RECONVERGENT B0 ;  /* 0x0000000000007941 */ /* 0x000fea0003800200 */
.L_x_28:
[----:B------:R-:W-:-:S04]  /*01b0*/  IMAD.WIDE R2, R13, 0x4, R2 ;  /* 0x000000040d027825 */ /* 0x000fc800078e0202 */
[----:B0-----:R-:W-:Y:S01]  /*01c0*/  IMAD.WIDE R4, R13, 0x4, R4 ;  /* 0x000000040d047825 */ /* 0x001fe200078e0204 */
[----:B------:R-:W-:Y:S06]  /*01d0*/  @P0 BRA `(.L_x_31) ;  /* 0x0000000800440947 */ /* 0x000fec0003800000 */
        /* <DEDUP_REMOVED lines=12> */
.L_x_33:
        /* <DEDUP_REMOVED lines=36> */
[----:B------:R-:W1:Y:S01]  /*04e0*/  LDG.E R14, desc[UR6][R16.64+-0x600] ;  /* 0xfffa0006100e7981 */ /* 0x000e62000c1e1900 */
[----:B------:R-:W-:-:S05]  /*04f0*/  IADD3 R18, P1, PT, R4, R18, RZ ;  /* 0x0000001204127210 */ /* 0x000fca0007f3e0ff */
[----:B------:R-:W-:Y:S01]  /*0500*/  IMAD.X R19, R5, 0x1, R19, P1 ;  /* 0x0000000105137824 */ /* 0x000fe200008e0613 */
[----:B-1----:R-:W-:-:S05]  /*0510*/  I2FP.F32.S32 R21, R14 ;  /* 0x0000000e00157245 */ /* 0x002fca0000201400 */
        /* <DEDUP_REMOVED lines=25> */
.L_x_32:
[----:B------:R-:W-:Y:S05]  /*06b0*/  @!P0 EXIT ;  /* 0x000000000000894d */ /* 0x000fea0003800000 */
[----:B------:R-:W1:Y:S01]  /*06c0*/  LDCU UR4, c[0x0][0x384] ;  /* 0x00007080ff0477ac */ /* 0x000e620008000800 */
[----:B------:R-:W-:Y:S01]  /*06d0*/  ISETP.GE.U32.AND P0, PT, R20, 0x8, PT ;  /* 0x000000081400780c */ /* 0x000fe20003f06070 */
[----:B-1----:R-:W-:-:S06]  /*06e0*/  ULOP3.LUT UR5, UR4, 0x7, URZ, 0xc0, !UPT ;  /* 0x0000000704057892 */ /* 0x002fcc000f8ec0ff */
[----:B------:R-:W-:-:S06]  /*06f0*/  ISETP.NE.AND P1, PT, RZ, UR5, PT ;  /* 0x00000005ff007c0c */ /* 0x000fcc000bf25270 */
[----:B------:R-:W-:Y:S07]  /*0700*/  @!P0 BRA `(.L_x_34) ;  /* 0x0000000000708947 */ /* 0x000fee0003800000 */
        /* <DEDUP_REMOVED lines=28> */
.L_x_34:
[----:B------:R-:W-:Y:S05]  /*08d0*/  @!P1 EXIT ;  /* 0x000000000000994d */ /* 0x000fea0003800000 */
[----:B------:R-:W-:Y:S02]  /*08e0*/  UISETP.GE.U32.AND UP0, UPT, UR5, 0x4, UPT ;  /* 0x000000040500788c */ /* 0x000fe4000bf06070 */
[----:B------:R-:W-:-:S06]  /*08f0*/  ULOP3.LUT UR4, UR4, 0x3, URZ, 0xc0, !UPT ;  /* 0x0000000304047892 */ /* 0x000fcc000f8ec0ff */
[----:B------:R-:W-:Y:S01]  /*0900*/  ISETP.NE.AND P0, PT, RZ, UR4, PT ;  /* 0x00000004ff007c0c */ /* 0x000fe2000bf05270 */
[----:B------:R-:W-:-:S12]  /*0910*/  BRA.U !UP0, `(.L_x_35) ;  /* 0x0000000108407547 */ /* 0x000fd8000b800000 */
[----:B0---4-:R-:W-:-:S04]  /*0920*/  IMAD R11, R7, 0x80, R0 ;  /* 0x00000080070b7824 */ /* 0x011fc800078e0200 */
        /* <DEDUP_REMOVED lines=15> */
.L_x_35:
[----:B------:R-:W-:Y:S05]  /*0a20*/  @!P0 EXIT ;  /* 0x000000000000894d */ /* 0x000fea0003800000 */
[----:B01--4-:R-:W-:Y:S01]  /*0a30*/  IMAD R11, R7, 0x80, R0 ;  /* 0x00000080070b7824 */ /* 0x013fe200078e0200 */
[----:B------:R-:W-:-:S12]  /*0a40*/  UIADD3 UR4, UPT, UPT, -UR4, URZ, URZ ;  /* 0x000000ff04047290 */ /* 0x000fd8000fffe1ff */
.L_x_36:
[----:B------:R-:W-:-:S06]  /*0a50*/  IMAD.WIDE R8, R11, 0x4, R2 ;  /* 0x000000040b087825 */ /* 0x000fcc00078e0202 */
[----:B------:R-:W2:Y:S01]  /*0a60*/  LDG.E R8, desc[UR6][R8.64] ;  /* 0x0000000608087981 */ /* 0x000ea2000c1e1900 */
[----:B0-----:R-:W-:Y:S01]  /*0a70*/  IMAD.WIDE R6, R11, 0x4, R4 ;  /* 0x000000040b067825 */ /* 0x001fe200078e0204 */
[----:B------:R-:W-:-:S03]  /*0a80*/  UIADD3 UR4, UPT, UPT, UR4, 0x1, URZ ;  /* 0x0000000104047890 */ /* 0x000fc6000fffe0ff */
[----:B------:R-:W-:Y:S01]  /*0a90*/  VIADD R11, R11, 0x80 ;  /* 0x000000800b0b7836 */ /* 0x000fe20000000000 */
[----:B------:R-:W-:Y:S01]  /*0aa0*/  UISETP.NE.AND UP0, UPT, UR4, URZ, UPT ;  /* 0x000000ff0400728c */ /* 0x000fe2000bf05270 */
[----:B--2---:R-:W-:-:S05]  /*0ab0*/  I2FP.F32.S32 R13, R8 ;  /* 0x00000008000d7245 */ /* 0x004fca0000201400 */
[----:B------:R0:W-:Y:S03]  /*0ac0*/  STG.E desc[UR6][R6.64], R13 ;  /* 0x0000000d06007986 */ /* 0x0001e6000c101906 */
[----:B------:R-:W-:Y:S05]  /*0ad0*/  BRA.U UP0, `(.L_x_36) ;  /* 0xfffffffd00dc7547 */ /* 0x000fea000b83ffff */
[----:B------:R-:W-:Y:S05]  /*0ae0*/  EXIT ;  /* 0x000000000000794d */ /* 0x000fea0003800000 */
.L_x_31:
[----:B------:R-:W-:-:S13]  /*0af0*/  ISETP.GE.AND P0, PT, R9, 0x1, PT ;  /* 0x000000010900780c */ /* 0x000fda0003f06270 */
[----:B------:R-:W-:Y:S05]  /*0b00*/  @!P0 EXIT ;  /* 0x000000000000894d */ /* 0x000fea0003800000 */
[C---:B------:R-:W-:Y:S01]  /*0b10*/  ISETP.GE.U32.AND P0, PT, R9.reuse, 0x8, PT ;  /* 0x000000080900780c */ /* 0x040fe20003f06070 */
[----:B------:R-:W-:Y:S01]  /*0b20*/  IMAD.MOV.U32 R7, RZ, RZ, RZ ;  /* 0x000000ffff077224 */ /* 0x000fe200078e00ff */
[----:B------:R-:W-:-:S11]  /*0b30*/  LOP3.LUT R20, R9, 0x7, RZ, 0xc0, !PT ;  /* 0x0000000709147812 */ /* 0x000fd600078ec0ff */
[----:B------:R-:W-:Y:S05]  /*0b40*/  @!P0 BRA `(.L_x_37) ;  /* 0x0000000000d08947 */ /* 0x000fea0003800000 */
[----:B------:R-:W-:Y:S01]  /*0b50*/  LOP3.LUT R7, R9, 0x7ffffff8, RZ, 0xc0, !PT ;  /* 0x7ffffff809077812 */ /* 0x000fe200078ec0ff */
[----:B------:R-:W-:-:S07]  /*0b60*/  IMAD.MOV.U32 R12, RZ, RZ, RZ ;  /* 0x000000ffff0c7224 */ /* 0x000fce00078e00ff */
.L_x_40:
[----:B0-----:R-:W-:-:S05]  /*0b70*/  IMAD R13, R12, 0x80, R0 ;  /* 0x000000800c0d7824 */ /* 0x001fca00078e0200 */
        /* <DEDUP_REMOVED lines=10> */
[----:B------:R-:W-:Y:S02]  /*0c20*/  VIADD R21, R13, 0x100 ;  /* 0x000001000d157836 */ /* 0x000fe40000000000 */
[----:B------:R-:W-:-:S03]  /*0c30*/  IMAD.WIDE R10, R11, 0x4, R4 ;  /* 0x000000040b0a7825 */ /* 0x000fc600078e0204 */
[----:B------:R-:W-:Y:S02]  /*0c40*/  ISETP.GE.AND P0, PT, R21, R6, PT ;  /* 0x000000061500720c */ /* 0x000fe40003f06270 */
[----:B--2---:R-:W-:-:S05]  /*0c50*/  @!P1 I2FP.F32.S32 R15, R18 ;  /* 0x00000012000f9245 */ /* 0x004fca0000201400 */
[----:B------:R1:W-:Y:S06]  /*0c60*/  @!P1 STG.E desc[UR6][R10.64], R15 ;  /* 0x0000000f0a009986 */ /* 0x0003ec000c101906 */
[----:B------:R-:W2:Y:S01]  /*0c70*/  @!P0 LDG.E R14, desc[UR6][R8.64+0x200] ;  /* 0x00020006080e8981 */ /* 0x000ea2000c1e1900 */
[----:B------:R-:W-:-:S05]  /*0c80*/  VIADD R21, R13, 0x180 ;  /* 0x000001800d157836 */ /* 0x000fca0000000000 */
[----:B------:R-:W-:Y:S02]  /*0c90*/  ISETP.GE.AND P1, PT, R21, R6, PT ;  /* 0x000000061500720c */ /* 0x000fe40003f26270 */
[----:B--2---:R-:W-:-:S05]  /*0ca0*/  @!P0 I2FP.F32.S32 R21, R14 ;  /* 0x0000000e00158245 */ /* 0x004fca0000201400 */
[----:B------:R-:W-:Y:S06]  /*0cb0*/  @!P0 STG.E desc[UR6][R10.64+0x200], R21 ;  /* 0x000200150a008986 */ /* 0x000fec000c101906 */
[----:B------:R-:W2:Y:S01]  /*0cc0*/  @!P1 LDG.E R14, desc[UR6][R8.64+0x400] ;  /* 0x00040006080e9981 */ /* 0x000ea2000c1e1900 */
[----:B0-----:R-:W-:-:S05]  /*0cd0*/  VIADD R17, R13, 0x200 ;  /* 0x000002000d117836 */ /* 0x001fca0000000000 */
[----:B------:R-:W-:Y:S02]  /*0ce0*/  ISETP.GE.AND P0, PT, R17, R6, PT ;  /* 0x000000061100720c */ /* 0x000fe40003f06270 */
[----:B--2---:R-:W-:-:S05]  /*0cf0*/  @!P1 I2FP.F32.S32 R17, R14 ;  /* 0x0000000e00119245 */ /* 0x004fca0000201400 */
[----:B------:R0:W-:Y:S06]  /*0d00*/  @!P1 STG.E desc[UR6][R10.64+0x400], R17 ;  /* 0x000400110a009986 */ /* 0x0001ec000c101906 */
[----:B------:R-:W2:Y:S01]  /*0d10*/  @!P0 LDG.E R14, desc[UR6][R8.64+0x600] ;  /* 0x00060006080e8981 */ /* 0x000ea2000c1e1900 */
[----:B-1----:R-:W-:-:S05]  /*0d20*/  VIADD R15, R13, 0x280 ;  /* 0x000002800d0f7836 */ /* 0x002fca0000000000 */
        /* <DEDUP_REMOVED lines=9> */
[----:B------:R-:W-:Y:S01]  /*0dc0*/  VIADD R13, R13, 0x380 ;  /* 0x000003800d0d7836 */ /* 0x000fe20000000000 */
[----:B------:R-:W-:Y:S01]  /*0dd0*/  BSSY.RECONVERGENT B0, `(.L_x_38) ;  /* 0x000000a000007945 */ /* 0x000fe20003800200 */
[----:B------:R-:W-:-:S05]  /*0de0*/  VIADD R12, R12, 0x8 ;  /* 0x000000080c0c7836 */ /* 0x000fca0000000000 */
[----:B------:R-:W-:Y:S02]  /*0df0*/  ISETP.NE.AND P1, PT, R12, R7, PT ;  /* 0x000000070c00720c */ /* 0x000fe40003f25270 */
[----:B0-----:R-:W-:-:S05]  /*0e00*/  @!P0 I2FP.F32.S32 R17, R14 ;  /* 0x0000000e00118245 */ /* 0x001fca0000201400 */
[----:B------:R1:W-:Y:S01]  /*0e10*/  @!P0 STG.E desc[UR6][R10.64+0xa00], R17 ;  /* 0x000a00110a008986 */ /* 0x0003e2000c101906 */
[----:B------:R-:W-:-:S13]  /*0e20*/  ISETP.GE.AND P0, PT, R13, R6, PT ;  /* 0x000000060d00720c */ /* 0x000fda0003f06270 */
[----:B-1----:R-:W-:Y:S05]  /*0e30*/  @P0 BRA `(.L_x_39) ;  /* 0x00000000000c0947 */ /* 0x002fea0003800000 */
[----:B------:R-:W2:Y:S02]  /*0e40*/  LDG.E R8, desc[UR6][R8.64+0xc00] ;  /* 0x000c000608087981 */ /* 0x000ea4000c1e1900 */
[----:B--2---:R-:W-:-:S05]  /*0e50*/  I2FP.F32.S32 R13, R8 ;  /* 0x00000008000d7245 */ /* 0x004fca0000201400 */
[----:B------:R0:W-:Y:S02]  /*0e60*/  STG.E desc[UR6][R10.64+0xc00], R13 ;  /* 0x000c000d0a007986 */ /* 0x0001e4000c101906 */
.L_x_39:
[----:B------:R-:W-:Y:S05]  /*0e70*/  BSYNC.RECONVERGENT B0 ;  /* 0x0000000000007941 */ /* 0x000fea0003800200 */
.L_x_38:
[----:B------:R-:W-:Y:S05]  /*0e80*/  @P1 BRA `(.L_x_40) ;  /* 0xfffffffc00381947 */ /* 0x000fea000383ffff */
.L_x_37:
[----:B------:R-:W-:-:S13]  /*0e90*/  ISETP.NE.AND P0, PT, R20, RZ, PT ;  /* 0x000000ff1400720c */ /* 0x000fda0003f05270 */
[----:B------:R-:W-:Y:S05]  /*0ea0*/  @!P0 EXIT ;  /* 0x000000000000894d */ /* 0x000fea0003800000 */
[----:B------:R-:W1:Y:S01]  /*0eb0*/  LDC R8, c[0x0][0x384] ;  /* 0x0000e100ff087b82 */ /* 0x000e620000000800 */
[----:B------:R-:W-:Y:S02]  /*0ec0*/  ISETP.GE.U32.AND P1, PT, R20, 0x4, PT ;  /* 0x000000041400780c */ /* 0x000fe40003f26070 */
[----:B-1----:R-:W-:-:S04]  /*0ed0*/  LOP3.LUT R21, R8, 0x3, RZ, 0xc0, !PT ;  /* 0x0000000308157812 */ /* 0x002fc800078ec0ff */
[----:B------:R-:W-:-:S07]  /*0ee0*/  ISETP.NE.AND P0, PT, R21, RZ, PT ;  /* 0x000000ff1500720c */ /* 0x000fce0003f05270 */
[----:B------:R-:W-:Y:S06]  /*0ef0*/  @!P1 BRA `(.L_x_41) ;  /* 0x0000000000749947 */ /* 0x000fec0003800000 */
[----:B------:R-:W-:-:S05]  /*0f00*/  IMAD R19, R7, 0x80, R0 ;  /* 0x0000008007137824 */ /* 0x000fca00078e0200 */
[----:B------:R-:W-:-:S13]  /*0f10*/  ISETP.GE.AND P2, PT, R19, R6, PT ;  /* 0x000000061300720c */ /* 0x000fda0003f46270 */
[----:B0-----:R-:W-:-:S06]  /*0f20*/  @!P2 IMAD.WIDE R10, R19, 0x4, R2 ;  /* 0x00000004130aa825 */ /* 0x001fcc00078e0202 */
        /* <DEDUP_REMOVED lines=26> */
.L_x_41:
[----:B------:R-:W-:Y:S05]  /*10d0*/  @!P0 EXIT ;  /* 0x000000000000894d */ /* 0x000fea0003800000 */
[----:B------:R-:W-:Y:S02]  /*10e0*/  ISETP.NE.AND P1, PT, R21, 0x1, PT ;  /* 0x000000011500780c */ /* 0x000fe40003f25270 */
[----:B------:R-:W-:-:S04]  /*10f0*/  LOP3.LUT R8, R8, 0x1, RZ, 0xc0, !PT ;  /* 0x0000000108087812 */ /* 0x000fc800078ec0ff */
[----:B------:R-:W-:-:S07]  /*1100*/  ISETP.NE.U32.AND P0, PT, R8, 0x1, PT ;  /* 0x000000010800780c */ /* 0x000fce0003f05070 */
[----:B------:R-:W-:Y:S06]  /*1110*/  @!P1 BRA `(.L_x_42) ;  /* 0x00000000003c9947 */ /* 0x000fec0003800000 */
[----:B0-----:R-:W-:-:S05]  /*1120*/  IMAD R11, R7, 0x80, R0 ;  /* 0x00000080070b7824 */ /* 0x001fca00078e0200 */
[----:B------:R-:W-:-:S13]  /*1130*/  ISETP.GE.AND P1, PT, R11, R6, PT ;  /* 0x000000060b00720c */ /* 0x000fda0003f26270 */
[----:B-1----:R-:W-:-:S06]  /*1140*/  @!P1 IMAD.WIDE R8, R11, 0x4, R2 ;  /* 0x000000040b089825 */ /* 0x002fcc00078e0202 */
[----:B------:R-:W2:Y:S01]  /*1150*/  @!P1 LDG.E R8, desc[UR6][R8.64] ;  /* 0x0000000608089981 */ /* 0x000ea2000c1e1900 */
[C---:B------:R-:W-:Y:S02]  /*1160*/  VIADD R15, R11.reuse, 0x80 ;  /* 0x000000800b0f7836 */ /* 0x040fe40000000000 */
[----:B------:R-:W-:-:S03]  /*1170*/  @!P1 IMAD.WIDE R10, R11, 0x4, R4 ;  /* 0x000000040b0a9825 */ /* 0x000fc600078e0204 */
[----:B------:R-:W-:-:S13]  /*1180*/  ISETP.GE.AND P2, PT, R15, R6, PT ;  /* 0x000000060f00720c */ /* 0x000fda0003f46270 */
[----:B------:R-:W-:Y:S01]  /*1190*/  @!P2 IMAD.WIDE R12, R15, 0x4, R2 ;  /* 0x000000040f0ca825 */ /* 0x000fe200078e0202 */
[----:B--2---:R-:W-:-:S05]  /*11a0*/  @!P1 I2FP.F32.S32 R17, R8 ;  /* 0x0000000800119245 */ /* 0x004fca0000201400 */
[----:B------:R2:W-:Y:S04]  /*11b0*/  @!P1 STG.E desc[UR6][R10.64], R17 ;  /* 0x000000110a009986 */ /* 0x0005e8000c101906 */
[----:B------:R-:W3:Y:S01]  /*11c0*/  @!P2 LDG.E R12, desc[UR6][R12.64] ;  /* 0x000000060c0ca981 */ /* 0x000ee2000c1e1900 */
[----:B------:R-:W-:-:S04]  /*11d0*/  @!P2 IMAD.WIDE R14, R15, 0x4, R4 ;  /* 0x000000040f0ea825 */ /* 0x000fc800078e0204 */
[----:B------:R-:W-:Y:S01]  /*11e0*/  VIADD R7, R7, 0x2 ;  /* 0x0000000207077836 */ /* 0x000fe20000000000 */
[----:B---3--:R-:W-:-:S05]  /*11f0*/  @!P2 I2FP.F32.S32 R19, R12 ;  /* 0x0000000c0013a245 */ /* 0x008fca0000201400 */
[----:B------:R2:W-:Y:S02]  /*1200*/  @!P2 STG.E desc[UR6][R14.64], R19 ;  /* 0x000000130e00a986 */ /* 0x0005e4000c101906 */
.L_x_42:
[----:B------:R-:W-:Y:S05]  /*1210*/  @P0 EXIT ;  /* 0x000000000000094d */ /* 0x000fea0003800000 */
[----:B------:R-:W-:-:S05]  /*1220*/  IMAD R7, R7, 0x80, R0 ;  /* 0x0000008007077824 */ /* 0x000fca00078e0200 */
[----:B------:R-:W-:-:S13]  /*1230*/  ISETP.GE.AND P0, PT, R7, R6, PT ;  /* 0x000000060700720c */ /* 0x000fda0003f06270 */
[----:B------:R-:W-:Y:S05]  /*1240*/  @P0 EXIT ;  /* 0x000000000000094d */ /* 0x000fea0003800000 */
[----:B------:R-:W-:-:S06]  /*1250*/  IMAD.WIDE R2, R7, 0x4, R2 ;  /* 0x0000000407027825 */ /* 0x000fcc00078e0202 */
[----:B------:R-:W3:Y:S01]  /*1260*/  LDG.E R2, desc[UR6][R2.64] ;  /* 0x0000000602027981 */ /* 0x000ee2000c1e1900 */
[----:B------:R-:W-:Y:S01]  /*1270*/  IMAD.WIDE R4, R7, 0x4, R4 ;  /* 0x0000000407047825 */ /* 0x000fe200078e0204 */
[----:B---3--:R-:W-:-:S05]  /*1280*/  I2FP.F32.S32 R7, R2 ;  /* 0x0000000200077245 */ /* 0x008fca0000201400 */
[----:B------:R-:W-:Y:S01]  /*1290*/  STG.E desc[UR6][R4.64], R7 ;  /* 0x0000000704007986 */ /* 0x000fe2000c101906 */
[----:B------:R-:W-:Y:S05]  /*12a0*/  EXIT ;  /* 0x000000000000794d */ /* 0x000fea0003800000 */
.L_x_43:
        /* <DEDUP_REMOVED lines=13> */
.L_x_200:


//--------------------- .text._ZN3cub18CUB_300001_SM_10006detail9transform16transform_kernelINS2_10policy_hubILb0EN4cuda3std3__45tupleIJN6thrust24THRUST_300001_SM_1000_NS6detail15normal_iteratorINSA_10device_ptrIfEEEESF_EEEE10policy1000ElNS7_4plusIfEESF_JPfSL_EEEvT0_iT1_T2_DpNS2_10kernel_argIT3_EE --------------------------
	.section	.text._ZN3cub18CUB_300001_SM_10006detail9transform16transform_kernelINS2_10policy_hubILb0EN4cuda3std3__45tupleIJN6thrust24THRUST_300001_SM_1000_NS6detail15normal_iteratorINSA_10device_ptrIfEEEESF_EEEE10policy1000ElNS7_4plusIfEESF_JPfSL_EEEvT0_iT1_T2_DpNS2_10kernel_argIT3_EE,"ax",@progbits
	.align	128
        .global         _ZN3cub18CUB_300001_SM_10006detail9transform16transform_kernelINS2_10policy_hubILb0EN4cuda3std3__45tupleIJN6thrust24THRUST_300001_SM_1000_NS6detail15normal_iteratorINSA_10device_ptrIfEEEESF_EEEE10policy1000ElNS7_4plusIfEESF_JPfSL_EEEvT0_iT1_T2_DpNS2_10kernel_argIT3_EE
        .type           _ZN3cub18CUB_300001_SM_10006detail9transform16transform_kernelINS2_10policy_hubILb0EN4cuda3std3__45tupleIJN6thrust24THRUST_300001_SM_1000_NS6detail15normal_iteratorINSA_10device_ptrIfEEEESF_EEEE10policy1000ElNS7_4plusIfEESF_JPfSL_EEEvT0_iT1_T2_DpNS2_10kernel_argIT3_EE,@function
        .size           _ZN3cub18CUB_300001_SM_10006detail9transform16transform_kernelINS2_10policy_hubILb0EN4cuda3std3__45tupleIJN6thrust24THRUST_300001_SM_1000_NS6detail15normal_iteratorINSA_10device_ptrIfEEEESF_EEEE10policy1000ElNS7_4plusIfEESF_JPfSL_EEEvT0_iT1_T2_DpNS2_10kernel_argIT3_EE,(.L_x_195 - _ZN3cub18CUB_300001_SM_10006detail9transform16transform_kernelINS2_10policy_hubILb0EN4cuda3std3__45tupleIJN6thrust24THRUST_300001_SM_1000_NS6detail15normal_iteratorINSA_10device_ptrIfEEEESF_EEEE10policy1000ElNS7_4plusIfEESF_JPfSL_EEEvT0_iT1_T2_DpNS2_10kernel_argIT3_EE)
        .other          _ZN3cub18CUB_300001_SM_10006detail9transform16transform_kernelINS2_10policy_hubILb0EN4cuda3std3__45tupleIJN6thrust24THRUST_300001_SM_1000_NS6detail15normal_iteratorINSA_10device_ptrIfEEEESF_EEEE10policy1000ElNS7_4plusIfEESF_JPfSL_EEEvT0_iT1_T2_DpNS2_10kernel_argIT3_EE,@"STO_CUDA_ENTRY STV_DEFAULT"
_ZN3cub18CUB_300001_SM_10006detail9transform16transform_kernelINS2_10policy_hubILb0EN4cuda3std3__45tupleIJN6thrust24THRUST_300001_SM_1000_NS6detail15normal_iteratorINSA_10device_ptrIfEEEESF_EEEE10policy1000ElNS7_4plusIfEESF_JPfSL_EEEvT0_iT1_T2_DpNS2_10kernel_argIT3_EE:
.text._ZN3cub18CUB_300001_SM_10006detail9transform16transform_kernelINS2_10policy_hubILb0EN4cuda3std3__45tupleIJN6thrust24THRUST_300001_SM_1000_NS6detail15normal_iteratorINSA_10device_ptrIfEEEESF_EEEE10policy1000ElNS7_4plusIfEESF_JPfSL_EEEvT0_iT1_T2_DpNS2_10kernel_argIT3_EE:
[----:B------:R-:W-:Y:S01]  /*0000*/  LDC R1, c[0x0][0x37c] ;  /* 0x0000df00ff017b82 */ /* 0x000fe20000000800 */
[----:B------:R-:W1:Y:S07]  /*0010*/  LDCU UR24, c[0x0][0x388] ;  /* 0x00007100ff1877ac */ /* 0x000e6e0008000800 */
[----:B------:R-:W2:Y:S01]  /*0020*/  S2UR UR5, SR_CTAID.X ;  /* 0x00000000000579c3 */ /* 0x000ea20000002500 */
[----:B------:R-:W3:Y:S01]  /*0030*/  LDCU UR7, c[0x0][0x370] ;  /* 0x00006e00ff0777ac */ /* 0x000ee20008000800 */
[----:B------:R-:W4:Y:S06]  /*0040*/  LDCU.64 UR22, c[0x0][0x358] ;  /* 0x00006b00ff1677ac */ /* 0x000f2c0008000a00 */
[----:B------:R-:W5:Y:S01]  /*0050*/  LDC.64 R2, c[0x0][0x380] ;  /* 0x0000e000ff027b82 */ /* 0x000f620000000a00 */
[----:B-1----:R-:W-:-:S04]  /*0060*/  USHF.L.U32 UR19, UR24, 0x7, URZ ;  /* 0x0000000718137899 */ /* 0x002fc800080006ff */
[----:B------:R-:W-:Y:S02]  /*0070*/  USHF.R.S32.HI UR8, URZ, 0x1f, UR19 ;  /* 0x0000001fff087899 */ /* 0x000fe40008011413 */
[----:B--2---:R-:W-:Y:S02]  /*0080*/  UIMAD.WIDE.U32 UR20, UR19, UR5, URZ ;  /* 0x00000005131472a5 */ /* 0x004fe4000f8e00ff */
[----:B------:R-:W-:Y:S02]  /*0090*/  UIMAD UR6, UR8, UR5, URZ ;  /* 0x00000005080672a4 */ /* 0x000fe4000f8e02ff */
[----:B------:R-:W-:Y:S02]  /*00a0*/  UIADD3 UR4, UPT, UPT, UR5, 0x2, URZ ;  /* 0x0000000205047890 */ /* 0x000fe4000fffe0ff */
[----:B------:R-:W-:Y:S02]  /*00b0*/  UIADD3 UR6, UPT, UPT, UR21, UR6, URZ ;  /* 0x0000000615067290 */ /* 0x000fe4000fffe0ff */
[----:B---3--:R-:W-:Y:S01]  /*00c0*/  UISETP.GE.U32.AND UP0, UPT, UR4, UR7, UPT ;  /* 0x000000070400728c */ /* 0x008fe2000bf06070 */
[----:B-----5:R-:W-:-:S03]  /*00d0*/  IADD3 R0, P0, PT, R2, -UR20, RZ ;  /* 0x8000001402007c10 */ /* 0x020fc6000ff1e0ff */
[----:B------:R-:W-:Y:S01]  /*00e0*/  UISETP.EQ.OR UP0, UPT, UR5, URZ, UP0 ;  /* 0x000000ff0500728c */ /* 0x000fe20008702670 */
[----:B------:R-:W-:Y:S02]  /*00f0*/  IADD3.X R2, PT, PT, R3, ~UR6, RZ, P0, !PT ;  /* 0x8000000603027c10 */ /* 0x000fe400087fe4ff */
[----:B------:R-:W-:-:S04]  /*0100*/  ISETP.LT.U32.AND P0, PT, R0, UR19, PT ;  /* 0x0000001300007c0c */ /* 0x000fc8000bf01070 */
[----:B------:R-:W-:-:S04]  /*0110*/  ISETP.LT.AND.EX P0, PT, R2, UR8, PT, P0 ;  /* 0x0000000802007c0c */ /* 0x000fc8000bf01300 */
[----:B------:R-:W-:Y:S01]  /*0120*/  SEL R0, R0, UR19, P0 ;  /* 0x0000001300007c07 */ /* 0x000fe20008000000 */
[----:B----4-:R-:W-:Y:S08]  /*0130*/  BRA.U UP0, `(.L_x_44) ;  /* 0x0000000100e47547 */ /* 0x010ff0000b800000 */
[----:B------:R-:W1:Y:S01]  /*0140*/  S2R R2, SR_TID.X ;  /* 0x0000000000027919 */ /* 0x000e620000002100 */
[----:B------:R-:W-:Y:S01]  /*0150*/  ELECT P0, URZ, PT ;  /* 0x0000000000ff782f */ /* 0x000fe20003800000 */
[----:B------:R-:W-:Y:S03]  /*0160*/  BSSY.RECONVERGENT B0, `(.L_x_45) ;  /* 0x000002e000007945 */ /* 0x000fe60003800200 */
[----:B-1----:R-:W-:-:S13]  /*0170*/  ISETP.GT.U32.OR P0, PT, R2, 0x1f, !P0 ;  /* 0x0000001f0200780c */ /* 0x002fda0004704470 */
[----:B------:R-:W-:Y:S05]  /*0180*/  @P0 BRA `(.L_x_46) ;  /* 0x0000000000ac0947 */ /* 0x000fea0003800000 */
[----:B------:R-:W1:Y:S01]  /*0190*/  S2UR UR18, SR_CgaCtaId ;  /* 0x00000000001279c3 */ /* 0x000e620000008800 */
[----:B------:R-:W2:Y:S01]  /*01a0*/  LDCU UR15, c[0x0][0x3a0] ;  /* 0x00007400ff0f77ac */ /* 0x000ea20008000800 */
[----:B------:R-:W3:Y:S01]  /*01b0*/  LDCU UR17, c[0x0][0x3b0] ;  /* 0x00007600ff1177ac */ /* 0x000ee20008000800 */
[----:B------:R-:W-:Y:S01]  /*01c0*/  ULEA UR14, UR24, 0xf, 0x9 ;  /* 0x0000000f180e7891 */ /* 0x000fe2000f8e48ff */
[----:B------:R-:W-:Y:S01]  /*01d0*/  UMOV UR7, 0x400 ;  /* 0x0000040000077882 */ /* 0x000fe20000000000 */
[----:B------:R-:W-:Y:S01]  /*01e0*/  UMOV UR10, 0x1 ;  /* 0x00000001000a7882 */ /* 0x000fe20000000000 */
[----:B------:R-:W4:Y:S01]  /*01f0*/  LDCU.64 UR4, c[0x0][0x398] ;  /* 0x00007300ff0477ac */ /* 0x000f220008000a00 */
[----:B------:R-:W-:-:S04]  /*0200*/  UIADD3 UR10, UPT, UPT, -UR10, 0x100000, URZ ;  /* 0x001000000a0a7890 */ /* 0x000fc8000fffe1ff */
[----:B------:R-:W-:Y:S02]  /*0210*/  USHF.L.U32 UR11, UR10, 0xb, URZ ;  /* 0x0000000b0a0b7899 */ /* 0x000fe400080006ff */
[----:B------:R-:W-:Y:S02]  /*0220*/  USHF.L.U32 UR10, UR10, 0x1, URZ ;  /* 0x000000010a0a7899 */ /* 0x000fe400080006ff */
[----:B--2---:R-:W-:Y:S01]  /*0230*/  UIADD3 UR15, UPT, UPT, UR14, UR15, URZ ;  /* 0x0000000f0e0f7290 */ /* 0x004fe2000fffe0ff */
[----:B------:R-:W2:Y:S01]  /*0240*/  LDCU.64 UR12, c[0x0][0x3a8] ;  /* 0x00007500ff0c77ac */ /* 0x000ea20008000a00 */
[----:B---3--:R-:W-:Y:S02]  /*0250*/  UIADD3 UR14, UPT, UPT, UR14, UR17, URZ ;  /* 0x000000110e0e7290 */ /* 0x008fe4000fffe0ff */
[----:B-1----:R-:W-:Y:S02]  /*0260*/  ULEA UR17, UR18, UR7, 0x18 ;  /* 0x0000000712117291 */ /* 0x002fe4000f8ec0ff */
[----:B------:R-:W-:-:S02]  /*0270*/  UIADD3 UR16, UPT, UPT, UR7, 0x80, URZ ;  /* 0x0000008007107890 */ /* 0x000fc4000fffe0ff */
[----:B------:R-:W-:Y:S02]  /*0280*/  USHF.L.U64.HI UR9, UR20, 0x2, UR6 ;  /* 0x0000000214097899 */ /* 0x000fe40008010206 */
[----:B------:R-:W-:Y:S02]  /*0290*/  USHF.L.U32 UR8, UR20, 0x2, URZ ;  /* 0x0000000214087899 */ /* 0x000fe400080006ff */
[----:B------:R-:W-:Y:S02]  /*02a0*/  ULOP3.LUT UR15, UR15, 0xfffffff0, URZ, 0xc0, !UPT ;  /* 0xfffffff00f0f7892 */ /* 0x000fe4000f8ec0ff */
[----:B------:R-:W-:Y:S01]  /*02b0*/  ULOP3.LUT UR14, UR14, 0xfffffff0, URZ, 0xc0, !UPT ;  /* 0xfffffff00e0e7892 */ /* 0x000fe2000f8ec0ff */
[----:B------:R-:W1:Y:S02]  /*02c0*/  FENCE.VIEW.ASYNC.S ;  /* 0x00000000000073c6 */ /* 0x000e640000000000 */
[----:B-1----:R1:W3:Y:S02]  /*02d0*/  SYNCS.EXCH.64 URZ, [UR17], UR10 ;  /* 0x0000000a11ff75b2 */ /* 0x0022e40008000100 */
[----:B------:R-:W-:Y:S01]  /*02e0*/  @!PT LDS RZ, [RZ] ;  /* 0x00000000fffff984 */ /* 0x000fe20000000800 */
[----:B------:R-:W-:Y:S01]  /*02f0*/  @!PT LDS RZ, [RZ] ;  /* 0x00000000fffff984 */ /* 0x000fe20000000800 */
[----:B------:R-:W-:Y:S01]  /*0300*/  @!PT LDS RZ, [RZ] ;  /* 0x00000000fffff984 */ /* 0x000fe20000000800 */
[----:B------:R-:W-:Y:S01]  /*0310*/  @!PT LDS RZ, [RZ] ;  /* 0x00000000fffff984 */ /* 0x000fe20000000800 */
[----:B---3--:R3:W-:Y:S06]  /*0320*/  MEMBAR.ALL.CTA ;  /* 0x0000000000007992 */ /* 0x0087ec0000008000 */
[----:B---3--:R-:W3:Y:S01]  /*0330*/  FENCE.VIEW.ASYNC.S ;  /* 0x00000000000073c6 */ /* 0x008ee20000000000 */
[----:B------:R-:W-:-:S02]  /*0340*/  ULEA UR16, UR18, UR16, 0x18 ;  /* 0x0000001012107291 */ /* 0x000fc4000f8ec0ff */
[----:B----4-:R-:W-:Y:S02]  /*0350*/  UIADD3.64 UR4, UPT, UPT, UR8, UR4, URZ ;  /* 0x0000000408047297 */ /* 0x010fe4000fffe0ff */
[----:B------:R-:W-:Y:S02]  /*0360*/  USHF.R.U32.HI UR7, URZ, 0x4, UR15 ;  /* 0x00000004ff077899 */ /* 0x000fe4000801160f */
[----:B--2---:R-:W-:Y:S02]  /*0370*/  UIADD3.64 UR8, UPT, UPT, UR8, UR12, URZ ;  /* 0x0000000c08087297 */ /* 0x004fe4000fffe0ff */
[----:B------:R-:W-:Y:S02]  /*0380*/  UIADD3 UR15, UPT, UPT, UR15, UR14, URZ ;  /* 0x0000000e0f0f7290 */ /* 0x000fe4000fffe0ff */
[----:B------:R-:W-:Y:S02]  /*0390*/  ULEA UR12, UR24, UR16, 0x9 ;  /* 0x00000010180c7291 */ /* 0x000fe4000f8e48ff */
[----:B------:R-:W-:-:S02]  /*03a0*/  USHF.R.U32.HI UR14, URZ, 0x4, UR14 ;  /* 0x00000004ff0e7899 */ /* 0x000fc4000801160e */
[----:B------:R-:W-:Y:S01]  /*03b0*/  UPRMT UR7, UR7, 0x5410, URZ ;  /* 0x0000541007077896 */ /* 0x000fe200080000ff */
[----:B------:R-:W-:Y:S01]  /*03c0*/  IMAD.U32 R2, RZ, RZ, UR15 ;  /* 0x0000000fff027e24 */ /* 0x000fe2000f8e00ff */
[----:B------:R-:W-:Y:S02]  /*03d0*/  UIADD3 UR12, UPT, UPT, UR12, 0x80, URZ ;  /* 0x000000800c0c7890 */ /* 0x000fe4000fffe0ff */
[----:B------:R-:W-:Y:S01]  /*03e0*/  UPRMT UR14, UR14, 0x5410, URZ ;  /* 0x000054100e0e7896 */ /* 0x000fe200080000ff */
[----:B------:R-:W-:-:S04]  /*03f0*/  UMOV UR13, UR17 ;  /* 0x00000011000d7c82 */ /* 0x000fc80008000000 */
[----:B---3--:R1:W-:Y:S04]  /*0400*/  UBLKCP.S.G [UR16], [UR4], UR7 ;  /* 0x00000010040073ba */ /* 0x0083e80008000207 */
[----:B------:R1:W-:Y:S01]  /*0410*/  UBLKCP.S.G [UR12], [UR8], UR14 ;  /* 0x0000000c080073ba */ /* 0x0003e2000800020e */
[----:B------:R1:W-:Y:S01]  /*0420*/  SYNCS.ARRIVE.TRANS64 RZ, [UR17], R2 ;  /* 0x00000002ffff79a7 */ /* 0x0003e20008000011 */
[----:B------:R-:W-:Y:S01]  /*0430*/  NOP ;  /* 0x0000000000007918 */ /* 0x000fe20000000000 */
.L_x_46:
[----:B-1----:R-:W-:Y:S05]  /*0440*/  BSYNC.RECONVERGENT B0 ;  /* 0x0000000000007941 */ /* 0x002fea0003800200 */
.L_x_45:
[----:B------:R-:W1:Y:S08]  /*0450*/  S2UR UR5, SR_CgaCtaId ;  /* 0x00000000000579c3 */ /* 0x000e700000008800 */
[----:B------:R-:W-:Y:S01]  /*0460*/  BAR.SYNC.DEFER_BLOCKING 0x0 ;  /* 0x0000000000007b1d */ /* 0x000fe20000010000 */
[----:B------:R-:W-:-:S05]  /*0470*/  SHF.L.U32 R2, RZ, 0x1f, RZ ;  /* 0x0000001fff027819 */ /* 0x000fca00000006ff */
[----:B------:R-:W-:Y:S02]  /*0480*/  UMOV UR4, 0x400 ;  /* 0x0000040000047882 */ /* 0x000fe40000000000 */
[----:B-1----:R-:W-:-:S12]  /*0490*/  ULEA UR4, UR5, UR4, 0x18 ;  /* 0x0000000405047291 */ /* 0x002fd8000f8ec0ff */
.L_x_47:
[----:B------:R-:W1:Y:S02]  /*04a0*/  SYNCS.PHASECHK.TRANS64.TRYWAIT P0, [UR4], R2 ;  /* 0x00000002ff0075a7 */ /* 0x000e640008001104 */
[----:B-1----:R-:W-:Y:S05]  /*04b0*/  @!P0 BRA `(.L_x_47) ;  /* 0xfffffffc00f88947 */ /* 0x002fea000383ffff */
[----:B------:R-:W-:Y:S05]  /*04c0*/  BRA `(.L_x_48) ;  /* 0x0000001400407947 */ /* 0x000fea0003800000 */
.L_x_44:
[----:B------:R-:W1:Y:S01]  /*04d0*/  S2R R3, SR_TID.Y ;  /* 0x0000000000037919 */ /* 0x000e620000002200 */
[----:B------:R-:W2:Y:S01]  /*04e0*/  LDCU UR9, c[0x0][0x360] ;  /* 0x00006c00ff0977ac */ /* 0x000ea20008000800 */
[----:B------:R-:W-:Y:S01]  /*04f0*/  IMAD.SHL.U32 R4, R0, 0x4, RZ ;  /* 0x0000000400047824 */ /* 0x000fe200078e00ff */
[----:B------:R-:W-:Y:S01]  /*0500*/  BSSY.RECONVERGENT B0, `(.L_x_49) ;  /* 0x00000aa000007945 */ /* 0x000fe20003800200 */
[----:B------:R-:W1:Y:S01]  /*0510*/  S2R R6, SR_TID.Z ;  /* 0x0000000000067919 */ /* 0x000e620000002300 */
[----:B------:R-:W2:Y:S01]  /*0520*/  LDCU UR10, c[0x0][0x364] ;  /* 0x00006c80ff0a77ac */ /* 0x000ea20008000800 */
[----:B------:R-:W3:Y:S01]  /*0530*/  LDC R2, c[0x0][0x368] ;  /* 0x0000da00ff027b82 */ /* 0x000ee20000000800 */
[----:B------:R-:W-:Y:S01]  /*0540*/  SHF.R.S32.HI R5, RZ, 0x1f, R4 ;  /* 0x0000001fff057819 */ /* 0x000fe20000011404 */
[----:B------:R-:W4:Y:S03]  /*0550*/  S2R R8, SR_TID.X ;  /* 0x0000000000087919 */ /* 0x000f260000002100 */
[----:B------:R-:W-:-:S02]  /*0560*/  SHF.R.U64 R4, R4, 0x2, R5 ;  /* 0x0000000204047819 */ /* 0x000fc40000001205 */
[----:B------:R-:W-:Y:S01]  /*0570*/  SHF.R.U32.HI R5, RZ, 0x2, R5 ;  /* 0x00000002ff057819 */ /* 0x000fe20000011605 */
[----:B--2---:R-:W-:Y:S02]  /*0580*/  UIMAD UR4, UR9, UR10, URZ ;  /* 0x0000000a090472a4 */ /* 0x004fe4000f8e02ff */
[----:B-1----:R-:W-:Y:S02]  /*0590*/  IMAD R3, R6, UR10, R3 ;  /* 0x0000000a06037c24 */ /* 0x002fe4000f8e0203 */
[----:B------:R-:W-:Y:S02]  /*05a0*/  IMAD.MOV.U32 R6, RZ, RZ, RZ ;  /* 0x000000ffff067224 */ /* 0x000fe400078e00ff */
[----:B----4-:R-:W-:Y:S02]  /*05b0*/  IMAD R3, R3, UR9, R8 ;  /* 0x0000000903037c24 */ /* 0x010fe4000f8e0208 */
[----:B---3--:R-:W-:Y:S01]  /*05c0*/  IMAD R8, R2, UR4, RZ ;  /* 0x0000000402087c24 */ /* 0x008fe2000f8e02ff */
[----:B------:R-:W-:-:S02]  /*05d0*/  UMOV UR4, URZ ;  /* 0x000000ff00047c82 */ /* 0x000fc40008000000 */
[----:B------:R-:W-:-:S04]  /*05e0*/  ISETP.GT.U32.AND P0, PT, R4, R3, PT ;  /* 0x000000030400720c */ /* 0x000fc80003f04070 */
[----:B------:R-:W-:-:S13]  /*05f0*/  ISETP.GT.U32.AND.EX P0, PT, R5, RZ, PT, P0 ;  /* 0x000000ff0500720c */ /* 0x000fda0003f04100 */
[----:B------:R-:W-:Y:S05]  /*0600*/  @!P0 BRA `(.L_x_50) ;  /* 0x0000000800648947 */ /* 0x000fea0003800000 */
[----:B------:R-:W-:Y:S01]  /*0610*/  IMAD.IADD R9, R8, 0x1, R3 ;  /* 0x0000000108097824 */ /* 0x000fe200078e0203 */
[----:B------:R-:W-:Y:S01]  /*0620*/  BSSY.RECONVERGENT B1, `(.L_x_51) ;  /* 0x0000024000017945 */ /* 0x000fe20003800200 */
[----:B------:R-:W-:-:S03]  /*0630*/  IMAD.MOV.U32 R12, RZ, RZ, -0x1 ;  /* 0xffffffffff0c7424 */ /* 0x000fc600078e00ff */
[CC--:B------:R-:W-:Y:S02]  /*0640*/  ISETP.GT.U32.AND P1, PT, R4.reuse, R9.reuse, PT ;  /* 0x000000090400720c */ /* 0x0c0fe40003f24070 */
[CC--:B------:R-:W-:Y:S02]  /*0650*/  ISETP.GT.U32.AND P0, PT, R4.reuse, R9.reuse, PT ;  /* 0x000000090400720c */ /* 0x0c0fe40003f04070 */
[C---:B------:R-:W-:Y:S02]  /*0660*/  ISETP.GT.U32.AND.EX P1, PT, R5.reuse, RZ, PT, P1 ;  /* 0x000000ff0500720c */ /* 0x040fe40003f24110 */
[----:B------:R-:W-:Y:S02]  /*0670*/  ISETP.GT.U32.AND.EX P0, PT, R5, RZ, PT, P0 ;  /* 0x000000ff0500720c */ /* 0x000fe40003f04100 */
[----:B------:R-:W-:Y:S02]  /*0680*/  SEL R10, R4, R9, P1 ;  /* 0x00000009040a7207 */ /* 0x000fe40000800000 */
[----:B------:R-:W-:-:S02]  /*0690*/  SEL R7, RZ, 0x1, !P0 ;  /* 0x00000001ff077807 */ /* 0x000fc40004000000 */
[----:B------:R-:W-:Y:S02]  /*06a0*/  SEL R11, R5, RZ, P1 ;  /* 0x000000ff050b7207 */ /* 0x000fe40000800000 */
[----:B------:R-:W-:-:S04]  /*06b0*/  IADD3 R14, P0, P1, R10, -R7, -R9 ;  /* 0x800000070a0e7210 */ /* 0x000fc8000791e809 */
[----:B------:R-:W-:-:S04]  /*06c0*/  IADD3.X R15, PT, PT, R11, -0x1, R12, P0, P1 ;  /* 0xffffffff0b0f7810 */ /* 0x000fc800007e240c */
[----:B------:R-:W-:-:S13]  /*06d0*/  ISETP.NE.U32.AND P0, PT, R15, RZ, PT ;  /* 0x000000ff0f00720c */ /* 0x000fda0003f05070 */
[----:B------:R-:W-:Y:S05]  /*06e0*/  @P0 BRA `(.L_x_52) ;  /* 0x0000000000500947 */ /* 0x000fea0003800000 */
[----:B------:R-:W1:Y:S01]  /*06f0*/  I2F.U32.RP R9, R8 ;  /* 0x0000000800097306 */ /* 0x000e620000209000 */
[----:B------:R-:W-:Y:S01]  /*0700*/  IMAD.MOV R13, RZ, RZ, -R8 ;  /* 0x000000ffff0d7224 */ /* 0x000fe200078e0a08 */
[----:B------:R-:W-:-:S06]  /*0710*/  ISETP.NE.U32.AND P2, PT, R8, RZ, PT ;  /* 0x000000ff0800720c */ /* 0x000fcc0003f45070 */
[----:B-1----:R-:W1:Y:S02]  /*0720*/  MUFU.RCP R9, R9 ;  /* 0x0000000900097308 */ /* 0x002e640000001000 */
[----:B-1----:R-:W-:-:S06]  /*0730*/  VIADD R10, R9, 0xffffffe ;  /* 0x0ffffffe090a7836 */ /* 0x002fcc0000000000 */
[----:B------:R1:W2:Y:S02]  /*0740*/  F2I.FTZ.U32.TRUNC.NTZ R11, R10 ;  /* 0x0000000a000b7305 */ /* 0x0002a4000021f000 */
[----:B-1----:R-:W-:Y:S02]  /*0750*/  IMAD.MOV.U32 R10, RZ, RZ, RZ ;  /* 0x000000ffff0a7224 */ /* 0x002fe400078e00ff */
[----:B--2---:R-:W-:-:S04]  /*0760*/  IMAD R13, R13, R11, RZ ;  /* 0x0000000b0d0d7224 */ /* 0x004fc800078e02ff */
[----:B------:R-:W-:-:S06]  /*0770*/  IMAD.HI.U32 R11, R11, R13, R10 ;  /* 0x0000000d0b0b7227 */ /* 0x000fcc00078e000a */
[----:B------:R-:W-:-:S04]  /*0780*/  IMAD.HI.U32 R10, R11, R14, RZ ;  /* 0x0000000e0b0a7227 */ /* 0x000fc800078e00ff */
[----:B------:R-:W-:-:S04]  /*0790*/  IMAD.MOV R11, RZ, RZ, -R10 ;  /* 0x000000ffff0b7224 */ /* 0x000fc800078e0a0a */
[----:B------:R-:W-:-:S05]  /*07a0*/  IMAD R11, R8, R11, R14 ;  /* 0x0000000b080b7224 */ /* 0x000fca00078e020e */
[----:B------:R-:W-:-:S13]  /*07b0*/  ISETP.GE.U32.AND P0, PT, R11, R8, PT ;  /* 0x000000080b00720c */ /* 0x000fda0003f06070 */
[----:B------:R-:W-:Y:S02]  /*07c0*/  @P0 IMAD.IADD R11, R11, 0x1, -R8 ;  /* 0x000000010b0b0824 */ /* 0x000fe400078e0a08 */
[----:B------:R-:W-:-:S03]  /*07d0*/  @P0 VIADD R10, R10, 0x1 ;  /* 0x000000010a0a0836 */ /* 0x000fc60000000000 */
[----:B------:R-:W-:Y:S01]  /*07e0*/  ISETP.GE.U32.AND P1, PT, R11, R8, PT ;  /* 0x000000080b00720c */ /* 0x000fe20003f26070 */
[----:B------:R-:W-:-:S12]  /*07f0*/  IMAD.MOV.U32 R11, RZ, RZ, RZ ;  /* 0x000000ffff0b7224 */ /* 0x000fd800078e00ff */
[----:B------:R-:W-:Y:S02]  /*0800*/  @P1 IADD3 R10, PT, PT, R10, 0x1, RZ ;  /* 0x000000010a0a1810 */ /* 0x000fe40007ffe0ff */
[----:B------:R-:W-:Y:S01]  /*0810*/  @!P2 LOP3.LUT R10, RZ, R8, RZ, 0x33, !PT ;  /* 0x00000008ff0aa212 */ /* 0x000fe200078e33ff */
[----:B------:R-:W-:Y:S06]  /*0820*/  BRA `(.L_x_53) ;  /* 0x00000000000c7947 */ /* 0x000fec0003800000 */
.L_x_52:
[----:B------:R-:W-:Y:S01]  /*0830*/  IMAD.MOV.U32 R9, RZ, RZ, R14 ;  /* 0x000000ffff097224 */ /* 0x000fe200078e000e */
[----:B------:R-:W-:-:S07]  /*0840*/  MOV R14, 0x860 ;  /* 0x00000860000e7802 */ /* 0x000fce0000000f00 */
[----:B------:R-:W-:Y:S05]  /*0850*/  CALL.REL.NOINC `($__internal_0_$__cuda_sm20_div_u64) ;  /* 0x0000001400707944 */ /* 0x000fea0003c00000 */
.L_x_53:
[----:B------:R-:W-:Y:S05]  /*0860*/  BSYNC.RECONVERGENT B1 ;  /* 0x0000000000017941 */ /* 0x000fea0003800200 */
.L_x_51:
[----:B------:R-:W-:Y:S01]  /*0870*/  IADD3 R9, P0, PT, R10, R7, RZ ;  /* 0x000000070a097210 */ /* 0x000fe20007f1e0ff */
[----:B------:R-:W1:Y:S01]  /*0880*/  LDC R13, c[0x0][0x3a0] ;  /* 0x0000e800ff0d7b82 */ /* 0x000e620000000800 */
[----:B------:R-:W-:Y:S01]  /*0890*/  BSSY.RECONVERGENT B1, `(.L_x_54) ;  /* 0x0000033000017945 */ /* 0x000fe20003800200 */
[----:B------:R-:W-:Y:S01]  /*08a0*/  IMAD.MOV.U32 R29, RZ, RZ, R3 ;  /* 0x000000ffff1d7224 */ /* 0x000fe200078e0003 */
[C---:B------:R-:W-:Y:S01]  /*08b0*/  LOP3.LUT R7, R9.reuse, 0x3, RZ, 0xc0, !PT ;  /* 0x0000000309077812 */ /* 0x040fe200078ec0ff */
[----:B------:R-:W-:Y:S01]  /*08c0*/  IMAD.X R10, RZ, RZ, R11, P0 ;  /* 0x000000ffff0a7224 */ /* 0x000fe200000e060b */
[----:B------:R-:W-:Y:S02]  /*08d0*/  ISETP.GE.U32.AND P0, PT, R9, 0x3, PT ;  /* 0x000000030900780c */ /* 0x000fe40003f06070 */
[----:B------:R-:W-:Y:S02]  /*08e0*/  ISETP.NE.U32.AND P1, PT, R7, 0x3, PT ;  /* 0x000000030700780c */ /* 0x000fe40003f25070 */
[----:B------:R-:W-:Y:S01]  /*08f0*/  ISETP.GE.U32.AND.EX P0, PT, R10, RZ, PT, P0 ;  /* 0x000000ff0a00720c */ /* 0x000fe20003f06100 */
[----:B------:R-:W-:Y:S01]  /*0900*/  IMAD.MOV.U32 R10, RZ, RZ, R6 ;  /* 0x000000ffff0a7224 */ /* 0x000fe200078e0006 */
[----:B------:R-:W-:-:S02]  /*0910*/  ISETP.NE.AND.EX P1, PT, RZ, RZ, PT, P1 ;  /* 0x000000ffff00720c */ /* 0x000fc40003f25310 */
[----:B-1----:R-:W-:-:S11]  /*0920*/  SHF.R.S32.HI R11, RZ, 0x1f, R13 ;  /* 0x0000001fff0b7819 */ /* 0x002fd6000001140d */
[----:B------:R-:W-:Y:S05]  /*0930*/  @!P1 BRA `(.L_x_55) ;  /* 0x0000000000a09947 */ /* 0x000fea0003800000 */
[----:B------:R-:W1:Y:S01]  /*0940*/  S2UR UR7, SR_CgaCtaId ;  /* 0x00000000000779c3 */ /* 0x000e620000008800 */
[----:B------:R-:W2:Y:S01]  /*0950*/  LDCU.64 UR12, c[0x0][0x398] ;  /* 0x00007300ff0c77ac */ /* 0x000ea20008000a00 */
[C---:B------:R-:W-:Y:S01]  /*0960*/  IMAD.SHL.U32 R7, R3.reuse, 0x4, RZ ;  /* 0x0000000403077824 */ /* 0x040fe200078e00ff */
[----:B------:R-:W-:Y:S01]  /*0970*/  MOV R29, R3 ;  /* 0x00000003001d7202 */ /* 0x000fe20000000f00 */
[----:B------:R-:W-:Y:S01]  /*0980*/  IMAD.U32 R14, RZ, RZ, UR20 ;  /* 0x00000014ff0e7e24 */ /* 0x000fe2000f8e00ff */
[----:B------:R-:W-:Y:S01]  /*0990*/  UMOV UR5, 0x400 ;  /* 0x0000040000057882 */ /* 0x000fe20000000000 */
[----:B------:R-:W-:Y:S01]  /*09a0*/  IMAD.U32 R15, RZ, RZ, UR21 ;  /* 0x00000015ff0f7e24 */ /* 0x000fe2000f8e00ff */
[----:B------:R-:W-:Y:S01]  /*09b0*/  SHF.L.U64.HI R15, R3, 0x2, R6 ;  /* 0x00000002030f7819 */ /* 0x000fe20000010206 */
[----:B------:R-:W-:Y:S01]  /*09c0*/  IMAD.U32 R12, RZ, RZ, UR6 ;  /* 0x00000006ff0c7e24 */ /* 0x000fe2000f8e00ff */
[----:B------:R-:W-:Y:S01]  /*09d0*/  LEA R10, P1, R14, R7, 0x2 ;  /* 0x000000070e0a7211 */ /* 0x000fe200078210ff */
[----:B------:R-:W-:Y:S01]  /*09e0*/  VIADD R9, R9, 0x1 ;  /* 0x0000000109097836 */ /* 0x000fe20000000000 */
[----:B------:R-:W-:Y:S01]  /*09f0*/  UIADD3 UR5, UPT, UPT, UR5, 0x80, URZ ;  /* 0x0000008005057890 */ /* 0x000fe2000fffe0ff */
[----:B------:R-:W-:Y:S01]  /*0a00*/  IMAD R7, R2, UR10, RZ ;  /* 0x0000000a02077c24 */ /* 0x000fe2000f8e02ff */
[----:B------:R-:W-:-:S02]  /*0a10*/  LEA.HI.X R14, R14, R15, R12, 0x2, P1 ;  /* 0x0000000f0e0e7211 */ /* 0x000fc400008f140c */
[----:B------:R-:W-:Y:S01]  /*0a20*/  LOP3.LUT R9, R9, 0x3, RZ, 0xc0, !PT ;  /* 0x0000000309097812 */ /* 0x000fe200078ec0ff */
[----:B------:R-:W-:Y:S01]  /*0a30*/  IMAD R7, R7, UR9, RZ ;  /* 0x0000000907077c24 */ /* 0x000fe2000f8e02ff */
[----:B--2---:R-:W-:Y:S01]  /*0a40*/  IADD3 R17, P1, P2, R10, UR12, R13 ;  /* 0x0000000c0a117c10 */ /* 0x004fe2000fa3e00d */
[----:B------:R-:W-:-:S03]  /*0a50*/  IMAD.MOV.U32 R10, RZ, RZ, R6 ;  /* 0x000000ffff0a7224 */ /* 0x000fc600078e0006 */
[----:B------:R-:W-:Y:S01]  /*0a60*/  IADD3.X R18, PT, PT, R14, UR13, R11, P1, P2 ;  /* 0x0000000d0e127c10 */ /* 0x000fe20008fe440b */
[----:B-1----:R-:W-:Y:S01]  /*0a70*/  ULEA UR5, UR7, UR5, 0x18 ;  /* 0x0000000507057291 */ /* 0x002fe2000f8ec0ff */
[----:B------:R-:W-:-:S05]  /*0a80*/  IADD3 R9, P1, PT, RZ, -R9, RZ ;  /* 0x80000009ff097210 */ /* 0x000fca0007f3e0ff */
[----:B------:R-:W-:Y:S02]  /*0a90*/  VIADD R12, R13, UR5 ;  /* 0x000000050d0c7c36 */ /* 0x000fe40008000000 */
[----:B------:R-:W-:Y:S02]  /*0aa0*/  IMAD.X R16, RZ, RZ, -0x1, P1 ;  /* 0xffffffffff107424 */ /* 0x000fe400008e06ff */
[----:B------:R-:W-:-:S07]  /*0ab0*/  IMAD R12, R3, 0x4, R12 ;  /* 0x00000004030c7824 */ /* 0x000fce00078e020c */
.L_x_56:
[----:B------:R-:W-:Y:S01]  /*0ac0*/  IADD3 R9, P1, PT, R9, 0x1, RZ ;  /* 0x0000000109097810 */ /* 0x000fe20007f3e0ff */
[----:B------:R-:W-:Y:S01]  /*0ad0*/  IMAD.MOV.U32 R14, RZ, RZ, R17 ;  /* 0x000000ffff0e7224 */ /* 0x000fe200078e0011 */
[C---:B------:R-:W-:Y:S01]  /*0ae0*/  IADD3 R29, P2, PT, R8.reuse, R29, RZ ;  /* 0x0000001d081d7210 */ /* 0x040fe20007f5e0ff */
[----:B------:R-:W-:Y:S01]  /*0af0*/  IMAD.MOV.U32 R15, RZ, RZ, R18 ;  /* 0x000000ffff0f7224 */ /* 0x000fe200078e0012 */
[C---:B------:R-:W-:Y:S01]  /*0b00*/  LEA R17, P3, R8.reuse, R17, 0x2 ;  /* 0x0000001108117211 */ /* 0x040fe200078610ff */
[----:B------:R-:W-:Y:S01]  /*0b10*/  IMAD.X R16, RZ, RZ, R16, P1 ;  /* 0x000000ffff107224 */ /* 0x000fe200008e0610 */
[----:B------:R-:W-:Y:S01]  /*0b20*/  ISETP.NE.U32.AND P1, PT, R9, RZ, PT ;  /* 0x000000ff0900720c */ /* 0x000fe20003f25070 */
[----:B------:R-:W-:Y:S01]  /*0b30*/  IMAD.X R10, RZ, RZ, R10, P2 ;  /* 0x000000ffff0a7224 */ /* 0x000fe200010e060a */
[----:B------:R-:W-:Y:S01]  /*0b40*/  @!PT LDS RZ, [RZ] ;  /* 0x00000000fffff984 */ /* 0x000fe20000000800 */
[----:B------:R-:W-:Y:S01]  /*0b50*/  @!PT LDS RZ, [RZ] ;  /* 0x00000000fffff984 */ /* 0x000fe20000000800 */
[----:B------:R-:W-:Y:S01]  /*0b60*/  @!PT LDS RZ, [RZ] ;  /* 0x00000000fffff984 */ /* 0x000fe20000000800 */
[----:B------:R1:W-:Y:S01]  /*0b70*/  LDGSTS.E [R12], desc[UR22][R14.64] ;  /* 0x000000000e0c7fae */ /* 0x0003e2000b9a1016 */
[----:B------:R-:W-:Y:S02]  /*0b80*/  LEA.HI.X R18, R8, R18, RZ, 0x2, P3 ;  /* 0x0000001208127211 */ /* 0x000fe400018f14ff */
[----:B------:R-:W-:Y:S01]  /*0b90*/  ISETP.NE.AND.EX P1, PT, R16, RZ, PT, P1 ;  /* 0x000000ff1000720c */ /* 0x000fe20003f25310 */
[----:B-1----:R-:W-:-:S12]  /*0ba0*/  IMAD R12, R7, 0x4, R12 ;  /* 0x00000004070c7824 */ /* 0x002fd800078e020c */
[----:B------:R-:W-:Y:S05]  /*0bb0*/  @P1 BRA `(.L_x_56) ;  /* 0xfffffffc00c01947 */ /* 0x000fea000383ffff */
.L_x_55:
[----:B------:R-:W-:Y:S05]  /*0bc0*/  BSYNC.RECONVERGENT B1 ;  /* 0x0000000000017941 */ /* 0x000fea0003800200 */
.L_x_54:
[----:B------:R-:W-:Y:S05]  /*0bd0*/  @!P0 BRA `(.L_x_50) ;  /* 0x0000000000f08947 */ /* 0x000fea0003800000 */
[----:B------:R-:W1:Y:S01]  /*0be0*/  S2UR UR8, SR_CgaCtaId ;  /* 0x00000000000879c3 */ /* 0x000e620000008800 */
[----:B------:R-:W2:Y:S01]  /*0bf0*/  LDCU.64 UR12, c[0x0][0x398] ;  /* 0x00007300ff0c77ac */ /* 0x000ea20008000a00 */
[C---:B------:R-:W-:Y:S01]  /*0c00*/  IMAD.SHL.U32 R9, R29.reuse, 0x4, RZ ;  /* 0x000000041d097824 */ /* 0x040fe200078e00ff */
[----:B------:R-:W-:Y:S01]  /*0c10*/  MOV R14, UR20 ;  /* 0x00000014000e7c02 */ /* 0x000fe20008000f00 */
[----:B------:R-:W-:Y:S01]  /*0c20*/  IMAD.U32 R15, RZ, RZ, UR21 ;  /* 0x00000015ff0f7e24 */ /* 0x000fe2000f8e00ff */
[C---:B------:R-:W-:Y:S01]  /*0c30*/  SHF.L.U64.HI R15, R29.reuse, 0x2, R10 ;  /* 0x000000021d0f7819 */ /* 0x040fe2000001020a */
[----:B------:R-:W-:Y:S01]  /*0c40*/  IMAD.U32 R12, RZ, RZ, UR6 ;  /* 0x00000006ff0c7e24 */ /* 0x000fe2000f8e00ff */
[----:B------:R-:W-:Y:S01]  /*0c50*/  LEA R9, P0, R14, R9, 0x2 ;  /* 0x000000090e097211 */ /* 0x000fe200078010ff */
[----:B------:R-:W-:Y:S01]  /*0c60*/  UMOV UR7, 0x400 ;  /* 0x0000040000077882 */ /* 0x000fe20000000000 */
[----:B------:R-:W-:Y:S01]  /*0c70*/  IMAD.SHL.U32 R18, R8, 0x4, RZ ;  /* 0x0000000408127824 */ /* 0x000fe200078e00ff */
[----:B------:R-:W-:Y:S01]  /*0c80*/  UIADD3 UR7, UPT, UPT, UR7, 0x80, URZ ;  /* 0x0000008007077890 */ /* 0x000fe2000fffe0ff */
[----:B------:R-:W-:Y:S01]  /*0c90*/  LEA.HI.X R12, R14, R15, R12, 0x2, P0 ;  /* 0x0000000f0e0c7211 */ /* 0x000fe200000f140c */
[----:B------:R-:W-:Y:S01]  /*0ca0*/  IMAD R24, R2, UR10, RZ ;  /* 0x0000000a02187c24 */ /* 0x000fe2000f8e02ff */
[----:B------:R-:W-:Y:S01]  /*0cb0*/  IADD3 R14, P0, PT, R29, UR20, RZ ;  /* 0x000000141d0e7c10 */ /* 0x000fe2000ff1e0ff */
[----:B------:R-:W-:Y:S01]  /*0cc0*/  UMOV UR5, URZ ;  /* 0x000000ff00057c82 */ /* 0x000fe20008000000 */
[----:B------:R-:W-:Y:S01]  /*0cd0*/  SHF.R.U32.HI R19, RZ, 0x1e, R8 ;  /* 0x0000001eff137819 */ /* 0x000fe20000011608 */
[----:B------:R-:W-:Y:S01]  /*0ce0*/  IMAD R24, R24, UR9, RZ ;  /* 0x0000000918187c24 */ /* 0x000fe2000f8e02ff */
[----:B------:R-:W-:-:S02]  /*0cf0*/  IADD3.X R15, PT, PT, R10, UR6, RZ, P0, !PT ;  /* 0x000000060a0f7c10 */ /* 0x000fc400087fe4ff */
[----:B--2---:R-:W-:Y:S02]  /*0d00*/  IADD3 R7, P1, PT, R13, UR12, RZ ;  /* 0x0000000c0d077c10 */ /* 0x004fe4000ff3e0ff */
[C---:B------:R-:W-:Y:S01]  /*0d10*/  SHF.L.U64.HI R15, R14.reuse, 0x2, R15 ;  /* 0x000000020e0f7819 */ /* 0x040fe2000001020f */
[----:B------:R-:W-:Y:S01]  /*0d20*/  IMAD.SHL.U32 R14, R14, 0x4, RZ ;  /* 0x000000040e0e7824 */ /* 0x000fe200078e00ff */
[----:B------:R-:W-:Y:S01]  /*0d30*/  IADD3.X R11, PT, PT, R11, UR13, RZ, P1, !PT ;  /* 0x0000000d0b0b7c10 */ /* 0x000fe20008ffe4ff */
[----:B-1----:R-:W-:Y:S01]  /*0d40*/  ULEA UR7, UR8, UR7, 0x18 ;  /* 0x0000000708077291 */ /* 0x002fe2000f8ec0ff */
[-C--:B------:R-:W-:Y:S01]  /*0d50*/  IADD3 R22, P1, PT, R18, R9.reuse, RZ ;  /* 0x0000000912167210 */ /* 0x080fe20007f3e0ff */
[C---:B------:R-:W-:Y:S01]  /*0d60*/  IMAD.WIDE.U32 R14, R8.reuse, 0xc, R14 ;  /* 0x0000000c080e7825 */ /* 0x040fe200078e000e */
[----:B------:R-:W-:-:S03]  /*0d70*/  LEA R20, P0, R8, R9, 0x3 ;  /* 0x0000000908147211 */ /* 0x000fc600078018ff */
[----:B------:R-:W-:Y:S01]  /*0d80*/  VIADD R16, R13, UR7 ;  /* 0x000000070d107c36 */ /* 0x000fe20008000000 */
[----:B------:R-:W-:Y:S01]  /*0d90*/  LEA.HI.X R26, R8, R12, RZ, 0x3, P0 ;  /* 0x0000000c081a7211 */ /* 0x000fe200000f1cff */
[----:B------:R-:W-:Y:S02]  /*0da0*/  IMAD.X R28, R19, 0x1, R12, P1 ;  /* 0x00000001131c7824 */ /* 0x000fe400008e060c */
[----:B------:R-:W-:Y:S02]  /*0db0*/  IMAD R13, R29, 0x4, R16 ;  /* 0x000000041d0d7824 */ /* 0x000fe400078e0210 */
[----:B------:R-:W-:Y:S02]  /*0dc0*/  VIADD R23, R15, UR5 ;  /* 0x000000050f177c36 */ /* 0x000fe40008000000 */
[C-C-:B------:R-:W-:Y:S02]  /*0dd0*/  IMAD R21, R24.reuse, 0x4, R13.reuse ;  /* 0x0000000418157824 */ /* 0x140fe400078e020d */
[----:B------:R-:W-:-:S02]  /*0de0*/  IMAD R25, R24, 0x8, R13 ;  /* 0x0000000818197824 */ /* 0x000fc400078e020d */
[----:B------:R-:W-:-:S07]  /*0df0*/  IMAD R27, R24, 0xc, R13 ;  /* 0x0000000c181b7824 */ /* 0x000fce00078e020d */
.L_x_57:
[----:B------:R-:W-:-:S04]  /*0e00*/  IADD3 R16, P0, PT, R7, R9, RZ ;  /* 0x0000000907107210 */ /* 0x000fc80007f1e0ff */
[----:B------:R-:W-:-:S05]  /*0e10*/  IADD3.X R17, PT, PT, R11, R12, RZ, P0, !PT ;  /* 0x0000000c0b117210 */ /* 0x000fca00007fe4ff */
[----:B------:R-:W-:Y:S01]  /*0e20*/  @!PT LDS RZ, [RZ] ;  /* 0x00000000fffff984 */ /* 0x000fe20000000800 */
[----:B------:R-:W-:Y:S01]  /*0e30*/  @!PT LDS RZ, [RZ] ;  /* 0x00000000fffff984 */ /* 0x000fe20000000800 */
[----:B------:R-:W-:Y:S01]  /*0e40*/  @!PT LDS RZ, [RZ] ;  /* 0x00000000fffff984 */ /* 0x000fe20000000800 */
[----:B------:R1:W-:Y:S02]  /*0e50*/  LDGSTS.E [R13], desc[UR22][R16.64] ;  /* 0x00000000100d7fae */ /* 0x0003e4000b9a1016 */
[----:B-1----:R-:W-:Y:S01]  /*0e60*/  IADD3 R16, P0, PT, R7, R22, RZ ;  /* 0x0000001607107210 */ /* 0x002fe20007f1e0ff */
[----:B------:R-:W-:-:S04]  /*0e70*/  IMAD R13, R24, 0x10, R13 ;  /* 0x00000010180d7824 */ /* 0x000fc800078e020d */
[----:B------:R-:W-:-:S05]  /*0e80*/  IMAD.X R17, R11, 0x1, R28, P0 ;  /* 0x000000010b117824 */ /* 0x000fca00000e061c */
[----:B------:R1:W-:Y:S02]  /*0e90*/  LDGSTS.E [R21], desc[UR22][R16.64] ;  /* 0x0000000010157fae */ /* 0x0003e4000b9a1016 */
[----:B-1----:R-:W-:Y:S01]  /*0ea0*/  IADD3 R16, P0, PT, R7, R20, RZ ;  /* 0x0000001407107210 */ /* 0x002fe20007f1e0ff */
[----:B------:R-:W-:-:S04]  /*0eb0*/  IMAD R21, R24, 0x10, R21 ;  /* 0x0000001018157824 */ /* 0x000fc800078e0215 */
[----:B------:R-:W-:-:S05]  /*0ec0*/  IMAD.X R17, R11, 0x1, R26, P0 ;  /* 0x000000010b117824 */ /* 0x000fca00000e061a */
[----:B------:R1:W-:Y:S02]  /*0ed0*/  LDGSTS.E [R25], desc[UR22][R16.64] ;  /* 0x0000000010197fae */ /* 0x0003e4000b9a1016 */
[----:B-1----:R-:W-:Y:S01]  /*0ee0*/  IADD3 R16, P0, PT, R7, R14, RZ ;  /* 0x0000000e07107210 */ /* 0x002fe20007f1e0ff */
[----:B------:R-:W-:Y:S01]  /*0ef0*/  IMAD R25, R24, 0x10, R25 ;  /* 0x0000001018197824 */ /* 0x000fe200078e0219 */
[----:B------:R-:W-:-:S03]  /*0f00*/  LEA R7, P1, R8, R7, 0x4 ;  /* 0x0000000708077211 */ /* 0x000fc600078220ff */
[----:B------:R-:W-:Y:S01]  /*0f10*/  IMAD.X R17, R11, 0x1, R23, P0 ;  /* 0x000000010b117824 */ /* 0x000fe200000e0617 */
[----:B------:R-:W-:Y:S02]  /*0f20*/  IADD3 R29, P0, PT, R18, R29, RZ ;  /* 0x0000001d121d7210 */ /* 0x000fe40007f1e0ff */
[----:B------:R-:W-:Y:S02]  /*0f30*/  LEA.HI.X R11, R8, R11, RZ, 0x4, P1 ;  /* 0x0000000b080b7211 */ /* 0x000fe400008f24ff */
[----:B------:R1:W-:Y:S01]  /*0f40*/  LDGSTS.E [R27], desc[UR22][R16.64] ;  /* 0x00000000101b7fae */ /* 0x0003e2000b9a1016 */
[----:B------:R-:W-:Y:S01]  /*0f50*/  IMAD.X R10, R19, 0x1, R10, P0 ;  /* 0x00000001130a7824 */ /* 0x000fe200000e060a */
[----:B------:R-:W-:-:S04]  /*0f60*/  ISETP.GE.U32.AND P0, PT, R29, R4, PT ;  /* 0x000000041d00720c */ /* 0x000fc80003f06070 */
[----:B------:R-:W-:Y:S01]  /*0f70*/  ISETP.GE.U32.AND.EX P0, PT, R10, R5, PT, P0 ;  /* 0x000000050a00720c */ /* 0x000fe20003f06100 */
[----:B-1----:R-:W-:-:S12]  /*0f80*/  IMAD R27, R24, 0x10, R27 ;  /* 0x00000010181b7824 */ /* 0x002fd800078e021b */
[----:B------:R-:W-:Y:S05]  /*0f90*/  @!P0 BRA `(.L_x_57) ;  /* 0xfffffffc00988947 */ /* 0x000fea000383ffff */
.L_x_50:
[----:B------:R-:W-:Y:S05]  /*0fa0*/  BSYNC.RECONVERGENT B0 ;  /* 0x0000000000007941 */ /* 0x000fea0003800200 */
.L_x_49:
[----:B------:R-:W-:Y:S01]  /*0fb0*/  ISETP.GT.U32.AND P0, PT, R4, R3, PT ;  /* 0x000000030400720c */ /* 0x000fe20003f04070 */
[----:B------:R-:W0:Y:S01]  /*0fc0*/  LDGDEPBAR ;  /* 0x00000000000079af */ /* 0x000e220000000000 */
[----:B------:R-:W-:Y:S02]  /*0fd0*/  BSSY.RECONVERGENT B0, `(.L_x_58) ;  /* 0x000009c000007945 */ /* 0x000fe40003800200 */
[----:B------:R-:W-:-:S13]  /*0fe0*/  ISETP.GT.U32.AND.EX P0, PT, R5, R6, PT, P0 ;  /* 0x000000060500720c */ /* 0x000fda0003f04100 */
        /* <DEDUP_REMOVED lines=17> */
[----:B------:R-:W-:Y:S01]  /*1100*/  ISETP.NE.U32.AND P2, PT, R8, RZ, PT ;  /* 0x000000ff0800720c */ /* 0x000fe20003f45070 */
[----:B------:R-:W-:-:S05]  /*1110*/  IMAD.MOV.U32 R10, RZ, RZ, RZ ;  /* 0x000000ffff0a7224 */ /* 0x000fca00078e00ff */
[----:B-1----:R-:W1:Y:S02]  /*1120*/  MUFU.RCP R13, R13 ;  /* 0x0000000d000d7308 */ /* 0x002e640000001000 */
[----:B-1----:R-:W-:-:S06]  /*1130*/  IADD3 R11, PT, PT, R13, 0xffffffe, RZ ;  /* 0x0ffffffe0d0b7810 */ /* 0x002fcc0007ffe0ff */
[----:B------:R-:W1:Y:S02]  /*1140*/  F2I.FTZ.U32.TRUNC.NTZ R11, R11 ;  /* 0x0000000b000b7305 */ /* 0x000e64000021f000 */
[----:B-1----:R-:W-:-:S04]  /*1150*/  IMAD R9, R9, R11, RZ ;  /* 0x0000000b09097224 */ /* 0x002fc800078e02ff */
[----:B------:R-:W-:-:S04]  /*1160*/  IMAD.HI.U32 R9, R11, R9, R10 ;  /* 0x000000090b097227 */ /* 0x000fc800078e000a */
[----:B------:R-:W-:Y:S02]  /*1170*/  IMAD.MOV.U32 R11, RZ, RZ, RZ ;  /* 0x000000ffff0b7224 */ /* 0x000fe400078e00ff */
[----:B------:R-:W-:-:S04]  /*1180*/  IMAD.HI.U32 R10, R9, R12, RZ ;  /* 0x0000000c090a7227 */ /* 0x000fc800078e00ff */
[----:B------:R-:W-:-:S04]  /*1190*/  IMAD.MOV R9, RZ, RZ, -R10 ;  /* 0x000000ffff097224 */ /* 0x000fc800078e0a0a */
[----:B------:R-:W-:-:S05]  /*11a0*/  IMAD R9, R8, R9, R12 ;  /* 0x0000000908097224 */ /* 0x000fca00078e020c */
[----:B------:R-:W-:-:S13]  /*11b0*/  ISETP.GE.U32.AND P0, PT, R9, R8, PT ;  /* 0x000000080900720c */ /* 0x000fda0003f06070 */
[----:B------:R-:W-:Y:S02]  /*11c0*/  @P0 IMAD.IADD R9, R9, 0x1, -R8 ;  /* 0x0000000109090824 */ /* 0x000fe400078e0a08 */
[----:B------:R-:W-:-:S03]  /*11d0*/  @P0 VIADD R10, R10, 0x1 ;  /* 0x000000010a0a0836 */ /* 0x000fc60000000000 */
[----:B------:R-:W-:-:S13]  /*11e0*/  ISETP.GE.U32.AND P1, PT, R9, R8, PT ;  /* 0x000000080900720c */ /* 0x000fda0003f26070 */
[----:B------:R-:W-:Y:S01]  /*11f0*/  @P1 VIADD R10, R10, 0x1 ;  /* 0x000000010a0a1836 */ /* 0x000fe20000000000 */
[----:B------:R-:W-:Y:S01]  /*1200*/  @!P2 LOP3.LUT R10, RZ, R8, RZ, 0x33, !PT ;  /* 0x00000008ff0aa212 */ /* 0x000fe200078e33ff */
[----:B------:R-:W-:Y:S06]  /*1210*/  BRA `(.L_x_62) ;  /* 0x00000000000c7947 */ /* 0x000fec0003800000 */
.L_x_61:
[----:B------:R-:W-:Y:S01]  /*1220*/  IMAD.MOV.U32 R9, RZ, RZ, R12 ;  /* 0x000000ffff097224 */ /* 0x000fe200078e000c */
[----:B------:R-:W-:-:S07]  /*1230*/  MOV R14, 0x1250 ;  /* 0x00001250000e7802 */ /* 0x000fce0000000f00 */
[----:B------:R-:W-:Y:S05]  /*1240*/  CALL.REL.NOINC `($__internal_0_$__cuda_sm20_div_u64) ;  /* 0x0000000800f47944 */ /* 0x000fea0003c00000 */
.L_x_62:
[----:B------:R-:W-:Y:S05]  /*1250*/  BSYNC.RECONVERGENT B1 ;  /* 0x0000000000017941 */ /* 0x000fea0003800200 */
.L_x_60:
[----:B------:R-:W-:Y:S01]  /*1260*/  IADD3 R7, P0, PT, R10, R7, RZ ;  /* 0x000000070a077210 */ /* 0x000fe20007f1e0ff */
[----:B------:R-:W1:Y:S01]  /*1270*/  LDC R12, c[0x0][0x3b0] ;  /* 0x0000ec00ff0c7b82 */ /* 0x000e620000000800 */
[----:B------:R-:W-:Y:S02]  /*1280*/  BSSY.RECONVERGENT B1, `(.L_x_63) ;  /* 0x0000031000017945 */ /* 0x000fe40003800200 */
[C---:B------:R-:W-:Y:S01]  /*1290*/  LOP3.LUT R9, R7.reuse, 0x3, RZ, 0xc0, !PT ;  /* 0x0000000307097812 */ /* 0x040fe200078ec0ff */
[----:B------:R-:W-:Y:S01]  /*12a0*/  IMAD.X R10, RZ, RZ, R11, P0 ;  /* 0x000000ffff0a7224 */ /* 0x000fe200000e060b */
[----:B------:R-:W-:Y:S02]  /*12b0*/  ISETP.GE.U32.AND P0, PT, R7, 0x3, PT ;  /* 0x000000030700780c */ /* 0x000fe40003f06070 */
[----:B------:R-:W-:Y:S02]  /*12c0*/  ISETP.NE.U32.AND P1, PT, R9, 0x3, PT ;  /* 0x000000030900780c */ /* 0x000fe40003f25070 */
[----:B------:R-:W-:-:S02]  /*12d0*/  ISETP.GE.U32.AND.EX P0, PT, R10, RZ, PT, P0 ;  /* 0x000000ff0a00720c */ /* 0x000fc40003f06100 */
[----:B------:R-:W-:Y:S02]  /*12e0*/  ISETP.NE.AND.EX P1, PT, RZ, RZ, PT, P1 ;  /* 0x000000ffff00720c */ /* 0x000fe40003f25310 */
[----:B-1----:R-:W-:-:S11]  /*12f0*/  SHF.R.S32.HI R13, RZ, 0x1f, R12 ;  /* 0x0000001fff0d7819 */ /* 0x002fd6000001140c */
[----:B------:R-:W-:Y:S05]  /*1300*/  @!P1 BRA `(.L_x_64) ;  /* 0x0000000000a09947 */ /* 0x000fea0003800000 */
[----:B------:R-:W1:Y:S01]  /*1310*/  S2UR UR7, SR_CgaCtaId ;  /* 0x00000000000779c3 */ /* 0x000e620000008800 */
[----:B------:R-:W2:Y:S01]  /*1320*/  LDCU.64 UR12, c[0x0][0x3a8] ;  /* 0x00007500ff0c77ac */ /* 0x000ea20008000a00 */
[----:B------:R-:W-:Y:S01]  /*1330*/  IMAD.U32 R10, RZ, RZ, UR20 ;  /* 0x00000014ff0a7e24 */ /* 0x000fe2000f8e00ff */
[----:B------:R-:W-:Y:S01]  /*1340*/  SHF.L.U32 R15, R3, 0x2, RZ ;  /* 0x00000002030f7819 */ /* 0x000fe200000006ff */
[----:B------:R-:W-:Y:S01]  /*1350*/  VIADD R9, R7, 0x1 ;  /* 0x0000000107097836 */ /* 0x000fe20000000000 */
[----:B------:R-:W-:Y:S01]  /*1360*/  UMOV UR5, 0x400 ;  /* 0x0000040000057882 */ /* 0x000fe20000000000 */
[----:B------:R-:W-:Y:S01]  /*1370*/  IMAD.U32 R16, RZ, RZ, UR6 ;  /* 0x00000006ff107e24 */ /* 0x000fe2000f8e00ff */
[----:B------:R-:W-:Y:S01]  /*1380*/  UIADD3 UR5, UPT, UPT, UR5, 0x80, URZ ;  /* 0x0000008005057890 */ /* 0x000fe2000fffe0ff */
[----:B------:R-:W3:Y:S01]  /*1390*/  LDC R14, c[0x0][0x388] ;  /* 0x0000e200ff0e7b82 */ /* 0x000ee20000000800 */
[----:B------:R-:W-:Y:S01]  /*13a0*/  SHF.L.U64.HI R7, R3, 0x2, R6 ;  /* 0x0000000203077819 */ /* 0x000fe20000010206 */
[----:B------:R-:W-:Y:S01]  /*13b0*/  IMAD.U32 R11, RZ, RZ, UR21 ;  /* 0x00000015ff0b7e24 */ /* 0x000fe2000f8e00ff */
[----:B------:R-:W-:Y:S01]  /*13c0*/  LEA R15, P1, R10, R15, 0x2 ;  /* 0x0000000f0a0f7211 */ /* 0x000fe200078210ff */
[----:B------:R-:W-:Y:S01]  /*13d0*/  IMAD R11, R2, UR10, RZ ;  /* 0x0000000a020b7c24 */ /* 0x000fe2000f8e02ff */
[----:B------:R-:W-:-:S02]  /*13e0*/  LOP3.LUT R9, R9, 0x3, RZ, 0xc0, !PT ;  /* 0x0000000309097812 */ /* 0x000fc400078ec0ff */
[----:B------:R-:W-:Y:S01]  /*13f0*/  LEA.HI.X R16, R10, R7, R16, 0x2, P1 ;  /* 0x000000070a107211 */ /* 0x000fe200008f1410 */
[----:B------:R-:W-:Y:S01]  /*1400*/  IMAD R18, R11, UR9, RZ ;  /* 0x000000090b127c24 */ /* 0x000fe2000f8e02ff */
[----:B------:R-:W-:Y:S02]  /*1410*/  IADD3 R9, P3, PT, RZ, -R9, RZ ;  /* 0x80000009ff097210 */ /* 0x000fe40007f7e0ff */
[----:B--2---:R-:W-:-:S04]  /*1420*/  IADD3 R15, P1, P2, R15, UR12, R12 ;  /* 0x0000000c0f0f7c10 */ /* 0x004fc8000fa3e00c */
[----:B------:R-:W-:Y:S01]  /*1430*/  IADD3.X R16, PT, PT, R16, UR13, R13, P1, P2 ;  /* 0x0000000d10107c10 */ /* 0x000fe20008fe440d */
[----:B-1----:R-:W-:-:S06]  /*1440*/  ULEA UR5, UR7, UR5, 0x18 ;  /* 0x0000000507057291 */ /* 0x002fcc000f8ec0ff */
[----:B------:R-:W-:-:S04]  /*1450*/  VIADD R7, R12, UR5 ;  /* 0x000000050c077c36 */ /* 0x000fc80008000000 */
[----:B---3--:R-:W-:Y:S02]  /*1460*/  IMAD R10, R14, 0x200, R7 ;  /* 0x000002000e0a7824 */ /* 0x008fe400078e0207 */
[----:B------:R-:W-:Y:S02]  /*1470*/  IMAD.X R14, RZ, RZ, -0x1, P3 ;  /* 0xffffffffff0e7424 */ /* 0x000fe400018e06ff */
[----:B------:R-:W-:-:S07]  /*1480*/  IMAD R7, R3, 0x4, R10 ;  /* 0x0000000403077824 */ /* 0x000fce00078e020a */
.L_x_65:
[----:B------:R-:W-:Y:S01]  /*1490*/  IADD3 R9, P1, PT, R9, 0x1, RZ ;  /* 0x0000000109097810 */ /* 0x000fe20007f3e0ff */
[----:B------:R-:W-:Y:S01]  /*14a0*/  IMAD.MOV.U32 R10, RZ, RZ, R15 ;  /* 0x000000ffff0a7224 */ /* 0x000fe200078e000f */
[C---:B------:R-:W-:Y:S01]  /*14b0*/  IADD3 R3, P2, PT, R8.reuse, R3, RZ ;  /* 0x0000000308037210 */ /* 0x040fe20007f5e0ff */
[----:B------:R-:W-:Y:S01]  /*14c0*/  IMAD.MOV.U32 R11, RZ, RZ, R16 ;  /* 0x000000ffff0b7224 */ /* 0x000fe200078e0010 */
[----:B------:R-:W-:Y:S01]  /*14d0*/  LEA R15, P3, R8, R15, 0x2 ;  /* 0x0000000f080f7211 */ /* 0x000fe200078610ff */
[----:B------:R-:W-:Y:S01]  /*14e0*/  IMAD.X R14, RZ, RZ, R14, P1 ;  /* 0x000000ffff0e7224 */ /* 0x000fe200008e060e */
[----:B------:R-:W-:Y:S02]  /*14f0*/  ISETP.NE.U32.AND P1, PT, R9, RZ, PT ;  /* 0x000000ff0900720c */ /* 0x000fe40003f25070 */
[----:B------:R-:W-:Y:S01]  /*1500*/  @!PT LDS RZ, [RZ] ;  /* 0x00000000fffff984 */ /* 0x000fe20000000800 */
[----:B------:R-:W-:Y:S01]  /*1510*/  @!PT LDS RZ, [RZ] ;  /* 0x00000000fffff984 */ /* 0x000fe20000000800 */
[----:B------:R-:W-:Y:S01]  /*1520*/  @!PT LDS RZ, [RZ] ;  /* 0x00000000fffff984 */ /* 0x000fe20000000800 */
[----:B------:R1:W-:Y:S01]  /*1530*/  LDGSTS.E [R7+0x80], desc[UR22][R10.64] ;  /* 0x000800000a077fae */ /* 0x0003e2000b9a1016 */
[----:B------:R-:W-:Y:S02]  /*1540*/  IADD3.X R6, PT, PT, RZ, R6, RZ, P2, !PT ;  /* 0x00000006ff067210 */ /* 0x000fe400017fe4ff */
[----:B------:R-:W-:-:S02]  /*1550*/  ISETP.NE.AND.EX P1, PT, R14, RZ, PT, P1 ;  /* 0x000000ff0e00720c */ /* 0x000fc40003f25310 */
[----:B------:R-:W-:Y:S01]  /*1560*/  LEA.HI.X R16, R8, R16, RZ, 0x2, P3 ;  /* 0x0000001008107211 */ /* 0x000fe200018f14ff */
[----:B-1----:R-:W-:-:S10]  /*1570*/  IMAD R7, R18, 0x4, R7 ;  /* 0x0000000412077824 */ /* 0x002fd400078e0207 */
[----:B------:R-:W-:Y:S05]  /*1580*/  @P1 BRA `(.L_x_65) ;  /* 0xfffffffc00c01947 */ /* 0x000fea000383ffff */
.L_x_64:
[----:B------:R-:W-:Y:S05]  /*1590*/  BSYNC.RECONVERGENT B1 ;  /* 0x0000000000017941 */ /* 0x000fea0003800200 */
.L_x_63:
[----:B------:R-:W-:Y:S05]  /*15a0*/  @!P0 BRA `(.L_x_59) ;  /* 0x0000000000f88947 */ /* 0x000fea0003800000 */
[----:B------:R-:W1:Y:S01]  /*15b0*/  S2UR UR7, SR_CgaCtaId ;  /* 0x00000000000779c3 */ /* 0x000e620000008800 */
[----:B------:R-:W-:Y:S01]  /*15c0*/  UMOV UR5, 0x400 ;  /* 0x0000040000057882 */ /* 0x000fe20000000000 */
[----:B------:R-:W2:Y:S01]  /*15d0*/  LDCU.64 UR12, c[0x0][0x3a8] ;  /* 0x00007500ff0c77ac */ /* 0x000ea20008000a00 */
[C---:B------:R-:W-:Y:S01]  /*15e0*/  IADD3 R14, P0, PT, R3.reuse, UR20, RZ ;  /* 0x00000014030e7c10 */ /* 0x040fe2000ff1e0ff */
[C---:B------:R-:W-:Y:S01]  /*15f0*/  IMAD.SHL.U32 R9, R3.reuse, 0x4, RZ ;  /* 0x0000000403097824 */ /* 0x040fe200078e00ff */
[----:B------:R-:W-:Y:S01]  /*1600*/  UIADD3 UR5, UPT, UPT, UR5, 0x80, URZ ;  /* 0x0000008005057890 */ /* 0x000fe2000fffe0ff */
[----:B------:R-:W-:Y:S02]  /*1610*/  IMAD.U32 R10, RZ, RZ, UR20 ;  /* 0x00000014ff0a7e24 */ /* 0x000fe4000f8e00ff */
[----:B------:R-:W3:Y:S01]  /*1620*/  LDC R16, c[0x0][0x388] ;  /* 0x0000e200ff107b82 */ /* 0x000ee20000000800 */
[----:B------:R-:W-:Y:S01]  /*1630*/  IMAD.U32 R11, RZ, RZ, UR21 ;  /* 0x00000015ff0b7e24 */ /* 0x000fe2000f8e00ff */
[----:B------:R-:W-:Y:S01]  /*1640*/  SHF.L.U64.HI R11, R3, 0x2, R6 ;  /* 0x00000002030b7819 */ /* 0x000fe20000010206 */
[----:B------:R-:W-:Y:S01]  /*1650*/  IMAD.U32 R17, RZ, RZ, UR6 ;  /* 0x00000006ff117e24 */ /* 0x000fe2000f8e00ff */
[----:B------:R-:W-:Y:S01]  /*1660*/  LEA R9, P2, R10, R9, 0x2 ;  /* 0x000000090a097211 */ /* 0x000fe200078410ff */
[----:B------:R-:W-:-:S03]  /*1670*/  IMAD R21, R2, UR10, RZ ;  /* 0x0000000a02157c24 */ /* 0x000fc6000f8e02ff */
[----:B------:R-:W-:Y:S01]  /*1680*/  LEA.HI.X R10, R10, R11, R17, 0x2, P2 ;  /* 0x0000000b0a0a7211 */ /* 0x000fe200010f1411 */
[----:B------:R-:W-:Y:S01]  /*1690*/  IMAD R21, R21, UR9, RZ ;  /* 0x0000000915157c24 */ /* 0x000fe2000f8e02ff */
[----:B--2---:R-:W-:Y:S01]  /*16a0*/  IADD3 R7, P1, PT, R12, UR12, RZ ;  /* 0x0000000c0c077c10 */ /* 0x004fe2000ff3e0ff */
[----:B-1----:R-:W-:-:S03]  /*16b0*/  ULEA UR5, UR7, UR5, 0x18 ;  /* 0x0000000507057291 */ /* 0x002fc6000f8ec0ff */
[----:B------:R-:W-:Y:S02]  /*16c0*/  IADD3.X R11, PT, PT, R13, UR13, RZ, P1, !PT ;  /* 0x0000000d0d0b7c10 */ /* 0x000fe40008ffe4ff */
[----:B------:R-:W-:Y:S02]  /*16d0*/  SHF.R.U32.HI R13, RZ, 0x1e, R8 ;  /* 0x0000001eff0d7819 */ /* 0x000fe40000011608 */
[----:B------:R-:W-:Y:S01]  /*16e0*/  LEA R22, P1, R8, R9, 0x3 ;  /* 0x0000000908167211 */ /* 0x000fe200078218ff */
[----:B------:R-:W-:Y:S01]  /*16f0*/  VIADD R15, R12, UR5 ;  /* 0x000000050c0f7c36 */ /* 0x000fe20008000000 */
[----:B------:R-:W-:Y:S01]  /*1700*/  UMOV UR5, URZ ;  /* 0x000000ff00057c82 */ /* 0x000fe20008000000 */
[C---:B------:R-:W-:Y:S01]  /*1710*/  IMAD.SHL.U32 R12, R8.reuse, 0x4, RZ ;  /* 0x00000004080c7824 */ /* 0x040fe200078e00ff */
[----:B------:R-:W-:Y:S01]  /*1720*/  LEA.HI.X R28, R8, R10, RZ, 0x3, P1 ;  /* 0x0000000a081c7211 */ /* 0x000fe200008f1cff */
[----:B---3--:R-:W-:Y:S01]  /*1730*/  IMAD R16, R16, 0x200, R15 ;  /* 0x0000020010107824 */ /* 0x008fe200078e020f */
[----:B------:R-:W-:-:S02]  /*1740*/  IADD3.X R15, PT, PT, R6, UR6, RZ, P0, !PT ;  /* 0x00000006060f7c10 */ /* 0x000fc400087fe4ff */
[----:B------:R-:W-:Y:S01]  /*1750*/  IADD3 R20, P0, PT, R12, R9, RZ ;  /* 0x000000090c147210 */ /* 0x000fe20007f1e0ff */
[----:B------:R-:W-:Y:S01]  /*1760*/  IMAD R2, R3, 0x4, R16 ;  /* 0x0000000403027824 */ /* 0x000fe200078e0210 */
[C---:B------:R-:W-:Y:S01]  /*1770*/  SHF.L.U64.HI R15, R14.reuse, 0x2, R15 ;  /* 0x000000020e0f7819 */ /* 0x040fe2000001020f */
[----:B------:R-:W-:Y:S01]  /*1780*/  IMAD.SHL.U32 R14, R14, 0x4, RZ ;  /* 0x000000040e0e7824 */ /* 0x000fe200078e00ff */
[----:B------:R-:W-:Y:S01]  /*1790*/  IADD3.X R26, PT, PT, R13, R10, RZ, P0, !PT ;  /* 0x0000000a0d1a7210 */ /* 0x000fe200007fe4ff */
[----:B------:R-:W-:Y:S02]  /*17a0*/  IMAD R24, R21, 0x4, R2 ;  /* 0x0000000415187824 */ /* 0x000fe400078e0202 */
[----:B------:R-:W-:-:S04]  /*17b0*/  IMAD.WIDE.U32 R14, R8, 0xc, R14 ;  /* 0x0000000c080e7825 */ /* 0x000fc800078e000e */
[----:B------:R-:W-:Y:S02]  /*17c0*/  VIADD R23, R15, UR5 ;  /* 0x000000050f177c36 */ /* 0x000fe40008000000 */
[C-C-:B------:R-:W-:Y:S02]  /*17d0*/  IMAD R25, R21.reuse, 0x8, R2.reuse ;  /* 0x0000000815197824 */ /* 0x140fe400078e0202 */
[----:B------:R-:W-:-:S07]  /*17e0*/  IMAD R27, R21, 0xc, R2 ;  /* 0x0000000c151b7824 */ /* 0x000fce00078e0202 */
.L_x_66:
[----:B------:R-:W-:-:S05]  /*17f0*/  IADD3 R18, P0, PT, R7, R9, RZ ;  /* 0x0000000907127210 */ /* 0x000fca0007f1e0ff */
[----:B------:R-:W-:Y:S01]  /*1800*/  IMAD.X R19, R11, 0x1, R10, P0 ;  /* 0x000000010b137824 */ /* 0x000fe200000e060a */
[----:B------:R-:W-:-:S04]  /*1810*/  IADD3 R16, P0, PT, R7, R20, RZ ;  /* 0x0000001407107210 */ /* 0x000fc80007f1e0ff */
[----:B------:R-:W-:Y:S01]  /*1820*/  @!PT LDS RZ, [RZ] ;  /* 0x00000000fffff984 */ /* 0x000fe20000000800 */
[----:B------:R-:W-:Y:S01]  /*1830*/  @!PT LDS RZ, [RZ] ;  /* 0x00000000fffff984 */ /* 0x000fe20000000800 */
[----:B------:R-:W-:Y:S01]  /*1840*/  @!PT LDS RZ, [RZ] ;  /* 0x00000000fffff984 */ /* 0x000fe20000000800 */
[----:B------:R1:W-:Y:S01]  /*1850*/  LDGSTS.E [R2+0x80], desc[UR22][R18.64] ;  /* 0x0008000012027fae */ /* 0x0003e2000b9a1016 */
[----:B------:R-:W-:-:S05]  /*1860*/  IMAD.X R17, R11, 0x1, R26, P0 ;  /* 0x000000010b117824 */ /* 0x000fca00000e061a */
[----:B------:R2:W-:Y:S01]  /*1870*/  LDGSTS.E [R24+0x80], desc[UR22][R16.64] ;  /* 0x0008000010187fae */ /* 0x0005e2000b9a1016 */
[----:B-1----:R-:W-:Y:S01]  /*1880*/  IMAD R2, R21, 0x10, R2 ;  /* 0x0000001015027824 */ /* 0x002fe200078e0202 */
[----:B--2---:R-:W-:Y:S01]  /*1890*/  IADD3 R16, P0, PT, R7, R22, RZ ;  /* 0x0000001607107210 */ /* 0x004fe20007f1e0ff */
[----:B------:R-:W-:-:S04]  /*18a0*/  IMAD R24, R21, 0x10, R24 ;  /* 0x0000001015187824 */ /* 0x000fc800078e0218 */
[----:B------:R-:W-:Y:S01]  /*18b0*/  IMAD.X R17, R11, 0x1, R28, P0 ;  /* 0x000000010b117824 */ /* 0x000fe200000e061c */
[----:B------:R-:W-:Y:S02]  /*18c0*/  IADD3 R18, P0, PT, R7, R14, RZ ;  /* 0x0000000e07127210 */ /* 0x000fe40007f1e0ff */
[----:B------:R-:W-:Y:S02]  /*18d0*/  LEA R7, P1, R8, R7, 0x4 ;  /* 0x0000000708077211 */ /* 0x000fe400078220ff */
[----:B------:R1:W-:Y:S01]  /*18e0*/  LDGSTS.E [R25+0x80], desc[UR22][R16.64] ;  /* 0x0008000010197fae */ /* 0x0003e2000b9a1016 */
[----:B------:R-:W-:Y:S01]  /*18f0*/  IMAD.X R19, R11, 0x1, R23, P0 ;  /* 0x000000010b137824 */ /* 0x000fe200000e0617 */
[----:B------:R-:W-:Y:S02]  /*1900*/  IADD3 R3, P0, PT, R12, R3, RZ ;  /* 0x000000030c037210 */ /* 0x000fe40007f1e0ff */
[----:B------:R-:W-:Y:S02]  /*1910*/  LEA.HI.X R11, R8, R11, RZ, 0x4, P1 ;  /* 0x0000000b080b7211 */ /* 0x000fe400008f24ff */
[----:B------:R2:W-:Y:S01]  /*1920*/  LDGSTS.E [R27+0x80], desc[UR22][R18.64] ;  /* 0x00080000121b7fae */ /* 0x0005e2000b9a1016 */
[----:B------:R-:W-:Y:S01]  /*1930*/  IMAD.X R6, R13, 0x1, R6, P0 ;  /* 0x000000010d067824 */ /* 0x000fe200000e0606 */
[----:B------:R-:W-:-:S04]  /*1940*/  ISETP.GE.U32.AND P0, PT, R3, R4, PT ;  /* 0x000000040300720c */ /* 0x000fc80003f06070 */
[----:B------:R-:W-:Y:S02]  /*1950*/  ISETP.GE.U32.AND.EX P0, PT, R6, R5, PT, P0 ;  /* 0x000000050600720c */ /* 0x000fe40003f06100 */
[C---:B-1----:R-:W-:Y:S01]  /*1960*/  LEA R25, R21.reuse, R25, 0x4 ;  /* 0x0000001915197211 */ /* 0x042fe200078e20ff */
[----:B--2---:R-:W-:-:S10]  /*1970*/  IMAD R27, R21, 0x10, R27 ;  /* 0x00000010151b7824 */ /* 0x004fd400078e021b */
[----:B------:R-:W-:Y:S05]  /*1980*/  @!P0 BRA `(.L_x_66) ;  /* 0xfffffffc00988947 */ /* 0x000fea000383ffff */
.L_x_59:
[----:B------:R-:W-:Y:S05]  /*1990*/  BSYNC.RECONVERGENT B0 ;  /* 0x0000000000007941 */ /* 0x000fea0003800200 */
.L_x_58:
[----:B------:R-:W0:Y:S01]  /*19a0*/  LDGDEPBAR ;  /* 0x00000000000079af */ /* 0x000e220000000000 */
[----:B------:R-:W-:-:S04]  /*19b0*/  DEPBAR.LE SB0, 0x0 ;  /* 0x000080000000791a */ /* 0x000fc80000000000 */
[----:B------:R-:W-:Y:S06]  /*19c0*/  BAR.SYNC.DEFER_BLOCKING 0x0 ;  /* 0x0000000000007b1d */ /* 0x000fec0000010000 */
.L_x_48:
[----:B------:R-:W-:-:S13]  /*19d0*/  ISETP.NE.AND P0, PT, R0, UR19, PT ;  /* 0x0000001300007c0c */ /* 0x000fda000bf05270 */
[----:B------:R-:W-:Y:S05]  /*19e0*/  @!P0 BRA `(.L_x_67) ;  /* 0x0000000000888947 */ /* 0x000fea0003800000 */
[----:B------:R-:W1:Y:S02]  /*19f0*/  LDC R4, c[0x0][0x388] ;  /* 0x0000e200ff047b82 */ /* 0x000e640000000800 */
[----:B-1----:R-:W-:-:S13]  /*1a00*/  ISETP.GE.AND P0, PT, R4, 0x1, PT ;  /* 0x000000010400780c */ /* 0x002fda0003f06270 */
[----:B------:R-:W-:Y:S05]  /*1a10*/  @!P0 EXIT ;  /* 0x000000000000894d */ /* 0x000fea0003800000 */
[----:B------:R-:W1:Y:S01]  /*1a20*/  S2R R7, SR_CgaCtaId ;  /* 0x0000000000077919 */ /* 0x000e620000008800 */
[----:B------:R-:W2:Y:S01]  /*1a30*/  LDC R3, c[0x0][0x3b0] ;  /* 0x0000ec00ff037b82 */ /* 0x000ea20000000800 */
[----:B------:R-:W3:Y:S01]  /*1a40*/  LDCU UR7, c[0x0][0x3a0] ;  /* 0x00007400ff0777ac */ /* 0x000ee20008000800 */
[----:B------:R-:W-:Y:S01]  /*1a50*/  MOV R2, 0x400 ;  /* 0x0000040000027802 */ /* 0x000fe20000000f00 */
[----:B------:R-:W3:Y:S01]  /*1a60*/  S2R R5, SR_TID.X ;  /* 0x0000000000057919 */ /* 0x000ee20000002100 */
[----:B------:R-:W4:Y:S03]  /*1a70*/  LDCU.64 UR4, c[0x0][0x390] ;  /* 0x00007200ff0477ac */ /* 0x000f260008000a00 */
[----:B------:R-:W-:Y:S01]  /*1a80*/  VIADD R6, R2, 0x80 ;  /* 0x0000008002067836 */ /* 0x000fe20000000000 */
[----:B----4-:R-:W-:Y:S01]  /*1a90*/  ULEA UR4, UP0, UR20, UR4, 0x2 ;  /* 0x0000000414047291 */ /* 0x010fe2000f8010ff */
[----:B--2---:R-:W-:-:S02]  /*1aa0*/  IMAD R2, R4, 0x200, R3 ;  /* 0x0000020004027824 */ /* 0x004fc400078e0203 */
[----:B------:R-:W-:Y:S01]  /*1ab0*/  IMAD.MOV R4, RZ, RZ, -R4 ;  /* 0x000000ffff047224 */ /* 0x000fe200078e0a04 */
[----:B------:R-:W-:Y:S01]  /*1ac0*/  ULEA.HI.X UR5, UR20, UR5, UR6, 0x2, UP0 ;  /* 0x0000000514057291 */ /* 0x000fe200080f1406 */
[----:B-1----:R-:W-:Y:S02]  /*1ad0*/  LEA R6, R7, R6, 0x18 ;  /* 0x0000000607067211 */ /* 0x002fe400078ec0ff */
[C---:B---3--:R-:W-:Y:S01]  /*1ae0*/  LEA R3, R5.reuse, UR7, 0x2 ;  /* 0x0000000705037c11 */ /* 0x048fe2000f8e10ff */
[----:B------:R-:W-:-:S04]  /*1af0*/  IMAD R2, R5, 0x4, R2 ;  /* 0x0000000405027824 */ /* 0x000fc800078e0202 */
[----:B------:R-:W-:Y:S01]  /*1b00*/  IMAD.IADD R7, R6, 0x1, R3 ;  /* 0x0000000106077824 */ /* 0x000fe200078e0203 */
[----:B------:R-:W-:-:S07]  /*1b10*/  IADD3 R6, PT, PT, R2, 0x80, R6 ;  /* 0x0000008002067810 */ /* 0x000fce0007ffe006 */
.L_x_68:
[----:B------:R-:W-:Y:S01]  /*1b20*/  ISETP.GE.AND P0, PT, R5, R0, PT ;  /* 0x000000000500720c */ /* 0x000fe20003f06270 */
[----:B------:R-:W-:Y:S02]  /*1b30*/  IMAD.U32 R2, RZ, RZ, UR4 ;  /* 0x00000004ff027e24 */ /* 0x000fe4000f8e00ff */
[----:B------:R-:W-:Y:S02]  /*1b40*/  IMAD.U32 R3, RZ, RZ, UR5 ;  /* 0x00000005ff037e24 */ /* 0x000fe4000f8e00ff */
[----:B------:R-:W-:-:S08]  /*1b50*/  VIADD R4, R4, 0x1 ;  /* 0x0000000104047836 */ /* 0x000fd00000000000 */
[----:B------:R1:W-:Y:S01]  /*1b60*/  @!P0 LDS R8, [R7] ;  /* 0x0000000007088984 */ /* 0x0003e20000000800 */
[----:B------:R-:W-:-:S03]  /*1b70*/  @!P0 IMAD.WIDE R2, R5, 0x4, R2 ;  /* 0x0000000405028825 */ /* 0x000fc600078e0202 */
[----:B------:R2:W3:Y:S01]  /*1b80*/  @!P0 LDS R9, [R6] ;  /* 0x0000000006098984 */ /* 0x0004e20000000800 */
[----:B------:R-:W-:Y:S01]  /*1b90*/  VIADD R5, R5, 0x80 ;  /* 0x0000008005057836 */ /* 0x000fe20000000000 */
[----:B-1----:R-:W-:Y:S01]  /*1ba0*/  IADD3 R7, PT, PT, R7, 0x200, RZ ;  /* 0x0000020007077810 */ /* 0x002fe20007ffe0ff */
[----:B--2---:R-:W-:Y:S02]  /*1bb0*/  VIADD R6, R6, 0x200 ;  /* 0x0000020006067836 */ /* 0x004fe40000000000 */
[----:B---3--:R-:W-:-:S05]  /*1bc0*/  @!P0 FADD R9, R8, R9 ;  /* 0x0000000908098221 */ /* 0x008fca0000000000 */
[----:B------:R1:W-:Y:S01]  /*1bd0*/  @!P0 STG.E desc[UR22][R2.64], R9 ;  /* 0x0000000902008986 */ /* 0x0003e2000c101916 */
[----:B------:R-:W-:-:S13]  /*1be0*/  ISETP.NE.AND P0, PT, R4, RZ, PT ;  /* 0x000000ff0400720c */ /* 0x000fda0003f05270 */
[----:B-1----:R-:W-:Y:S05]  /*1bf0*/  @P0 BRA `(.L_x_68) ;  /* 0xfffffffc00c80947 */ /* 0x002fea000383ffff */
[----:B------:R-:W-:Y:S05]  /*1c00*/  EXIT ;  /* 0x000000000000794d */ /* 0x000fea0003800000 */
.L_x_67:
        /* <DEDUP_REMOVED lines=19> */
.L_x_69:
[----:B-1----:R-:W-:Y:S01]  /*1d40*/  LDS R7, [R6] ;  /* 0x0000000006077984 */ /* 0x002fe20000000800 */
[----:B------:R-:W-:Y:S01]  /*1d50*/  IADD3 R0, PT, PT, R0, 0x1, RZ ;  /* 0x0000000100007810 */ /* 0x000fe20007ffe0ff */
[----:B------:R-:W-:Y:S02]  /*1d60*/  IMAD.U32 R2, RZ, RZ, UR4 ;  /* 0x00000004ff027e24 */ /* 0x000fe4000f8e00ff */
[----:B------:R-:W1:Y:S01]  /*1d70*/  LDS R8, [R4] ;  /* 0x0000000004087984 */ /* 0x000e620000000800 */
[----:B------:R-:W-:Y:S01]  /*1d80*/  ISETP.NE.AND P0, PT, R0, RZ, PT ;  /* 0x000000ff0000720c */ /* 0x000fe20003f05270 */
[----:B------:R-:W-:Y:S02]  /*1d90*/  IMAD.U32 R3, RZ, RZ, UR5 ;  /* 0x00000005ff037e24 */ /* 0x000fe4000f8e00ff */
[----:B------:R-:W-:-:S04]  /*1da0*/  IMAD.WIDE R2, R5, 0x4, R2 ;  /* 0x0000000405027825 */ /* 0x000fc800078e0202 */
[----:B-1----:R-:W-:-:S05]  /*1db0*/  FADD R7, R7, R8 ;  /* 0x0000000807077221 */ /* 0x002fca0000000000 */
[----:B------:R1:W-:Y:S01]  /*1dc0*/  STG.E desc[UR22][R2.64], R7 ;  /* 0x0000000702007986 */ /* 0x0003e2000c101916 */
[----:B------:R-:W-:Y:S05]  /*1dd0*/  @!P0 EXIT ;  /* 0x000000000000894d */ /* 0x000fea0003800000 */
[----:B------:R-:W-:Y:S02]  /*1de0*/  VIADD R4, R4, 0x200 ;  /* 0x0000020004047836 */ /* 0x000fe40000000000 */
[----:B------:R-:W-:Y:S02]  /*1df0*/  VIADD R6, R6, 0x200 ;  /* 0x0000020006067836 */ /* 0x000fe40000000000 */
[----:B------:R-:W-:Y:S01]  /*1e00*/  VIADD R5, R5, 0x80 ;  /* 0x0000008005057836 */ /* 0x000fe20000000000 */
[----:B------:R-:W-:Y:S06]  /*1e10*/  BRA `(.L_x_69) ;  /* 0xfffffffc00c87947 */ /* 0x000fec000383ffff */
        .weak           $__internal_0_$__cuda_sm20_div_u64
        .type           $__internal_0_$__cuda_sm20_div_u64,@function
        .size           $__internal_0_$__cuda_sm20_div_u64,(.L_x_195 - $__internal_0_$__cuda_sm20_div_u64)
$__internal_0_$__cuda_sm20_div_u64:
[----:B------:R-:W-:Y:S02]  /*1e20*/  IMAD.MOV.U32 R16, RZ, RZ, R8 ;  /* 0x000000ffff107224 */ /* 0x000fe400078e0008 */
[----:B------:R-:W-:-:S04]  /*1e30*/  IMAD.U32 R17, RZ, RZ, UR4 ;  /* 0x00000004ff117e24 */ /* 0x000fc8000f8e00ff */
[----:B------:R-:W1:Y:S08]  /*1e40*/  I2F.U64.RP R16, R16 ;  /* 0x0000001000107312 */ /* 0x000e700000309000 */
[----:B-1----:R-:W1:Y:S02]  /*1e50*/  MUFU.RCP R10, R16 ;  /* 0x00000010000a7308 */ /* 0x002e640000001000 */
[----:B-1----:R-:W-:-:S06]  /*1e60*/  VIADD R10, R10, 0x1ffffffe ;  /* 0x1ffffffe0a0a7836 */ /* 0x002fcc0000000000 */
[----:B------:R-:W1:Y:S02]  /*1e70*/  F2I.U64.TRUNC R10, R10 ;  /* 0x0000000a000a7311 */ /* 0x000e64000020d800 */
[----:B-1----:R-:W-:-:S04]  /*1e80*/  IMAD.WIDE.U32 R12, R10, R8, RZ ;  /* 0x000000080a0c7225 */ /* 0x002fc800078e00ff */
[----:B------:R-:W-:Y:S01]  /*1e90*/  IMAD R13, R10, UR4, R13 ;  /* 0x000000040a0d7c24 */ /* 0x000fe2000f8e020d */
[----:B------:R-:W-:-:S03]  /*1ea0*/  IADD3 R19, P0, PT, RZ, -R12, RZ ;  /* 0x8000000cff137210 */ /* 0x000fc60007f1e0ff */
[----:B------:R-:W-:Y:S02]  /*1eb0*/  IMAD R13, R11, R8, R13 ;  /* 0x000000080b0d7224 */ /* 0x000fe400078e020d */
[----:B------:R-:W-:-:S04]  /*1ec0*/  IMAD.HI.U32 R12, R10, R19, RZ ;  /* 0x000000130a0c7227 */ /* 0x000fc800078e00ff */
[----:B------:R-:W-:Y:S02]  /*1ed0*/  IMAD.X R21, RZ, RZ, ~R13, P0 ;  /* 0x000000ffff157224 */ /* 0x000fe400000e0e0d */
[----:B------:R-:W-:Y:S02]  /*1ee0*/  IMAD.MOV.U32 R13, RZ, RZ, R10 ;  /* 0x000000ffff0d7224 */ /* 0x000fe400078e000a */
[-C--:B------:R-:W-:Y:S02]  /*1ef0*/  IMAD R17, R11, R21.reuse, RZ ;  /* 0x000000150b117224 */ /* 0x080fe400078e02ff */
[----:B------:R-:W-:-:S04]  /*1f00*/  IMAD.WIDE.U32 R12, P0, R10, R21, R12 ;  /* 0x000000150a0c7225 */ /* 0x000fc8000780000c */
[----:B------:R-:W-:-:S04]  /*1f10*/  IMAD.HI.U32 R21, R11, R21, RZ ;  /* 0x000000150b157227 */ /* 0x000fc800078e00ff */
[----:B------:R-:W-:-:S05]  /*1f20*/  IMAD.HI.U32 R12, P1, R11, R19, R12 ;  /* 0x000000130b0c7227 */ /* 0x000fca000782000c */
[----:B------:R-:W-:Y:S01]  /*1f30*/  IADD3 R13, P2, PT, R17, R12, RZ ;  /* 0x0000000c110d7210 */ /* 0x000fe20007f5e0ff */
[----:B------:R-:W-:-:S04]  /*1f40*/  IMAD.X R12, R21, 0x1, R11, P0 ;  /* 0x00000001150c7824 */ /* 0x000fc800000e060b */
[----:B------:R-:W-:Y:S01]  /*1f50*/  IMAD.WIDE.U32 R10, R13, R8, RZ ;  /* 0x000000080d0a7225 */ /* 0x000fe200078e00ff */
[----:B------:R-:W-:-:S03]  /*1f60*/  IADD3.X R17, PT, PT, RZ, RZ, R12, P2, P1 ;  /* 0x000000ffff117210 */ /* 0x000fc600017e240c */
[----:B------:R-:W-:Y:S01]  /*1f70*/  IMAD R11, R13, UR4, R11 ;  /* 0x000000040d0b7c24 */ /* 0x000fe2000f8e020b */
[----:B------:R-:W-:-:S03]  /*1f80*/  IADD3 R19, P0, PT, RZ, -R10, RZ ;  /* 0x8000000aff137210 */ /* 0x000fc60007f1e0ff */
[----:B------:R-:W-:Y:S02]  /*1f90*/  IMAD R11, R17, R8, R11 ;  /* 0x00000008110b7224 */ /* 0x000fe400078e020b */
[----:B------:R-:W-:-:S03]  /*1fa0*/  IMAD.HI.U32 R12, R13, R19, RZ ;  /* 0x000000130d0c7227 */ /* 0x000fc600078e00ff */
[----:B------:R-:W-:-:S05]  /*1fb0*/  IADD3.X R10, PT, PT, RZ, ~R11, RZ, P0, !PT ;  /* 0x8000000bff0a7210 */ /* 0x000fca00007fe4ff */
[----:B------:R-:W-:-:S04]  /*1fc0*/  IMAD.WIDE.U32 R12, P0, R13, R10, R12 ;  /* 0x0000000a0d0c7225 */ /* 0x000fc8000780000c */
[C---:B------:R-:W-:Y:S02]  /*1fd0*/  IMAD R11, R17.reuse, R10, RZ ;  /* 0x0000000a110b7224 */ /* 0x040fe400078e02ff */
[----:B------:R-:W-:-:S04]  /*1fe0*/  IMAD.HI.U32 R12, P1, R17, R19, R12 ;  /* 0x00000013110c7227 */ /* 0x000fc8000782000c */
[----:B------:R-:W-:Y:S01]  /*1ff0*/  IMAD.HI.U32 R10, R17, R10, RZ ;  /* 0x0000000a110a7227 */ /* 0x000fe200078e00ff */
[----:B------:R-:W-:-:S03]  /*2000*/  IADD3 R12, P2, PT, R11, R12, RZ ;  /* 0x0000000c0b0c7210 */ /* 0x000fc60007f5e0ff */
[----:B------:R-:W-:Y:S02]  /*2010*/  IMAD.X R17, R10, 0x1, R17, P0 ;  /* 0x000000010a117824 */ /* 0x000fe400000e0611 */
[----:B------:R-:W-:-:S03]  /*2020*/  IMAD.HI.U32 R10, R12, R9, RZ ;  /* 0x000000090c0a7227 */ /* 0x000fc600078e00ff */
[----:B------:R-:W-:Y:S01]  /*2030*/  IADD3.X R16, PT, PT, RZ, RZ, R17, P2, P1 ;  /* 0x000000ffff107210 */ /* 0x000fe200017e2411 */
[----:B------:R-:W-:Y:S02]  /*2040*/  IMAD.MOV.U32 R11, RZ, RZ, RZ ;  /* 0x000000ffff0b7224 */ /* 0x000fe400078e00ff */
[----:B------:R-:W-:-:S04]  /*2050*/  IMAD.WIDE.U32 R10, R12, R15, R10 ;  /* 0x0000000f0c0a7225 */ /* 0x000fc800078e000a */
[C---:B------:R-:W-:Y:S02]  /*2060*/  IMAD R13, R16.reuse, R15, RZ ;  /* 0x0000000f100d7224 */ /* 0x040fe400078e02ff */
[----:B------:R-:W-:-:S04]  /*2070*/  IMAD.HI.U32 R10, P0, R16, R9, R10 ;  /* 0x00000009100a7227 */ /* 0x000fc8000780000a */
[----:B------:R-:W-:Y:S01]  /*2080*/  IMAD.HI.U32 R12, R16, R15, RZ ;  /* 0x0000000f100c7227 */ /* 0x000fe200078e00ff */
[----:B------:R-:W-:-:S03]  /*2090*/  IADD3 R13, P1, PT, R13, R10, RZ ;  /* 0x0000000a0d0d7210 */ /* 0x000fc60007f3e0ff */
[----:B------:R-:W-:Y:S02]  /*20a0*/  IMAD.X R12, RZ, RZ, R12, P0 ;  /* 0x000000ffff0c7224 */ /* 0x000fe400000e060c */
[----:B------:R-:W-:-:S04]  /*20b0*/  IMAD.WIDE.U32 R10, R13, R8, RZ ;  /* 0x000000080d0a7225 */ /* 0x000fc800078e00ff */
[----:B------:R-:W-:Y:S01]  /*20c0*/  IMAD.X R17, RZ, RZ, R12, P1 ;  /* 0x000000ffff117224 */ /* 0x000fe200008e060c */
[----:B------:R-:W-:Y:S01]  /*20d0*/  IADD3 R19, P1, PT, -R10, R9, RZ ;  /* 0x000000090a137210 */ /* 0x000fe20007f3e1ff */
[----:B------:R-:W-:-:S03]  /*20e0*/  IMAD R11, R13, UR4, R11 ;  /* 0x000000040d0b7c24 */ /* 0x000fc6000f8e020b */
[-C--:B------:R-:W-:Y:S01]  /*20f0*/  ISETP.GE.U32.AND P0, PT, R19, R8.reuse, PT ;  /* 0x000000081300720c */ /* 0x080fe20003f06070 */
[----:B------:R-:W-:-:S04]  /*2100*/  IMAD R10, R17, R8, R11 ;  /* 0x00000008110a7224 */ /* 0x000fc800078e020b */
[----:B------:R-:W-:Y:S01]  /*2110*/  IMAD.X R16, R15, 0x1, ~R10, P1 ;  /* 0x000000010f107824 */ /* 0x000fe200008e0e0a */
[----:B------:R-:W-:Y:S01]  /*2120*/  IADD3 R10, P2, PT, R13, 0x1, RZ ;  /* 0x000000010d0a7810 */ /* 0x000fe20007f5e0ff */
[----:B------:R-:W-:Y:S01]  /*2130*/  IMAD.MOV.U32 R15, RZ, RZ, 0x0 ;  /* 0x00000000ff0f7424 */ /* 0x000fe200078e00ff */
[-C--:B------:R-:W-:Y:S02]  /*2140*/  IADD3 R9, P1, PT, -R8, R19.reuse, RZ ;  /* 0x0000001308097210 */ /* 0x080fe40007f3e1ff */
[C---:B------:R-:W-:Y:S01]  /*2150*/  ISETP.GE.U32.AND.EX P0, PT, R16.reuse, UR4, PT, P0 ;  /* 0x0000000410007c0c */ /* 0x040fe2000bf06100 */
[----:B------:R-:W-:Y:S01]  /*2160*/  IMAD.X R12, RZ, RZ, R17, P2 ;  /* 0x000000ffff0c7224 */ /* 0x000fe200010e0611 */
[----:B------:R-:W-:Y:S02]  /*2170*/  IADD3.X R11, PT, PT, R16, ~UR4, RZ, P1, !PT ;  /* 0x80000004100b7c10 */ /* 0x000fe40008ffe4ff */
[----:B------:R-:W-:Y:S02]  /*2180*/  SEL R9, R9, R19, P0 ;  /* 0x0000001309097207 */ /* 0x000fe40000000000 */
[----:B------:R-:W-:-:S02]  /*2190*/  SEL R13, R10, R13, P0 ;  /* 0x0000000d0a0d7207 */ /* 0x000fc40000000000 */
[----:B------:R-:W-:Y:S02]  /*21a0*/  SEL R11, R11, R16, P0 ;  /* 0x000000100b0b7207 */ /* 0x000fe40000000000 */
[----:B------:R-:W-:Y:S02]  /*21b0*/  SEL R12, R12, R17, P0 ;  /* 0x000000110c0c7207 */ /* 0x000fe40000000000 */
[----:B------:R-:W-:Y:S02]  /*21c0*/  ISETP.GE.U32.AND P0, PT, R9, R8, PT ;  /* 0x000000080900720c */ /* 0x000fe40003f06070 */
[----:B------:R-:W-:Y:S02]  /*21d0*/  IADD3 R10, P2, PT, R13, 0x1, RZ ;  /* 0x000000010d0a7810 */ /* 0x000fe40007f5e0ff */
[----:B------:R-:W-:Y:S02]  /*21e0*/  ISETP.GE.U32.AND.EX P0, PT, R11, UR4, PT, P0 ;  /* 0x000000040b007c0c */ /* 0x000fe4000bf06100 */
[----:B------:R-:W-:Y:S01]  /*21f0*/  ISETP.NE.U32.AND P1, PT, R8, RZ, PT ;  /* 0x000000ff0800720c */ /* 0x000fe20003f25070 */
[----:B------:R-:W-:Y:S01]  /*2200*/  IMAD.X R11, RZ, RZ, R12, P2 ;  /* 0x000000ffff0b7224 */ /* 0x000fe200010e060c */
[----:B------:R-:W-:-:S02]  /*2210*/  SEL R10, R10, R13, P0 ;  /* 0x0000000d0a0a7207 */ /* 0x000fc40000000000 */
[----:B------:R-:W-:Y:S02]  /*2220*/  ISETP.NE.AND.EX P1, PT, RZ, UR4, PT, P1 ;  /* 0x00000004ff007c0c */ /* 0x000fe4000bf25310 */
[----:B------:R-:W-:Y:S02]  /*2230*/  SEL R11, R11, R12, P0 ;  /* 0x0000000c0b0b7207 */ /* 0x000fe40000000000 */
[----:B------:R-:W-:Y:S02]  /*2240*/  SEL R10, R10, 0xffffffff, P1 ;  /* 0xffffffff0a0a7807 */ /* 0x000fe40000800000 */
[----:B------:R-:W-:Y:S01]  /*2250*/  SEL R11, R11, 0xffffffff, P1 ;  /* 0xffffffff0b0b7807 */ /* 0x000fe20000800000 */
[----:B------:R-:W-:Y:S06]  /*2260*/  RET.REL.NODEC R14 `(_ZN3cub18CUB_300001_SM_10006detail9transform16transform_kernelINS2_10policy_hubILb0EN4cuda3std3__45tupleIJN6thrust24THRUST_300001_SM_1000_NS6detail15normal_iteratorINSA_10device_ptrIfEEEESF_EEEE10policy1000ElNS7_4plusIfEESF_JPfSL_EEEvT0_iT1_T2_DpNS2_10kernel_argIT3_EE) ;  /* 0xffffffdc0e647950 */ /* 0x000fec0003c3ffff */
.L_x_70:
        /* <DEDUP_REMOVED lines=9> */
.L_x_195:


//--------------------- .text._ZN3cub18CUB_300001_SM_10006detail9transform16transform_kernelINS2_10policy_hubILb0EN4cuda3std3__45tupleIJN6thrust24THRUST_300001_SM_1000_NS6detail15normal_iteratorINSA_10device_ptrIfEEEESF_EEEE10policy1000EiNS7_4plusIfEESF_JPfSL_EEEvT0_iT1_T2_DpNS2_10kernel_argIT3_EE --------------------------
	.section	.text._ZN3cub18CUB_300001_SM_10006detail9transform16transform_kernelINS2_10policy_hubILb0EN4cuda3std3__45tupleIJN6thrust24THRUST_300001_SM_1000_NS6detail15normal_iteratorINSA_10device_ptrIfEEEESF_EEEE10policy1000EiNS7_4plusIfEESF_JPfSL_EEEvT0_iT1_T2_DpNS2_10kernel_argIT3_EE,"ax",@progbits
	.align	128
        .global         _ZN3cub18CUB_300001_SM_10006detail9transform16transform_kernelINS2_10policy_hubILb0EN4cuda3std3__45tupleIJN6thrust24THRUST_300001_SM_1000_NS6detail15normal_iteratorINSA_10device_ptrIfEEEESF_EEEE10policy1000EiNS7_4plusIfEESF_JPfSL_EEEvT0_iT1_T2_DpNS2_10kernel_argIT3_EE
        .type           _ZN3cub18CUB_300001_SM_10006detail9transform16transform_kernelINS2_10policy_hubILb0EN4cuda3std3__45tupleIJN6thrust24THRUST_300001_SM_1000_NS6detail15normal_iteratorINSA_10device_ptrIfEEEESF_EEEE10policy1000EiNS7_4plusIfEESF_JPfSL_EEEvT0_iT1_T2_DpNS2_10kernel_argIT3_EE,@function
        .size           _ZN3cub18CUB_300001_SM_10006detail9transform16transform_kernelINS2_10policy_hubILb0EN4cuda3std3__45tupleIJN6thrust24THRUST_300001_SM_1000_NS6detail15normal_iteratorINSA_10device_ptrIfEEEESF_EEEE10policy1000EiNS7_4plusIfEESF_JPfSL_EEEvT0_iT1_T2_DpNS2_10kernel_argIT3_EE,(.L_x_196 - _ZN3cub18CUB_300001_SM_10006detail9transform16transform_kernelINS2_10policy_hubILb0EN4cuda3std3__45tupleIJN6thrust24THRUST_300001_SM_1000_NS6detail15normal_iteratorINSA_10device_ptrIfEEEESF_EEEE10policy1000EiNS7_4plusIfEESF_JPfSL_EEEvT0_iT1_T2_DpNS2_10kernel_argIT3_EE)
        .other          _ZN3cub18CUB_300001_SM_10006detail9transform16transform_kernelINS2_10policy_hubILb0EN4cuda3std3__45tupleIJN6thrust24THRUST_300001_SM_1000_NS6detail15normal_iteratorINSA_10device_ptrIfEEEESF_EEEE10policy1000EiNS7_4plusIfEESF_JPfSL_EEEvT0_iT1_T2_DpNS2_10kernel_argIT3_EE,@"STO_CUDA_ENTRY STV_DEFAULT"
_ZN3cub18CUB_300001_SM_10006detail9transform16transform_kernelINS2_10policy_hubILb0EN4cuda3std3__45tupleIJN6thrust24THRUST_300001_SM_1000_NS6detail15normal_iteratorINSA_10device_ptrIfEEEESF_EEEE10policy1000EiNS7_4plusIfEESF_JPfSL_EEEvT0_iT1_T2_DpNS2_10kernel_argIT3_EE:
.text._ZN3cub18CUB_300001_SM_10006detail9transform16transform_kernelINS2_10policy_hubILb0EN4cuda3std3__45tupleIJN6thrust24THRUST_300001_SM_1000_NS6detail15normal_iteratorINSA_10device_ptrIfEEEESF_EEEE10policy1000EiNS7_4plusIfEESF_JPfSL_EEEvT0_iT1_T2_DpNS2_10kernel_argIT3_EE:
[----:B------:R-:W-:Y:S08]  /*0000*/  LDC R1, c[0x0][0x37c] ;  /* 0x0000df00ff017b82 */ /* 0x000ff00000000800 */
[----:B------:R-:W1:Y:S01]  /*0010*/  S2UR UR5, SR_CTAID.X ;  /* 0x00000000000579c3 */ /* 0x000e620000002500 */
[----:B------:R-:W2:Y:S01]  /*0020*/  LDCU UR7, c[0x0][0x370] ;  /* 0x00006e00ff0777ac */ /* 0x000ea20008000800 */
[----:B------:R-:W3:Y:S01]  /*0030*/  LDCU.64 UR16, c[0x0][0x380] ;  /* 0x00007000ff1077ac */ /* 0x000ee20008000a00 */
[----:B------:R-:W4:Y:S01]  /*0040*/  LDCU.64 UR20, c[0x0][0x358] ;  /* 0x00006b00ff1477ac */ /* 0x000f220008000a00 */
[----:B---3--:R-:W-:-:S02]  /*0050*/  USHF.L.U32 UR24, UR17, 0x7, URZ ;  /* 0x0000000711187899 */ /* 0x008fc400080006ff */
[----:B-1----:R-:W-:Y:S02]  /*0060*/  UIADD3 UR4, UPT, UPT, UR5, 0x2, URZ ;  /* 0x0000000205047890 */ /* 0x002fe4000fffe0ff */
[----:B------:R-:W-:Y:S02]  /*0070*/  UIMAD UR22, UR24, UR5, URZ ;  /* 0x00000005181672a4 */ /* 0x000fe4000f8e02ff */
[----:B--2---:R-:W-:Y:S02]  /*0080*/  UISETP.GE.U32.AND UP0, UPT, UR4, UR7, UPT ;  /* 0x000000070400728c */ /* 0x004fe4000bf06070 */
[----:B------:R-:W-:Y:S02]  /*0090*/  UIADD3 UR6, UPT, UPT, -UR22, UR16, URZ ;  /* 0x0000001016067290 */ /* 0x000fe4000fffe1ff */
[----:B------:R-:W-:Y:S02]  /*00a0*/  UISETP.EQ.OR UP0, UPT, UR5, URZ, UP0 ;  /* 0x000000ff0500728c */ /* 0x000fe40008702670 */
[----:B------:R-:W-:-:S04]  /*00b0*/  UISETP.LT.AND UP1, UPT, UR24, UR6, UPT ;  /* 0x000000061800728c */ /* 0x000fc8000bf21270 */
[----:B------:R-:W-:-:S03]  /*00c0*/  USEL UR23, UR24, UR6, UP1 ;  /* 0x0000000618177287 */ /* 0x000fc60008800000 */
[----:B----4-:R-:W-:Y:S09]  /*00d0*/  BRA.U UP0, `(.L_x_71) ;  /* 0x0000000100dc7547 */ /* 0x010ff2000b800000 */
        /* <DEDUP_REMOVED lines=20> */
[----:B------:R-:W-:Y:S02]  /*0220*/  ULOP3.LUT UR13, UR13, 0xfffffff0, URZ, 0xc0, !UPT ;  /* 0xfffffff00d0d7892 */ /* 0x000fe4000f8ec0ff */
[----:B------:R-:W-:Y:S02]  /*0230*/  ULOP3.LUT UR12, UR12, 0xfffffff0, URZ, 0xc0, !UPT ;  /* 0xfffffff00c0c7892 */ /* 0x000fe4000f8ec0ff */
[----:B------:R-:W-:Y:S02]  /*0240*/  ULEA UR14, UR16, UR14, 0x18 ;  /* 0x0000000e100e7291 */ /* 0x000fe4000f8ec0ff */
[----:B------:R-:W-:Y:S01]  /*0250*/  USHF.R.U32.HI UR7, URZ, 0x4, UR13 ;  /* 0x00000004ff077899 */ /* 0x000fe2000801160d */
        /* <DEDUP_REMOVED lines=8> */
[----:B------:R-:W-:-:S02]  /*02e0*/  UIADD3 UR13, UPT, UPT, UR13, UR12, URZ ;  /* 0x0000000c0d0d7290 */ /* 0x000fc4000fffe0ff */
[----:B------:R-:W-:Y:S02]  /*02f0*/  ULEA UR16, UR17, UR14, 0x9 ;  /* 0x0000000e11107291 */ /* 0x000fe4000f8e48ff */
[----:B------:R-:W-:Y:S02]  /*0300*/  USHF.R.U32.HI UR12, URZ, 0x4, UR12 ;  /* 0x00000004ff0c7899 */ /* 0x000fe4000801160c */
[----:B----4-:R-:W-:Y:S01]  /*0310*/  UIMAD.WIDE UR4, UR22, 0x4, UR4 ;  /* 0x00000004160478a5 */ /* 0x010fe2000f8e0204 */
[----:B------:R-:W-:Y:S01]  /*0320*/  IMAD.U32 R0, RZ, RZ, UR13 ;  /* 0x0000000dff007e24 */ /* 0x000fe2000f8e00ff */
[----:B------:R-:W-:Y:S02]  /*0330*/  UPRMT UR7, UR7, 0x5410, URZ ;  /* 0x0000541007077896 */ /* 0x000fe400080000ff */
[----:B--2---:R-:W-:Y:S02]  /*0340*/  UIMAD.WIDE UR8, UR22, 0x4, UR8 ;  /* 0x00000004160878a5 */ /* 0x004fe4000f8e0208 */
[----:B------:R-:W-:-:S02]  /*0350*/  UIADD3 UR18, UPT, UPT, UR16, 0x80, URZ ;  /* 0x0000008010127890 */ /* 0x000fc4000fffe0ff */
[----:B------:R-:W-:Y:S01]  /*0360*/  UPRMT UR12, UR12, 0x5410, URZ ;  /* 0x000054100c0c7896 */ /* 0x000fe200080000ff */
[----:B------:R-:W-:Y:S02]  /*0370*/  UMOV UR19, UR15 ;  /* 0x0000000f00137c82 */ /* 0x000fe40008000000 */
[----:B---3--:R1:W-:Y:S06]  /*0380*/  UBLKCP.S.G [UR14], [UR4], UR7 ;  /* 0x0000000e040073ba */ /* 0x0083ec0008000207 */
[----:B------:R1:W-:Y:S01]  /*0390*/  UBLKCP.S.G [UR18], [UR8], UR12 ;  /* 0x00000012080073ba */ /* 0x0003e2000800020c */
[----:B------:R1:W-:Y:S01]  /*03a0*/  SYNCS.ARRIVE.TRANS64 RZ, [UR15], R0 ;  /* 0x00000000ffff79a7 */ /* 0x0003e2000800000f */
[----:B------:R-:W-:Y:S01]  /*03b0*/  NOP ;  /* 0x0000000000007918 */ /* 0x000fe20000000000 */
.L_x_73:
[----:B-1----:R-:W-:Y:S05]  /*03c0*/  BSYNC.RECONVERGENT B0 ;  /* 0x0000000000007941 */ /* 0x002fea0003800200 */
.L_x_72:
[----:B------:R-:W1:Y:S08]  /*03d0*/  S2UR UR5, SR_CgaCtaId ;  /* 0x00000000000579c3 */ /* 0x000e700000008800 */
[----:B------:R-:W-:Y:S01]  /*03e0*/  BAR.SYNC.DEFER_BLOCKING 0x0 ;  /* 0x0000000000007b1d */ /* 0x000fe20000010000 */
[----:B------:R-:W-:-:S05]  /*03f0*/  SHF.L.U32 R0, RZ, 0x1f, RZ ;  /* 0x0000001fff007819 */ /* 0x000fca00000006ff */
[----:B------:R-:W-:Y:S02]  /*0400*/  UMOV UR4, 0x400 ;  /* 0x0000040000047882 */ /* 0x000fe40000000000 */
[----:B-1----:R-:W-:-:S12]  /*0410*/  ULEA UR4, UR5, UR4, 0x18 ;  /* 0x0000000405047291 */ /* 0x002fd8000f8ec0ff */
.L_x_74:
[----:B------:R-:W1:Y:S02]  /*0420*/  SYNCS.PHASECHK.TRANS64.TRYWAIT P0, [UR4], R0 ;  /* 0x00000000ff0075a7 */ /* 0x000e640008001104 */
[----:B-1----:R-:W-:Y:S05]  /*0430*/  @!P0 BRA `(.L_x_74) ;  /* 0xfffffffc00f88947 */ /* 0x002fea000383ffff */
[----:B------:R-:W-:Y:S05]  /*0440*/  BRA `(.L_x_75) ;  /* 0x0000001400687947 */ /* 0x000fea0003800000 */
.L_x_71:
[----:B------:R-:W1:Y:S01]  /*0450*/  S2R R2, SR_TID.Y ;  /* 0x0000000000027919 */ /* 0x000e620000002200 */
[----:B------:R-:W2:Y:S01]  /*0460*/  LDCU UR10, c[0x0][0x360] ;  /* 0x00006c00ff0a77ac */ /* 0x000ea20008000800 */
[----:B------:R-:W-:Y:S01]  /*0470*/  BSSY.RECONVERGENT B0, `(.L_x_76) ;  /* 0x00000b1000007945 */ /* 0x000fe20003800200 */
[----:B------:R-:W1:Y:S01]  /*0480*/  S2R R3, SR_TID.Z ;  /* 0x0000000000037919 */ /* 0x000e620000002300 */
[----:B------:R-:W2:Y:S01]  /*0490*/  LDCU UR11, c[0x0][0x364] ;  /* 0x00006c80ff0b77ac */ /* 0x000ea20008000800 */
[----:B------:R-:W3:Y:S01]  /*04a0*/  LDC R0, c[0x0][0x368] ;  /* 0x0000da00ff007b82 */ /* 0x000ee20000000800 */
[----:B------:R-:W4:Y:S01]  /*04b0*/  S2R R5, SR_TID.X ;  /* 0x0000000000057919 */ /* 0x000f220000002100 */
[----:B------:R-:W-:Y:S02]  /*04c0*/  USHF.L.U32 UR4, UR23, 0x2, URZ ;  /* 0x0000000217047899 */ /* 0x000fe400080006ff */
[----:B------:R-:W-:Y:S02]  /*04d0*/  USHF.R.S32.HI UR12, URZ, 0x1f, UR22 ;  /* 0x0000001fff0c7899 */ /* 0x000fe40008011416 */
[----:B------:R-:W-:-:S04]  /*04e0*/  USHF.R.S32.HI UR5, URZ, 0x1f, UR4 ;  /* 0x0000001fff057899 */ /* 0x000fc80008011404 */
[----:B------:R-:W-:Y:S02]  /*04f0*/  USHF.R.U32.HI UR13, URZ, 0x2, UR5 ;  /* 0x00000002ff0d7899 */ /* 0x000fe40008011605 */
[----:B------:R-:W-:Y:S02]  /*0500*/  USHF.R.U64 UR7, UR4, 0x2, UR5 ;  /* 0x0000000204077899 */ /* 0x000fe40008001205 */
[----:B--2---:R-:W-:Y:S02]  /*0510*/  UIMAD UR4, UR10, UR11, URZ ;  /* 0x0000000b0a0472a4 */ /* 0x004fe4000f8e02ff */
[----:B-1----:R-:W-:Y:S02]  /*0520*/  IMAD R2, R3, UR11, R2 ;  /* 0x0000000b03027c24 */ /* 0x002fe4000f8e0202 */
[----:B------:R-:W-:Y:S02]  /*0530*/  IMAD.U32 R3, RZ, RZ, UR13 ;  /* 0x0000000dff037e24 */ /* 0x000fe4000f8e00ff */
[----:B----4-:R-:W-:-:S02]  /*0540*/  IMAD R2, R2, UR10, R5 ;  /* 0x0000000a02027c24 */ /* 0x010fc4000f8e0205 */
[----:B---3--:R-:W-:Y:S01]  /*0550*/  IMAD R5, R0, UR4, RZ ;  /* 0x0000000400057c24 */ /* 0x008fe2000f8e02ff */
[----:B------:R-:W-:Y:S02]  /*0560*/  UMOV UR4, URZ ;  /* 0x000000ff00047c82 */ /* 0x000fe40008000000 */
[----:B------:R-:W-:-:S04]  /*0570*/  ISETP.LT.U32.AND P0, PT, R2, UR7, PT ;  /* 0x0000000702007c0c */ /* 0x000fc8000bf01070 */
[----:B------:R-:W-:Y:S01]  /*0580*/  ISETP.GT.U32.AND.EX P0, PT, R3, RZ, PT, P0 ;  /* 0x000000ff0300720c */ /* 0x000fe20003f04100 */
[----:B------:R-:W-:-:S12]  /*0590*/  IMAD.MOV.U32 R3, RZ, RZ, RZ ;  /* 0x000000ffff037224 */ /* 0x000fd800078e00ff */
[----:B------:R-:W-:Y:S05]  /*05a0*/  @!P0 BRA `(.L_x_77) ;  /* 0x0000000800748947 */ /* 0x000fea0003800000 */
[----:B------:R-:W-:Y:S01]  /*05b0*/  IMAD.IADD R7, R5, 0x1, R2 ;  /* 0x0000000105077824 */ /* 0x000fe200078e0202 */
[----:B------:R-:W-:Y:S01]  /*05c0*/  MOV R6, UR7 ;  /* 0x0000000700067c02 */ /* 0x000fe20008000f00 */
[----:B------:R-:W-:Y:S01]  /*05d0*/  IMAD.U32 R4, RZ, RZ, UR13 ;  /* 0x0000000dff047e24 */ /* 0x000fe2000f8e00ff */
[----:B------:R-:W-:Y:S01]  /*05e0*/  BSSY.RECONVERGENT B1, `(.L_x_78) ;  /* 0x0000029000017945 */ /* 0x000fe20003800200 */
[----:B------:R-:W-:Y:S01]  /*05f0*/  IMAD.U32 R8, RZ, RZ, UR13 ;  /* 0x0000000dff087e24 */ /* 0x000fe2000f8e00ff */
[C---:B------:R-:W-:Y:S01]  /*0600*/  ISETP.LT.U32.AND P1, PT, R7.reuse, UR7, PT ;  /* 0x0000000707007c0c */ /* 0x040fe2000bf21070 */
[----:B------:R-:W-:Y:S01]  /*0610*/  IMAD.MOV.U32 R9, RZ, RZ, -0x1 ;  /* 0xffffffffff097424 */ /* 0x000fe200078e00ff */
[----:B------:R-:W-:Y:S02]  /*0620*/  ISETP.LT.U32.AND P0, PT, R7, UR7, PT ;  /* 0x0000000707007c0c */ /* 0x000fe4000bf01070 */
[----:B------:R-:W-:Y:S02]  /*0630*/  ISETP.GT.U32.AND.EX P1, PT, R4, RZ, PT, P1 ;  /* 0x000000ff0400720c */ /* 0x000fe40003f24110 */
[----:B------:R-:W-:Y:S01]  /*0640*/  ISETP.GT.U32.AND.EX P0, PT, R8, RZ, PT, P0 ;  /* 0x000000ff0800720c */ /* 0x000fe20003f04100 */
[----:B------:R-:W-:Y:S01]  /*0650*/  IMAD.U32 R8, RZ, RZ, UR13 ;  /* 0x0000000dff087e24 */ /* 0x000fe2000f8e00ff */
[----:B------:R-:W-:-:S02]  /*0660*/  SEL R6, R6, R7, P1 ;  /* 0x0000000706067207 */ /* 0x000fc40000800000 */
[----:B------:R-:W-:Y:S02]  /*0670*/  SEL R4, RZ, 0x1, !P0 ;  /* 0x00000001ff047807 */ /* 0x000fe40004000000 */
        /* <DEDUP_REMOVED lines=13> */
[----:B------:R-:W-:-:S04]  /*0750*/  IMAD.HI.U32 R7, R7, R9, R6 ;  /* 0x0000000907077227 */ /* 0x000fc800078e0006 */
[----:B------:R-:W-:Y:S02]  /*0760*/  IMAD.MOV.U32 R9, RZ, RZ, RZ ;  /* 0x000000ffff097224 */ /* 0x000fe400078e00ff */
[----:B------:R-:W-:-:S04]  /*0770*/  IMAD.HI.U32 R7, R7, R12, RZ ;  /* 0x0000000c07077227 */ /* 0x000fc800078e00ff */
[----:B------:R-:W-:-:S04]  /*0780*/  IMAD.MOV R10, RZ, RZ, -R7 ;  /* 0x000000ffff0a7224 */ /* 0x000fc800078e0a07 */
[----:B------:R-:W-:-:S05]  /*0790*/  IMAD R10, R5, R10, R12 ;  /* 0x0000000a050a7224 */ /* 0x000fca00078e020c */
[----:B------:R-:W-:-:S13]  /*07a0*/  ISETP.GE.U32.AND P0, PT, R10, R5, PT ;  /* 0x000000050a00720c */ /* 0x000fda0003f06070 */
[----:B------:R-:W-:Y:S01]  /*07b0*/  @P0 IADD3 R10, PT, PT, -R5, R10, RZ ;  /* 0x0000000a050a0210 */ /* 0x000fe20007ffe1ff */
[----:B------:R-:W-:-:S03]  /*07c0*/  @P0 VIADD R7, R7, 0x1 ;  /* 0x0000000107070836 */ /* 0x000fc60000000000 */
[----:B------:R-:W-:-:S13]  /*07d0*/  ISETP.GE.U32.AND P1, PT, R10, R5, PT ;  /* 0x000000050a00720c */ /* 0x000fda0003f26070 */
[----:B------:R-:W-:Y:S01]  /*07e0*/  @P1 VIADD R7, R7, 0x1 ;  /* 0x0000000107071836 */ /* 0x000fe20000000000 */
[----:B------:R-:W-:-:S05]  /*07f0*/  @!P2 LOP3.LUT R7, RZ, R5, RZ, 0x33, !PT ;  /* 0x00000005ff07a212 */ /* 0x000fca00078e33ff */
[----:B------:R-:W-:Y:S01]  /*0800*/  IMAD.MOV.U32 R8, RZ, RZ, R7 ;  /* 0x000000ffff087224 */ /* 0x000fe200078e0007 */
[----:B------:R-:W-:Y:S06]  /*0810*/  BRA `(.L_x_80) ;  /* 0x0000000000147947 */ /* 0x000fec0003800000 */
.L_x_79:
[----:B------:R-:W-:Y:S01]  /*0820*/  IMAD.MOV.U32 R9, RZ, RZ, R12 ;  /* 0x000000ffff097224 */ /* 0x000fe200078e000c */
[----:B------:R-:W-:-:S07]  /*0830*/  MOV R8, 0x850 ;  /* 0x0000085000087802 */ /* 0x000fce0000000f00 */
[----:B------:R-:W-:Y:S05]  /*0840*/  CALL.REL.NOINC `($__internal_1_$__cuda_sm20_div_u64) ;  /* 0x0000001400747944 */ /* 0x000fea0003c00000 */
[----:B------:R-:W-:Y:S01]  /*0850*/  IMAD.MOV.U32 R8, RZ, RZ, R6 ;  /* 0x000000ffff087224 */ /* 0x000fe200078e0006 */
[----:B------:R-:W-:-:S07]  /*0860*/  MOV R9, R7 ;  /* 0x0000000700097202 */ /* 0x000fce0000000f00 */
.L_x_80:
[----:B------:R-:W-:Y:S05]  /*0870*/  BSYNC.RECONVERGENT B1 ;  /* 0x0000000000017941 */ /* 0x000fea0003800200 */
.L_x_78:
[----:B------:R-:W-:Y:S01]  /*0880*/  IADD3 R12, P0, PT, R8, R4, RZ ;  /* 0x00000004080c7210 */ /* 0x000fe20007f1e0ff */
[----:B------:R-:W1:Y:S01]  /*0890*/  LDC R6, c[0x0][0x3a0] ;  /* 0x0000e800ff067b82 */ /* 0x000e620000000800 */
[----:B------:R-:W-:Y:S01]  /*08a0*/  BSSY.RECONVERGENT B1, `(.L_x_81) ;  /* 0x0000030000017945 */ /* 0x000fe20003800200 */
[----:B------:R-:W-:Y:S01]  /*08b0*/  IMAD.MOV.U32 R27, RZ, RZ, R2 ;  /* 0x000000ffff1b7224 */ /* 0x000fe200078e0002 */
[C---:B------:R-:W-:Y:S01]  /*08c0*/  LOP3.LUT R4, R12.reuse, 0x3, RZ, 0xc0, !PT ;  /* 0x000000030c047812 */ /* 0x040fe200078ec0ff */
[----:B------:R-:W-:Y:S01]  /*08d0*/  IMAD.X R8, RZ, RZ, R9, P0 ;  /* 0x000000ffff087224 */ /* 0x000fe200000e0609 */
[----:B------:R-:W-:Y:S02]  /*08e0*/  ISETP.GE.U32.AND P0, PT, R12, 0x3, PT ;  /* 0x000000030c00780c */ /* 0x000fe40003f06070 */
[----:B------:R-:W-:Y:S01]  /*08f0*/  ISETP.NE.U32.AND P1, PT, R4, 0x3, PT ;  /* 0x000000030400780c */ /* 0x000fe20003f25070 */
[----:B------:R-:W-:Y:S01]  /*0900*/  IMAD.MOV.U32 R4, RZ, RZ, R3 ;  /* 0x000000ffff047224 */ /* 0x000fe200078e0003 */
[----:B------:R-:W-:-:S02]  /*0910*/  ISETP.GE.U32.AND.EX P0, PT, R8, RZ, PT, P0 ;  /* 0x000000ff0800720c */ /* 0x000fc40003f06100 */
[----:B------:R-:W-:Y:S02]  /*0920*/  ISETP.NE.AND.EX P1, PT, RZ, RZ, PT, P1 ;  /* 0x000000ffff00720c */ /* 0x000fe40003f25310 */
[----:B-1----:R-:W-:-:S11]  /*0930*/  SHF.R.S32.HI R11, RZ, 0x1f, R6 ;  /* 0x0000001fff0b7819 */ /* 0x002fd60000011406 */
[----:B------:R-:W-:Y:S05]  /*0940*/  @!P1 BRA `(.L_x_82) ;  /* 0x0000000000949947 */ /* 0x000fea0003800000 */
[----:B------:R-:W1:Y:S01]  /*0950*/  S2UR UR8, SR_CgaCtaId ;  /* 0x00000000000879c3 */ /* 0x000e620000008800 */
[----:B------:R-:W2:Y:S01]  /*0960*/  LDCU.64 UR14, c[0x0][0x398] ;  /* 0x00007300ff0e77ac */ /* 0x000ea20008000a00 */
[----:B------:R-:W-:Y:S02]  /*0970*/  VIADD R12, R12, 0x1 ;  /* 0x000000010c0c7836 */ /* 0x000fe40000000000 */
[----:B------:R-:W-:Y:S01]  /*0980*/  IMAD R8, R0, UR11, RZ ;  /* 0x0000000b00087c24 */ /* 0x000fe2000f8e02ff */
[----:B------:R-:W-:Y:S01]  /*0990*/  USHF.L.U32 UR5, UR22, 0x2, URZ ;  /* 0x0000000216057899 */ /* 0x000fe200080006ff */
[----:B------:R-:W-:Y:S01]  /*09a0*/  IMAD.MOV.U32 R27, RZ, RZ, R2 ;  /* 0x000000ffff1b7224 */ /* 0x000fe200078e0002 */
[----:B------:R-:W-:Y:S01]  /*09b0*/  USHF.L.U64.HI UR9, UR22, 0x2, UR12 ;  /* 0x0000000216097899 */ /* 0x000fe2000801020c */
[----:B------:R-:W-:Y:S01]  /*09c0*/  LOP3.LUT R12, R12, 0x3, RZ, 0xc0, !PT ;  /* 0x000000030c0c7812 */ /* 0x000fe200078ec0ff */
[----:B------:R-:W-:Y:S02]  /*09d0*/  IMAD R10, R8, UR10, RZ ;  /* 0x0000000a080a7c24 */ /* 0x000fe4000f8e02ff */
[----:B------:R-:W-:Y:S01]  /*09e0*/  LEA R7, P1, R2, UR5, 0x2 ;  /* 0x0000000502077c11 */ /* 0x000fe2000f8210ff */
[----:B------:R-:W-:-:S02]  /*09f0*/  UMOV UR5, 0x400 ;  /* 0x0000040000057882 */ /* 0x000fc40000000000 */
[----:B------:R-:W-:Y:S01]  /*0a00*/  UIADD3 UR5, UPT, UPT, UR5, 0x80, URZ ;  /* 0x0000008005057890 */ /* 0x000fe2000fffe0ff */
[----:B------:R-:W-:Y:S02]  /*0a10*/  LEA.HI.X R4, R2, UR9, R3, 0x2, P1 ;  /* 0x0000000902047c11 */ /* 0x000fe400088f1403 */
[----:B------:R-:W-:Y:S02]  /*0a20*/  IADD3 R12, P1, PT, RZ, -R12, RZ ;  /* 0x8000000cff0c7210 */ /* 0x000fe40007f3e0ff */
[----:B--2---:R-:W-:-:S03]  /*0a30*/  IADD3 R14, P2, P3, R7, UR14, R6 ;  /* 0x0000000e070e7c10 */ /* 0x004fc6000fb5e006 */
[----:B------:R-:W-:Y:S01]  /*0a40*/  IMAD.X R13, RZ, RZ, -0x1, P1 ;  /* 0xffffffffff0d7424 */ /* 0x000fe200008e06ff */
[----:B------:R-:W-:Y:S01]  /*0a50*/  IADD3.X R15, PT, PT, R4, UR15, R11, P2, P3 ;  /* 0x0000000f040f7c10 */ /* 0x000fe200097e640b */
[----:B-1----:R-:W-:Y:S01]  /*0a60*/  ULEA UR5, UR8, UR5, 0x18 ;  /* 0x0000000508057291 */ /* 0x002fe2000f8ec0ff */
[----:B------:R-:W-:-:S05]  /*0a70*/  MOV R4, R3 ;  /* 0x0000000300047202 */ /* 0x000fca0000000f00 */
[----:B------:R-:W-:-:S04]  /*0a80*/  VIADD R7, R6, UR5 ;  /* 0x0000000506077c36 */ /* 0x000fc80008000000 */
[----:B------:R-:W-:-:S07]  /*0a90*/  IMAD R7, R2, 0x4, R7 ;  /* 0x0000000402077824 */ /* 0x000fce00078e0207 */
.L_x_83:
        /* <DEDUP_REMOVED lines=13> */
[----:B------:R-:W-:-:S02]  /*0b70*/  ISETP.NE.AND.EX P1, PT, R13, RZ, PT, P1 ;  /* 0x000000ff0d00720c */ /* 0x000fc40003f25310 */
[----:B-1----:R-:W-:-:S11]  /*0b80*/  LEA R7, R10, R7, 0x2 ;  /* 0x000000070a077211 */ /* 0x002fd600078e10ff */
[----:B------:R-:W-:Y:S05]  /*0b90*/  @P1 BRA `(.L_x_83) ;  /* 0xfffffffc00c01947 */ /* 0x000fea000383ffff */
.L_x_82:
[----:B------:R-:W-:Y:S05]  /*0ba0*/  BSYNC.RECONVERGENT B1 ;  /* 0x0000000000017941 */ /* 0x000fea0003800200 */
.L_x_81:
[----:B------:R-:W-:Y:S05]  /*0bb0*/  @!P0 BRA `(.L_x_77) ;  /* 0x0000000000f08947 */ /* 0x000fea0003800000 */
[----:B------:R-:W1:Y:S01]  /*0bc0*/  LDCU.64 UR14, c[0x0][0x398] ;  /* 0x00007300ff0e77ac */ /* 0x000e620008000a00 */
[----:B------:R-:W2:Y:S01]  /*0bd0*/  S2UR UR9, SR_CgaCtaId ;  /* 0x00000000000979c3 */ /* 0x000ea20000008800 */
[----:B------:R-:W-:Y:S01]  /*0be0*/  IMAD.SHL.U32 R9, R5, 0x4, RZ ;  /* 0x0000000405097824 */ /* 0x000fe200078e00ff */
[----:B------:R-:W-:Y:S01]  /*0bf0*/  UMOV UR8, 0x400 ;  /* 0x0000040000087882 */ /* 0x000fe20000000000 */
[----:B------:R-:W-:Y:S01]  /*0c00*/  IMAD R21, R0, UR11, RZ ;  /* 0x0000000b00157c24 */ /* 0x000fe2000f8e02ff */
[----:B------:R-:W-:Y:S01]  /*0c10*/  UIADD3 UR8, UPT, UPT, UR8, 0x80, URZ ;  /* 0x0000008008087890 */ /* 0x000fe2000fffe0ff */
[----:B------:R-:W-:Y:S02]  /*0c20*/  UMOV UR5, URZ ;  /* 0x000000ff00057c82 */ /* 0x000fe40008000000 */
[----:B------:R-:W-:Y:S01]  /*0c30*/  IMAD R21, R21, UR10, RZ ;  /* 0x0000000a15157c24 */ /* 0x000fe2000f8e02ff */
[----:B-1----:R-:W-:Y:S01]  /*0c40*/  IADD3 R25, P0, PT, R6, UR14, RZ ;  /* 0x0000000e06197c10 */ /* 0x002fe2000ff1e0ff */
[----:B------:R-:W-:-:S03]  /*0c50*/  USHF.L.U64.HI UR14, UR22, 0x2, UR12 ;  /* 0x00000002160e7899 */ /* 0x000fc6000801020c */
[----:B------:R-:W-:Y:S01]  /*0c60*/  IADD3.X R7, PT, PT, R11, UR15, RZ, P0, !PT ;  /* 0x0000000f0b077c10 */ /* 0x000fe200087fe4ff */
[----:B------:R-:W-:Y:S02]  /*0c70*/  USHF.L.U32 UR15, UR22, 0x2, URZ ;  /* 0x00000002160f7899 */ /* 0x000fe400080006ff */
[C---:B------:R-:W-:Y:S01]  /*0c80*/  IADD3 R8, P0, PT, R27.reuse, UR22, RZ ;  /* 0x000000161b087c10 */ /* 0x040fe2000ff1e0ff */
[----:B--2---:R-:W-:Y:S01]  /*0c90*/  ULEA UR8, UR9, UR8, 0x18 ;  /* 0x0000000809087291 */ /* 0x004fe2000f8ec0ff */
[----:B------:R-:W-:Y:S02]  /*0ca0*/  SHF.R.U32.HI R11, RZ, 0x1e, R5 ;  /* 0x0000001eff0b7819 */ /* 0x000fe40000011605 */
[----:B------:R-:W-:Y:S01]  /*0cb0*/  IADD3.X R15, PT, PT, R4, UR12, RZ, P0, !PT ;  /* 0x0000000c040f7c10 */ /* 0x000fe200087fe4ff */
[----:B------:R-:W-:Y:S01]  /*0cc0*/  IMAD.SHL.U32 R14, R8, 0x4, RZ ;  /* 0x00000004080e7824 */ /* 0x000fe200078e00ff */
[----:B------:R-:W-:Y:S01]  /*0cd0*/  LEA R10, P0, R27, UR15, 0x2 ;  /* 0x0000000f1b0a7c11 */ /* 0x000fe2000f8010ff */
[----:B------:R-:W-:Y:S01]  /*0ce0*/  VIADD R6, R6, UR8 ;  /* 0x0000000806067c36 */ /* 0x000fe20008000000 */
[----:B------:R-:W-:-:S02]  /*0cf0*/  SHF.L.U64.HI R15, R8, 0x2, R15 ;  /* 0x00000002080f7819 */ /* 0x000fc4000001020f */
[C---:B------:R-:W-:Y:S01]  /*0d00*/  LEA.HI.X R12, R27.reuse, UR14, R4, 0x2, P0 ;  /* 0x0000000e1b0c7c11 */ /* 0x040fe200080f1404 */
[----:B------:R-:W-:Y:S01]  /*0d10*/  IMAD R8, R27, 0x4, R6 ;  /* 0x000000041b087824 */ /* 0x000fe200078e0206 */
[-C--:B------:R-:W-:Y:S01]  /*0d20*/  IADD3 R20, P1, PT, R9, R10.reuse, RZ ;  /* 0x0000000a09147210 */ /* 0x080fe20007f3e0ff */
[C---:B------:R-:W-:Y:S01]  /*0d30*/  IMAD.WIDE.U32 R14, R5.reuse, 0xc, R14 ;  /* 0x0000000c050e7825 */ /* 0x040fe200078e000e */
[----:B------:R-:W-:Y:S02]  /*0d40*/  LEA R13, P0, R5, R10, 0x3 ;  /* 0x0000000a050d7211 */ /* 0x000fe400078018ff */
[----:B------:R-:W-:Y:S01]  /*0d50*/  LEA R22, R21, R8, 0x2 ;  /* 0x0000000815167211 */ /* 0x000fe200078e10ff */
[----:B------:R-:W-:Y:S01]  /*0d60*/  IMAD.X R26, R11, 0x1, R12, P1 ;  /* 0x000000010b1a7824 */ /* 0x000fe200008e060c */
[----:B------:R-:W-:Y:S01]  /*0d70*/  LEA.HI.X R24, R5, R12, RZ, 0x3, P0 ;  /* 0x0000000c05187211 */ /* 0x000fe200000f1cff */
[----:B------:R-:W-:Y:S02]  /*0d80*/  VIADD R28, R15, UR5 ;  /* 0x000000050f1c7c36 */ /* 0x000fe40008000000 */
[----:B------:R-:W-:-:S02]  /*0d90*/  IMAD R23, R21, 0x8, R8 ;  /* 0x0000000815177824 */ /* 0x000fc400078e0208 */
[----:B------:R-:W-:-:S07]  /*0da0*/  IMAD R6, R21, 0xc, R8 ;  /* 0x0000000c15067824 */ /* 0x000fce00078e0208 */
.L_x_84:
[----:B------:R-:W-:-:S05]  /*0db0*/  IADD3 R18, P0, PT, R25, R10, RZ ;  /* 0x0000000a19127210 */ /* 0x000fca0007f1e0ff */
[----:B------:R-:W-:Y:S01]  /*0dc0*/  IMAD.X R19, R7, 0x1, R12, P0 ;  /* 0x0000000107137824 */ /* 0x000fe200000e060c */
[----:B------:R-:W-:-:S04]  /*0dd0*/  IADD3 R16, P0, PT, R25, R20, RZ ;  /* 0x0000001419107210 */ /* 0x000fc80007f1e0ff */
[----:B------:R-:W-:Y:S01]  /*0de0*/  @!PT LDS RZ, [RZ] ;  /* 0x00000000fffff984 */ /* 0x000fe20000000800 */
[----:B------:R-:W-:Y:S01]  /*0df0*/  @!PT LDS RZ, [RZ] ;  /* 0x00000000fffff984 */ /* 0x000fe20000000800 */
[----:B------:R-:W-:Y:S01]  /*0e00*/  @!PT LDS RZ, [RZ] ;  /* 0x00000000fffff984 */ /* 0x000fe20000000800 */
[----:B------:R1:W-:Y:S01]  /*0e10*/  LDGSTS.E [R8], desc[UR20][R18.64] ;  /* 0x0000000012087fae */ /* 0x0003e2000b9a1014 */
[----:B------:R-:W-:-:S05]  /*0e20*/  IMAD.X R17, R7, 0x1, R26, P0 ;  /* 0x0000000107117824 */ /* 0x000fca00000e061a */
[----:B------:R2:W-:Y:S01]  /*0e30*/  LDGSTS.E [R22], desc[UR20][R16.64] ;  /* 0x0000000010167fae */ /* 0x0005e2000b9a1014 */
[----:B-1----:R-:W-:Y:S01]  /*0e40*/  IMAD R8, R21, 0x10, R8 ;  /* 0x0000001015087824 */ /* 0x002fe200078e0208 */
[----:B--2---:R-:W-:Y:S01]  /*0e50*/  IADD3 R16, P0, PT, R25, R13, RZ ;  /* 0x0000000d19107210 */ /* 0x004fe20007f1e0ff */
[----:B------:R-:W-:-:S04]  /*0e60*/  IMAD R22, R21, 0x10, R22 ;  /* 0x0000001015167824 */ /* 0x000fc800078e0216 */
[----:B------:R-:W-:Y:S01]  /*0e70*/  IMAD.X R17, R7, 0x1, R24, P0 ;  /* 0x0000000107117824 */ /* 0x000fe200000e0618 */
[----:B------:R-:W-:-:S04]  /*0e80*/  IADD3 R18, P0, PT, R25, R14, RZ ;  /* 0x0000000e19127210 */ /* 0x000fc80007f1e0ff */
[----:B------:R1:W-:Y:S01]  /*0e90*/  LDGSTS.E [R23], desc[UR20][R16.64] ;  /* 0x0000000010177fae */ /* 0x0003e2000b9a1014 */
[----:B------:R-:W-:Y:S01]  /*0ea0*/  IMAD.X R19, R7, 0x1, R28, P0 ;  /* 0x0000000107137824 */ /* 0x000fe200000e061c */
[----:B------:R-:W-:-:S04]  /*0eb0*/  IADD3 R27, P0, PT, R9, R27, RZ ;  /* 0x0000001b091b7210 */ /* 0x000fc80007f1e0ff */
[----:B------:R2:W-:Y:S01]  /*0ec0*/  LDGSTS.E [R6], desc[UR20][R18.64] ;  /* 0x0000000012067fae */ /* 0x0005e2000b9a1014 */
[----:B------:R-:W-:Y:S01]  /*0ed0*/  IMAD.X R4, R11, 0x1, R4, P0 ;  /* 0x000000010b047824 */ /* 0x000fe200000e0604 */
[----:B------:R-:W-:-:S04]  /*0ee0*/  ISETP.GE.U32.AND P0, PT, R27, UR7, PT ;  /* 0x000000071b007c0c */ /* 0x000fc8000bf06070 */
[----:B------:R-:W-:Y:S01]  /*0ef0*/  ISETP.GE.U32.AND.EX P0, PT, R4, UR13, PT, P0 ;  /* 0x0000000d04007c0c */ /* 0x000fe2000bf06100 */
[----:B-1----:R-:W-:Y:S01]  /*0f00*/  IMAD.MOV.U32 R16, RZ, RZ, R25 ;  /* 0x000000ffff107224 */ /* 0x002fe200078e0019 */
[----:B------:R-:W-:Y:S02]  /*0f10*/  MOV R17, R7 ;  /* 0x0000000700117202 */ /* 0x000fe40000000f00 */
[C---:B------:R-:W-:Y:S01]  /*0f20*/  LEA R23, R21.reuse, R23, 0x4 ;  /* 0x0000001715177211 */ /* 0x040fe200078e20ff */
[----:B--2---:R-:W-:Y:S02]  /*0f30*/  IMAD R6, R21, 0x10, R6 ;  /* 0x0000001015067824 */ /* 0x004fe400078e0206 */
[----:B------:R-:W-:-:S04]  /*0f40*/  IMAD.WIDE.U32 R16, R5, 0x10, R16 ;  /* 0x0000001005107825 */ /* 0x000fc800078e0010 */
[----:B------:R-:W-:Y:S02]  /*0f50*/  IMAD.MOV.U32 R25, RZ, RZ, R16 ;  /* 0x000000ffff197224 */ /* 0x000fe400078e0010 */
[----:B------:R-:W-:Y:S01]  /*0f60*/  IMAD.MOV.U32 R7, RZ, RZ, R17 ;  /* 0x000000ffff077224 */ /* 0x000fe200078e0011 */
[----:B------:R-:W-:Y:S06]  /*0f70*/  @!P0 BRA `(.L_x_84) ;  /* 0xfffffffc008c8947 */ /* 0x000fec000383ffff */
.L_x_77:
[----:B------:R-:W-:Y:S05]  /*0f80*/  BSYNC.RECONVERGENT B0 ;  /* 0x0000000000007941 */ /* 0x000fea0003800200 */
.L_x_76:
[----:B------:R-:W-:Y:S01]  /*0f90*/  IMAD.U32 R4, RZ, RZ, UR13 ;  /* 0x0000000dff047e24 */ /* 0x000fe2000f8e00ff */
[----:B------:R-:W-:Y:S01]  /*0fa0*/  ISETP.LT.U32.AND P0, PT, R2, UR7, PT ;  /* 0x0000000702007c0c */ /* 0x000fe2000bf01070 */
[----:B------:R-:W0:Y:S01]  /*0fb0*/  LDGDEPBAR ;  /* 0x00000000000079af */ /* 0x000e220000000000 */
[----:B------:R-:W-:Y:S02]  /*0fc0*/  BSSY.RECONVERGENT B0, `(.L_x_85) ;  /* 0x000009f000007945 */ /* 0x000fe40003800200 */
[----:B------:R-:W-:-:S13]  /*0fd0*/  ISETP.GT.U32.AND.EX P0, PT, R4, R3, PT, P0 ;  /* 0x000000030400720c */ /* 0x000fda0003f04100 */
[----:B------:R-:W-:Y:S05]  /*0fe0*/  @!P0 BRA `(.L_x_86) ;  /* 0x0000000800708947 */ /* 0x000fea0003800000 */
[----:B------:R-:W-:Y:S01]  /*0ff0*/  IMAD.IADD R9, R5, 0x1, R2 ;  /* 0x0000000105097824 */ /* 0x000fe200078e0202 */
[----:B------:R-:W-:Y:S01]  /*1000*/  MOV R6, UR7 ;  /* 0x0000000700067c02 */ /* 0x000fe20008000f00 */
[----:B------:R-:W-:Y:S01]  /*1010*/  IMAD.U32 R4, RZ, RZ, UR13 ;  /* 0x0000000dff047e24 */ /* 0x000fe2000f8e00ff */
[----:B------:R-:W-:Y:S01]  /*1020*/  BSSY.RECONVERGENT B1, `(.L_x_87) ;  /* 0x0000027000017945 */ /* 0x000fe20003800200 */
[----:B------:R-:W-:Y:S01]  /*1030*/  IMAD.U32 R7, RZ, RZ, UR13 ;  /* 0x0000000dff077e24 */ /* 0x000fe2000f8e00ff */
[C---:B------:R-:W-:Y:S01]  /*1040*/  ISETP.LT.U32.AND P0, PT, R9.reuse, UR7, PT ;  /* 0x0000000709007c0c */ /* 0x040fe2000bf01070 */
[----:B------:R-:W-:Y:S01]  /*1050*/  IMAD.U32 R10, RZ, RZ, UR13 ;  /* 0x0000000dff0a7e24 */ /* 0x000fe2000f8e00ff */
[----:B------:R-:W-:Y:S02]  /*1060*/  ISETP.LT.U32.AND P1, PT, R9, UR7, PT ;  /* 0x0000000709007c0c */ /* 0x000fe4000bf21070 */
[----:B------:R-:W-:Y:S02]  /*1070*/  ISETP.GT.U32.AND.EX P0, PT, R4, RZ, PT, P0 ;  /* 0x000000ff0400720c */ /* 0x000fe40003f04100 */
[----:B------:R-:W-:Y:S01]  /*1080*/  ISETP.GT.U32.AND.EX P1, PT, R7, RZ, PT, P1 ;  /* 0x000000ff0700720c */ /* 0x000fe20003f24110 */
[----:B------:R-:W-:Y:S01]  /*1090*/  IMAD.MOV.U32 R7, RZ, RZ, -0x1 ;  /* 0xffffffffff077424 */ /* 0x000fe200078e00ff */
        /* <DEDUP_REMOVED lines=12> */
[----:B-1----:R-:W-:-:S06]  /*1160*/  VIADD R7, R10, 0xffffffe ;  /* 0x0ffffffe0a077836 */ /* 0x002fcc0000000000 */
[----:B------:R-:W1:Y:S02]  /*1170*/  F2I.FTZ.U32.TRUNC.NTZ R7, R7 ;  /* 0x0000000700077305 */ /* 0x000e64000021f000 */
[----:B-1----:R-:W-:-:S04]  /*1180*/  IMAD R11, R11, R7, RZ ;  /* 0x000000070b0b7224 */ /* 0x002fc800078e02ff */
[----:B------:R-:W-:-:S06]  /*1190*/  IMAD.HI.U32 R6, R7, R11, R6 ;  /* 0x0000000b07067227 */ /* 0x000fcc00078e0006 */
[----:B------:R-:W-:-:S05]  /*11a0*/  IMAD.HI.U32 R8, R6, R9, RZ ;  /* 0x0000000906087227 */ /* 0x000fca00078e00ff */
[----:B------:R-:W-:-:S05]  /*11b0*/  IADD3 R6, PT, PT, -R8, RZ, RZ ;  /* 0x000000ff08067210 */ /* 0x000fca0007ffe1ff */
[----:B------:R-:W-:Y:S02]  /*11c0*/  IMAD R6, R5, R6, R9 ;  /* 0x0000000605067224 */ /* 0x000fe400078e0209 */
[----:B------:R-:W-:-:S03]  /*11d0*/  IMAD.MOV.U32 R9, RZ, RZ, RZ ;  /* 0x000000ffff097224 */ /* 0x000fc600078e00ff */
[----:B------:R-:W-:-:S13]  /*11e0*/  ISETP.GE.U32.AND P0, PT, R6, R5, PT ;  /* 0x000000050600720c */ /* 0x000fda0003f06070 */
[----:B------:R-:W-:Y:S02]  /*11f0*/  @P0 IMAD.IADD R6, R6, 0x1, -R5 ;  /* 0x0000000106060824 */ /* 0x000fe400078e0a05 */
[----:B------:R-:W-:-:S03]  /*1200*/  @P0 VIADD R8, R8, 0x1 ;  /* 0x0000000108080836 */ /* 0x000fc60000000000 */
[----:B------:R-:W-:-:S13]  /*1210*/  ISETP.GE.U32.AND P1, PT, R6, R5, PT ;  /* 0x000000050600720c */ /* 0x000fda0003f26070 */
[----:B------:R-:W-:Y:S01]  /*1220*/  @P1 VIADD R8, R8, 0x1 ;  /* 0x0000000108081836 */ /* 0x000fe20000000000 */
[----:B------:R-:W-:Y:S01]  /*1230*/  @!P2 LOP3.LUT R8, RZ, R5, RZ, 0x33, !PT ;  /* 0x00000005ff08a212 */ /* 0x000fe200078e33ff */
[----:B------:R-:W-:Y:S06]  /*1240*/  BRA `(.L_x_89) ;  /* 0x0000000000107947 */ /* 0x000fec0003800000 */
.L_x_88:
[----:B------:R-:W-:-:S07]  /*1250*/  MOV R8, 0x1270 ;  /* 0x0000127000087802 */ /* 0x000fce0000000f00 */
[----:B------:R-:W-:Y:S05]  /*1260*/  CALL.REL.NOINC `($__internal_1_$__cuda_sm20_div_u64) ;  /* 0x0000000800ec7944 */ /* 0x000fea0003c00000 */
[----:B------:R-:W-:Y:S01]  /*1270*/  IMAD.MOV.U32 R8, RZ, RZ, R6 ;  /* 0x000000ffff087224 */ /* 0x000fe200078e0006 */
[----:B------:R-:W-:-:S07]  /*1280*/  MOV R9, R7 ;  /* 0x0000000700097202 */ /* 0x000fce0000000f00 */
.L_x_89:
[----:B------:R-:W-:Y:S05]  /*1290*/  BSYNC.RECONVERGENT B1 ;  /* 0x0000000000017941 */ /* 0x000fea0003800200 */
.L_x_87:
[----:B------:R-:W-:Y:S01]  /*12a0*/  IADD3 R4, P0, PT, R8, R4, RZ ;  /* 0x0000000408047210 */ /* 0x000fe20007f1e0ff */
[----:B------:R-:W1:Y:S01]  /*12b0*/  LDC R6, c[0x0][0x3b0] ;  /* 0x0000ec00ff067b82 */ /* 0x000e620000000800 */
[----:B------:R-:W-:Y:S02]  /*12c0*/  BSSY.RECONVERGENT B1, `(.L_x_90) ;  /* 0x0000031000017945 */ /* 0x000fe40003800200 */
[C---:B------:R-:W-:Y:S01]  /*12d0*/  LOP3.LUT R7, R4.reuse, 0x3, RZ, 0xc0, !PT ;  /* 0x0000000304077812 */ /* 0x040fe200078ec0ff */
[----:B------:R-:W-:Y:S01]  /*12e0*/  IMAD.X R8, RZ, RZ, R9, P0 ;  /* 0x000000ffff087224 */ /* 0x000fe200000e0609 */
[----:B------:R-:W-:Y:S02]  /*12f0*/  ISETP.GE.U32.AND P0, PT, R4, 0x3, PT ;  /* 0x000000030400780c */ /* 0x000fe40003f06070 */
[----:B------:R-:W-:Y:S02]  /*1300*/  ISETP.NE.U32.AND P1, PT, R7, 0x3, PT ;  /* 0x000000030700780c */ /* 0x000fe40003f25070 */
[----:B------:R-:W-:Y:S01]  /*1310*/  ISETP.GE.U32.AND.EX P0, PT, R8, RZ, PT, P0 ;  /* 0x000000ff0800720c */ /* 0x000fe20003f06100 */
[----:B------:R-:W-:Y:S01]  /*1320*/  IMAD.U32 R8, RZ, RZ, UR22 ;  /* 0x00000016ff087e24 */ /* 0x000fe2000f8e00ff */
[----:B------:R-:W-:-:S04]  /*1330*/  ISETP.NE.AND.EX P1, PT, RZ, RZ, PT, P1 ;  /* 0x000000ffff00720c */ /* 0x000fc80003f25310 */
[----:B------:R-:W-:Y:S02]  /*1340*/  SHF.R.S32.HI R8, RZ, 0x1f, R8 ;  /* 0x0000001fff087819 */ /* 0x000fe40000011408 */
[----:B-1----:R-:W-:-:S07]  /*1350*/  SHF.R.S32.HI R16, RZ, 0x1f, R6 ;  /* 0x0000001fff107819 */ /* 0x002fce0000011406 */
[----:B------:R-:W-:Y:S05]  /*1360*/  @!P1 BRA `(.L_x_91) ;  /* 0x0000000000989947 */ /* 0x000fea0003800000 */
[----:B------:R-:W1:Y:S01]  /*1370*/  S2UR UR8, SR_CgaCtaId ;  /* 0x00000000000879c3 */ /* 0x000e620000008800 */
[----:B------:R-:W2:Y:S01]  /*1380*/  LDCU.64 UR14, c[0x0][0x3a8] ;  /* 0x00007500ff0e77ac */ /* 0x000ea20008000a00 */
[----:B------:R-:W-:Y:S02]  /*1390*/  IMAD.U32 R7, RZ, RZ, UR22 ;  /* 0x00000016ff077e24 */ /* 0x000fe4000f8e00ff */
[----:B------:R-:W-:Y:S01]  /*13a0*/  VIADD R9, R4, 0x1 ;  /* 0x0000000104097836 */ /* 0x000fe20000000000 */
[----:B------:R-:W-:Y:S01]  /*13b0*/  UMOV UR5, 0x400 ;  /* 0x0000040000057882 */ /* 0x000fe20000000000 */
[----:B------:R-:W-:Y:S01]  /*13c0*/  USHF.L.U32 UR9, UR22, 0x2, URZ ;  /* 0x0000000216097899 */ /* 0x000fe200080006ff */
[----:B------:R-:W-:Y:S01]  /*13d0*/  SHF.L.U64.HI R4, R7, 0x2, R8 ;  /* 0x0000000207047819 */ /* 0x000fe20000010208 */
[----:B------:R-:W3:Y:S01]  /*13e0*/  LDC R11, c[0x0][0x384] ;  /* 0x0000e100ff0b7b82 */ /* 0x000ee20000000800 */
[----:B------:R-:W-:Y:S01]  /*13f0*/  UIADD3 UR5, UPT, UPT, UR5, 0x80, URZ ;  /* 0x0000008005057890 */ /* 0x000fe2000fffe0ff */
[----:B------:R-:W-:Y:S01]  /*1400*/  LOP3.LUT R9, R9, 0x3, RZ, 0xc0, !PT ;  /* 0x0000000309097812 */ /* 0x000fe200078ec0ff */
[----:B------:R-:W-:Y:S01]  /*1410*/  IMAD R10, R0, UR11, RZ ;  /* 0x0000000b000a7c24 */ /* 0x000fe2000f8e02ff */
[----:B------:R-:W-:-:S02]  /*1420*/  LEA R7, P1, R2, UR9, 0x2 ;  /* 0x0000000902077c11 */ /* 0x000fc4000f8210ff */
[----:B------:R-:W-:Y:S01]  /*1430*/  IADD3 R9, P3, PT, RZ, -R9, RZ ;  /* 0x80000009ff097210 */ /* 0x000fe20007f7e0ff */
[----:B------:R-:W-:Y:S01]  /*1440*/  IMAD R14, R10, UR10, RZ ;  /* 0x0000000a0a0e7c24 */ /* 0x000fe2000f8e02ff */
[----:B------:R-:W-:Y:S02]  /*1450*/  LEA.HI.X R13, R2, R4, R3, 0x2, P1 ;  /* 0x00000004020d7211 */ /* 0x000fe400008f1403 */
[----:B--2---:R-:W-:-:S04]  /*1460*/  IADD3 R12, P1, P2, R7, UR14, R6 ;  /* 0x0000000e070c7c10 */ /* 0x004fc8000fa3e006 */
[----:B------:R-:W-:Y:S01]  /*1470*/  IADD3.X R13, PT, PT, R13, UR15, R16, P1, P2 ;  /* 0x0000000f0d0d7c10 */ /* 0x000fe20008fe4410 */
[----:B-1----:R-:W-:-:S06]  /*1480*/  ULEA UR5, UR8, UR5, 0x18 ;  /* 0x0000000508057291 */ /* 0x002fcc000f8ec0ff */
[----:B------:R-:W-:-:S05]  /*1490*/  VIADD R4, R6, UR5 ;  /* 0x0000000506047c36 */ /* 0x000fca0008000000 */
[----:B---3--:R-:W-:Y:S01]  /*14a0*/  LEA R7, R11, R4, 0x9 ;  /* 0x000000040b077211 */ /* 0x008fe200078e48ff */
[----:B------:R-:W-:-:S04]  /*14b0*/  IMAD.X R4, RZ, RZ, -0x1, P3 ;  /* 0xffffffffff047424 */ /* 0x000fc800018e06ff */
[----:B------:R-:W-:-:S07]  /*14c0*/  IMAD R7, R2, 0x4, R7 ;  /* 0x0000000402077824 */ /* 0x000fce00078e0207 */
.L_x_92:
        /* <DEDUP_REMOVED lines=16> */
.L_x_91:
[----:B------:R-:W-:Y:S05]  /*15d0*/  BSYNC.RECONVERGENT B1 ;  /* 0x0000000000017941 */ /* 0x000fea0003800200 */
.L_x_90:
[----:B------:R-:W-:Y:S05]  /*15e0*/  @!P0 BRA `(.L_x_86) ;  /* 0x0000000000f08947 */ /* 0x000fea0003800000 */
[----:B------:R-:W1:Y:S01]  /*15f0*/  S2UR UR8, SR_CgaCtaId ;  /* 0x00000000000879c3 */ /* 0x000e620000008800 */
[----:B------:R-:W2:Y:S01]  /*1600*/  LDCU.64 UR14, c[0x0][0x3a8] ;  /* 0x00007500ff0e77ac */ /* 0x000ea20008000a00 */
[----:B------:R-:W-:Y:S01]  /*1610*/  IMAD.U32 R9, RZ, RZ, UR22 ;  /* 0x00000016ff097e24 */ /* 0x000fe2000f8e00ff */
[----:B------:R-:W-:Y:S01]  /*1620*/  SHF.L.U32 R17, R5, 0x2, RZ ;  /* 0x0000000205117819 */ /* 0x000fe200000006ff */
[----:B------:R-:W-:Y:S01]  /*1630*/  IMAD R22, R0, UR11, RZ ;  /* 0x0000000b00167c24 */ /* 0x000fe2000f8e02ff */
[----:B------:R-:W-:Y:S01]  /*1640*/  UMOV UR5, 0x400 ;  /* 0x0000040000057882 */ /* 0x000fe20000000000 */
[----:B------:R-:W-:Y:S01]  /*1650*/  SHF.R.U32.HI R20, RZ, 0x1e, R5 ;  /* 0x0000001eff147819 */ /* 0x000fe20000011605 */
[----:B------:R-:W-:Y:S01]  /*1660*/  UIADD3 UR5, UPT, UPT, UR5, 0x80, URZ ;  /* 0x0000008005057890 */ /* 0x000fe2000fffe0ff */
[----:B------:R-:W3:Y:S01]  /*1670*/  LDC R7, c[0x0][0x384] ;  /* 0x0000e100ff077b82 */ /* 0x000ee20000000800 */
[----:B------:R-:W-:Y:S01]  /*1680*/  SHF.L.U64.HI R18, R9, 0x2, R8 ;  /* 0x0000000209127819 */ /* 0x000fe20000010208 */
[----:B------:R-:W-:Y:S01]  /*1690*/  IMAD R22, R22, UR10, RZ ;  /* 0x0000000a16167c24 */ /* 0x000fe2000f8e02ff */
[----:B--2---:R-:W-:-:S04]  /*16a0*/  IADD3 R4, P0, PT, R6, UR14, RZ ;  /* 0x0000000e06047c10 */ /* 0x004fc8000ff1e0ff */
[----:B------:R-:W-:Y:S01]  /*16b0*/  IADD3.X R16, PT, PT, R16, UR15, RZ, P0, !PT ;  /* 0x0000000f10107c10 */ /* 0x000fe200087fe4ff */
[----:B-1----:R-:W-:Y:S02]  /*16c0*/  ULEA UR5, UR8, UR5, 0x18 ;  /* 0x0000000508057291 */ /* 0x002fe4000f8ec0ff */
[----:B------:R-:W-:-:S04]  /*16d0*/  USHF.L.U32 UR8, UR22, 0x2, URZ ;  /* 0x0000000216087899 */ /* 0x000fc800080006ff */
[----:B------:R-:W-:Y:S01]  /*16e0*/  VIADD R6, R6, UR5 ;  /* 0x0000000506067c36 */ /* 0x000fe20008000000 */
[----:B------:R-:W-:-:S03]  /*16f0*/  UMOV UR5, URZ ;  /* 0x000000ff00057c82 */ /* 0x000fc60008000000 */
[----:B---3--:R-:W-:Y:S01]  /*1700*/  IMAD R23, R7, 0x200, R6 ;  /* 0x0000020007177824 */ /* 0x008fe200078e0206 */
[----:B------:R-:W-:-:S03]  /*1710*/  IADD3 R6, P0, PT, R2, UR22, RZ ;  /* 0x0000001602067c10 */ /* 0x000fc6000ff1e0ff */
[----:B------:R-:W-:Y:S02]  /*1720*/  IMAD R23, R2, 0x4, R23 ;  /* 0x0000000402177824 */ /* 0x000fe400078e0217 */
[----:B------:R-:W-:Y:S01]  /*1730*/  IMAD.X R7, R8, 0x1, R3, P0 ;  /* 0x0000000108077824 */ /* 0x000fe200000e0603 */
[----:B------:R-:W-:Y:S01]  /*1740*/  LEA R0, P0, R2, UR8, 0x2 ;  /* 0x0000000802007c11 */ /* 0x000fe2000f8010ff */
[C-C-:B------:R-:W-:Y:S01]  /*1750*/  IMAD R25, R22.reuse, 0x4, R23.reuse ;  /* 0x0000000416197824 */ /* 0x140fe200078e0217 */
[C---:B------:R-:W-:Y:S01]  /*1760*/  LEA R27, R22.reuse, R23, 0x3 ;  /* 0x00000017161b7211 */ /* 0x040fe200078e18ff */
[----:B------:R-:W-:Y:S01]  /*1770*/  IMAD R29, R22, 0xc, R23 ;  /* 0x0000000c161d7824 */ /* 0x000fe200078e0217 */
[C---:B------:R-:W-:Y:S01]  /*1780*/  SHF.L.U64.HI R7, R6.reuse, 0x2, R7 ;  /* 0x0000000206077819 */ /* 0x040fe20000010207 */
[----:B------:R-:W-:Y:S01]  /*1790*/  IMAD.SHL.U32 R6, R6, 0x4, RZ ;  /* 0x0000000406067824 */ /* 0x000fe200078e00ff */
[----:B------:R-:W-:Y:S02]  /*17a0*/  LEA.HI.X R18, R2, R18, R3, 0x2, P0 ;  /* 0x0000001202127211 */ /* 0x000fe400000f1403 */
[-C--:B------:R-:W-:Y:S01]  /*17b0*/  IADD3 R21, P0, PT, R17, R0.reuse, RZ ;  /* 0x0000000011157210 */ /* 0x080fe20007f1e0ff */
[C---:B------:R-:W-:Y:S01]  /*17c0*/  IMAD.WIDE.U32 R6, R5.reuse, 0xc, R6 ;  /* 0x0000000c05067825 */ /* 0x040fe200078e0006 */
[----:B------:R-:W-:-:S03]  /*17d0*/  LEA R19, P1, R5, R0, 0x3 ;  /* 0x0000000005137211 */ /* 0x000fc600078218ff */
[----:B------:R-:W-:Y:S01]  /*17e0*/  IMAD.X R24, R20, 0x1, R18, P0 ;  /* 0x0000000114187824 */ /* 0x000fe200000e0612 */
[----:B------:R-:W-:Y:S01]  /*17f0*/  LEA.HI.X R26, R5, R18, RZ, 0x3, P1 ;  /* 0x00000012051a7211 */ /* 0x000fe200008f1cff */
[----:B------:R-:W-:-:S08]  /*1800*/  VIADD R28, R7, UR5 ;  /* 0x00000005071c7c36 */ /* 0x000fd00008000000 */
.L_x_93:
[C---:B------:R-:W-:Y:S02]  /*1810*/  IADD3 R12, P0, PT, R4.reuse, R0, RZ ;  /* 0x00000000040c7210 */ /* 0x040fe40007f1e0ff */
[----:B------:R-:W-:-:S03]  /*1820*/  IADD3 R8, P1, PT, R4, R21, RZ ;  /* 0x0000001504087210 */ /* 0x000fc60007f3e0ff */
[----:B------:R-:W-:Y:S01]  /*1830*/  IMAD.X R13, R16, 0x1, R18, P0 ;  /* 0x00000001100d7824 */ /* 0x000fe200000e0612 */
[----:B------:R-:W-:Y:S01]  /*1840*/  IADD3 R10, P0, PT, R4, R19, RZ ;  /* 0x00000013040a7210 */ /* 0x000fe20007f1e0ff */
[----:B------:R-:W-:Y:S01]  /*1850*/  IMAD.X R9, R16, 0x1, R24, P1 ;  /* 0x0000000110097824 */ /* 0x000fe200008e0618 */
[----:B------:R-:W-:Y:S02]  /*1860*/  IADD3 R14, P1, PT, R4, R6, RZ ;  /* 0x00000006040e7210 */ /* 0x000fe40007f3e0ff */
[----:B------:R-:W-:Y:S01]  /*1870*/  @!PT LDS RZ, [RZ] ;  /* 0x00000000fffff984 */ /* 0x000fe20000000800 */
[----:B------:R-:W-:Y:S01]  /*1880*/  @!PT LDS RZ, [RZ] ;  /* 0x00000000fffff984 */ /* 0x000fe20000000800 */
[----:B------:R-:W-:Y:S01]  /*1890*/  @!PT LDS RZ, [RZ] ;  /* 0x00000000fffff984 */ /* 0x000fe20000000800 */
[----:B------:R1:W-:Y:S01]  /*18a0*/  LDGSTS.E [R23+0x80], desc[UR20][R12.64] ;  /* 0x000800000c177fae */ /* 0x0003e2000b9a1014 */
[C---:B------:R-:W-:Y:S01]  /*18b0*/  IMAD.X R11, R16.reuse, 0x1, R26, P0 ;  /* 0x00000001100b7824 */ /* 0x040fe200000e061a */
[----:B------:R-:W-:Y:S01]  /*18c0*/  IADD3 R2, P0, PT, R17, R2, RZ ;  /* 0x0000000211027210 */ /* 0x000fe20007f1e0ff */
[----:B------:R-:W-:Y:S01]  /*18d0*/  IMAD.X R15, R16, 0x1, R28, P1 ;  /* 0x00000001100f7824 */ /* 0x000fe200008e061c */
[C---:B------:R-:W-:Y:S01]  /*18e0*/  LEA R4, P1, R5.reuse, R4, 0x4 ;  /* 0x0000000405047211 */ /* 0x040fe200078220ff */
[----:B------:R2:W-:Y:S02]  /*18f0*/  LDGSTS.E [R25+0x80], desc[UR20][R8.64] ;  /* 0x0008000008197fae */ /* 0x0005e4000b9a1014 */
[----:B------:R-:W-:Y:S01]  /*1900*/  IMAD.X R3, R20, 0x1, R3, P0 ;  /* 0x0000000114037824 */ /* 0x000fe200000e0603 */
[----:B------:R-:W-:Y:S01]  /*1910*/  ISETP.GE.U32.AND P0, PT, R2, UR7, PT ;  /* 0x0000000702007c0c */ /* 0x000fe2000bf06070 */
[----:B------:R3:W-:Y:S01]  /*1920*/  LDGSTS.E [R27+0x80], desc[UR20][R10.64] ;  /* 0x000800000a1b7fae */ /* 0x0007e2000b9a1014 */
[----:B------:R-:W-:-:S02]  /*1930*/  LEA.HI.X R16, R5, R16, RZ, 0x4, P1 ;  /* 0x0000001005107211 */ /* 0x000fc400008f24ff */
[----:B------:R-:W-:Y:S01]  /*1940*/  ISETP.GE.U32.AND.EX P0, PT, R3, UR13, PT, P0 ;  /* 0x0000000d03007c0c */ /* 0x000fe2000bf06100 */
[----:B------:R4:W-:Y:S01]  /*1950*/  LDGSTS.E [R29+0x80], desc[UR20][R14.64] ;  /* 0x000800000e1d7fae */ /* 0x0009e2000b9a1014 */
[C---:B-1----:R-:W-:Y:S01]  /*1960*/  LEA R23, R22.reuse, R23, 0x4 ;  /* 0x0000001716177211 */ /* 0x042fe200078e20ff */
[C---:B--2---:R-:W-:Y:S02]  /*1970*/  IMAD R25, R22.reuse, 0x10, R25 ;  /* 0x0000001016197824 */ /* 0x044fe400078e0219 */
[C---:B---3--:R-:W-:Y:S02]  /*1980*/  IMAD R27, R22.reuse, 0x10, R27 ;  /* 0x00000010161b7824 */ /* 0x048fe400078e021b */
[----:B----4-:R-:W-:-:S06]  /*1990*/  IMAD R29, R22, 0x10, R29 ;  /* 0x00000010161d7824 */ /* 0x010fcc00078e021d */
[----:B------:R-:W-:Y:S05]  /*19a0*/  @!P0 BRA `(.L_x_93) ;  /* 0xfffffffc00988947 */ /* 0x000fea000383ffff */
.L_x_86:
[----:B------:R-:W-:Y:S05]  /*19b0*/  BSYNC.RECONVERGENT B0 ;  /* 0x0000000000007941 */ /* 0x000fea0003800200 */
.L_x_85:
[----:B------:R-:W0:Y:S01]  /*19c0*/  LDGDEPBAR ;  /* 0x00000000000079af */ /* 0x000e220000000000 */
[----:B------:R-:W-:-:S04]  /*19d0*/  DEPBAR.LE SB0, 0x0 ;  /* 0x000080000000791a */ /* 0x000fc80000000000 */
[----:B------:R-:W-:Y:S06]  /*19e0*/  BAR.SYNC.DEFER_BLOCKING 0x0 ;  /* 0x0000000000007b1d */ /* 0x000fec0000010000 */
.L_x_75:
[----:B------:R-:W-:-:S09]  /*19f0*/  UISETP.GT.AND UP0, UPT, UR24, UR6, UPT ;  /* 0x000000061800728c */ /* 0x000fd2000bf04270 */
[----:B------:R-:W-:Y:S05]  /*1a00*/  BRA.U UP0, `(.L_x_94) ;  /* 0x0000000100807547 */ /* 0x000fea000b800000 */
        /* <DEDUP_REMOVED lines=10> */
[----:B----4-:R-:W-:Y:S01]  /*1ab0*/  UIMAD.WIDE UR4, UR22, 0x4, UR4 ;  /* 0x00000004160478a5 */ /* 0x010fe2000f8e0204 */
[----:B--2---:R-:W-:-:S03]  /*1ac0*/  IMAD R0, R3, 0x200, R0 ;  /* 0x0000020003007824 */ /* 0x004fc600078e0200 */
[----:B-1----:R-:W-:Y:S02]  /*1ad0*/  LEA R7, R7, R2, 0x18 ;  /* 0x0000000207077211 */ /* 0x002fe400078ec0ff */
[C---:B---3--:R-:W-:Y:S02]  /*1ae0*/  LEA R2, R5.reuse, UR6, 0x2 ;  /* 0x0000000605027c11 */ /* 0x048fe4000f8e10ff */
[----:B------:R-:W-:-:S03]  /*1af0*/  LEA R0, R5, R0, 0x2 ;  /* 0x0000000005007211 */ /* 0x000fc600078e10ff */
[----:B------:R-:W-:Y:S01]  /*1b00*/  IMAD.IADD R6, R7, 0x1, R2 ;  /* 0x0000000107067824 */ /* 0x000fe200078e0202 */
[----:B------:R-:W-:Y:S01]  /*1b10*/  IADD3 R4, PT, PT, R0, 0x80, R7 ;  /* 0x0000008000047810 */ /* 0x000fe20007ffe007 */
[----:B------:R-:W-:-:S07]  /*1b20*/  IMAD.MOV R0, RZ, RZ, -R3 ;  /* 0x000000ffff007224 */ /* 0x000fce00078e0a03 */
.L_x_95:
[----:B-1----:R-:W-:Y:S01]  /*1b30*/  LDS R7, [R6] ;  /* 0x0000000006077984 */ /* 0x002fe20000000800 */
[----:B------:R-:W-:Y:S02]  /*1b40*/  VIADD R0, R0, 0x1 ;  /* 0x0000000100007836 */ /* 0x000fe40000000000 */
[----:B------:R-:W-:Y:S01]  /*1b50*/  IMAD.U32 R2, RZ, RZ, UR4 ;  /* 0x00000004ff027e24 */ /* 0x000fe2000f8e00ff */
[----:B------:R-:W1:Y:S01]  /*1b60*/  LDS R8, [R4] ;  /* 0x0000000004087984 */ /* 0x000e620000000800 */
[----:B------:R-:W-:Y:S01]  /*1b70*/  IMAD.U32 R3, RZ, RZ, UR5 ;  /* 0x00000005ff037e24 */ /* 0x000fe2000f8e00ff */
[----:B------:R-:W-:Y:S01]  /*1b80*/  ISETP.NE.AND P0, PT, R0, RZ, PT ;  /* 0x000000ff0000720c */ /* 0x000fe20003f05270 */
[----:B------:R-:W-:-:S04]  /*1b90*/  IMAD.WIDE R2, R5, 0x4, R2 ;  /* 0x0000000405027825 */ /* 0x000fc800078e0202 */
[----:B-1----:R-:W-:-:S05]  /*1ba0*/  FADD R7, R7, R8 ;  /* 0x0000000807077221 */ /* 0x002fca0000000000 */
[----:B------:R1:W-:Y:S03]  /*1bb0*/  STG.E desc[UR20][R2.64], R7 ;  /* 0x0000000702007986 */ /* 0x0003e6000c101914 */
[----:B------:R-:W-:Y:S05]  /*1bc0*/  @!P0 EXIT ;  /* 0x000000000000894d */ /* 0x000fea0003800000 */
[----:B------:R-:W-:Y:S01]  /*1bd0*/  IADD3 R4, PT, PT, R4, 0x200, RZ ;  /* 0x0000020004047810 */ /* 0x000fe20007ffe0ff */
[----:B------:R-:W-:Y:S02]  /*1be0*/  VIADD R6, R6, 0x200 ;  /* 0x0000020006067836 */ /* 0x000fe40000000000 */
[----:B------:R-:W-:Y:S01]  /*1bf0*/  VIADD R5, R5, 0x80 ;  /* 0x0000008005057836 */ /* 0x000fe20000000000 */
[----:B------:R-:W-:Y:S06]  /*1c00*/  BRA `(.L_x_95) ;  /* 0xfffffffc00c87947 */ /* 0x000fec000383ffff */
.L_x_94:
[----:B------:R-:W1:Y:S02]  /*1c10*/  LDC R0, c[0x0][0x384] ;  /* 0x0000e100ff007b82 */ /* 0x000e640000000800 */
[----:B-1----:R-:W-:-:S13]  /*1c20*/  ISETP.GE.AND P0, PT, R0, 0x1, PT ;  /* 0x000000010000780c */ /* 0x002fda0003f06270 */
[----:B------:R-:W-:Y:S05]  /*1c30*/  @!P0 EXIT ;  /* 0x000000000000894d */ /* 0x000fea0003800000 */
[----:B------:R-:W1:Y:S01]  /*1c40*/  S2R R5, SR_TID.X ;  /* 0x0000000000057919 */ /* 0x000e620000002100 */
[----:B------:R-:W2:Y:S01]  /*1c50*/  LDC R3, c[0x0][0x3b0] ;  /* 0x0000ec00ff037b82 */ /* 0x000ea20000000800 */
[----:B------:R-:W3:Y:S01]  /*1c60*/  LDCU UR6, c[0x0][0x3a0] ;  /* 0x00007400ff0677ac */ /* 0x000ee20008000800 */
[----:B------:R-:W-:Y:S01]  /*1c70*/  MOV R2, 0x400 ;  /* 0x0000040000027802 */ /* 0x000fe20000000f00 */
[----:B------:R-:W4:Y:S01]  /*1c80*/  S2R R7, SR_CgaCtaId ;  /* 0x0000000000077919 */ /* 0x000f220000008800 */
[----:B------:R-:W5:Y:S03]  /*1c90*/  LDCU.64 UR4, c[0x0][0x390] ;  /* 0x00007200ff0477ac */ /* 0x000f660008000a00 */
[----:B------:R-:W-:Y:S01]  /*1ca0*/  VIADD R4, R2, 0x80 ;  /* 0x0000008002047836 */ /* 0x000fe20000000000 */
[----:B-----5:R-:W-:Y:S01]  /*1cb0*/  UIMAD.WIDE UR4, UR22, 0x4, UR4 ;  /* 0x00000004160478a5 */ /* 0x020fe2000f8e0204 */
[----:B--2---:R-:W-:-:S02]  /*1cc0*/  IMAD R2, R0, 0x200, R3 ;  /* 0x0000020000027824 */ /* 0x004fc400078e0203 */
[----:B------:R-:W-:Y:S02]  /*1cd0*/  IMAD.MOV R0, RZ, RZ, -R0 ;  /* 0x000000ffff007224 */ /* 0x000fe400078e0a00 */
[C---:B-1----:R-:W-:Y:S01]  /*1ce0*/  IMAD R2, R5.reuse, 0x4, R2 ;  /* 0x0000000405027824 */ /* 0x042fe200078e0202 */
[----:B---3--:R-:W-:Y:S02]  /*1cf0*/  LEA R6, R5, UR6, 0x2 ;  /* 0x0000000605067c11 */ /* 0x008fe4000f8e10ff */
[----:B----4-:R-:W-:-:S04]  /*1d00*/  LEA R7, R7, R4, 0x18 ;  /* 0x0000000407077211 */ /* 0x010fc800078ec0ff */
[----:B------:R-:W-:Y:S02]  /*1d10*/  IADD3 R6, PT, PT, R7, R6, RZ ;  /* 0x0000000607067210 */ /* 0x000fe40007ffe0ff */
[----:B------:R-:W-:-:S07]  /*1d20*/  IADD3 R4, PT, PT, R2, 0x80, R7 ;  /* 0x0000008002047810 */ /* 0x000fce0007ffe007 */
.L_x_96:
[----:B------:R-:W-:Y:S01]  /*1d30*/  ISETP.GE.AND P0, PT, R5, UR23, PT ;  /* 0x0000001705007c0c */ /* 0x000fe2000bf06270 */
        /* <DEDUP_REMOVED lines=14> */
        .weak           $__internal_1_$__cuda_sm20_div_u64
        .type           $__internal_1_$__cuda_sm20_div_u64,@function
        .size           $__internal_1_$__cuda_sm20_div_u64,(.L_x_196 - $__internal_1_$__cuda_sm20_div_u64)
$__internal_1_$__cuda_sm20_div_u64:
[----:B------:R-:W-:Y:S02]  /*1e20*/  IMAD.U32 R15, RZ, RZ, UR4 ;  /* 0x00000004ff0f7e24 */ /* 0x000fe4000f8e00ff */
[----:B------:R-:W-:-:S04]  /*1e30*/  IMAD.MOV.U32 R14, RZ, RZ, R5 ;  /* 0x000000ffff0e7224 */ /* 0x000fc800078e0005 */
        /* <DEDUP_REMOVED lines=9> */
[----:B------:R-:W-:Y:S01]  /*1ed0*/  IMAD.X R19, RZ, RZ, ~R13, P0 ;  /* 0x000000ffff137224 */ /* 0x000fe200000e0e0d */
[----:B------:R-:W-:-:S03]  /*1ee0*/  MOV R13, R6 ;  /* 0x00000006000d7202 */ /* 0x000fc60000000f00 */
[-C--:B------:R-:W-:Y:S02]  /*1ef0*/  IMAD R15, R7, R19.reuse, RZ ;  /* 0x00000013070f7224 */ /* 0x080fe400078e02ff */
[----:B------:R-:W-:-:S04]  /*1f00*/  IMAD.WIDE.U32 R12, P0, R6, R19, R12 ;  /* 0x00000013060c7225 */ /* 0x000fc8000780000c */
[----:B------:R-:W-:-:S04]  /*1f10*/  IMAD.HI.U32 R11, R7, R19, RZ ;  /* 0x00000013070b7227 */ /* 0x000fc800078e00ff */
[----:B------:R-:W-:-:S04]  /*1f20*/  IMAD.HI.U32 R12, P1, R7, R17, R12 ;  /* 0x00000011070c7227 */ /* 0x000fc8000782000c */
[----:B------:R-:W-:Y:S01]  /*1f30*/  IMAD.X R11, R11, 0x1, R7, P0 ;  /* 0x000000010b0b7824 */ /* 0x000fe200000e0607 */
[----:B------:R-:W-:-:S04]  /*1f40*/  IADD3 R13, P2, PT, R15, R12, RZ ;  /* 0x0000000c0f0d7210 */ /* 0x000fc80007f5e0ff */
[----:B------:R-:W-:Y:S01]  /*1f50*/  IADD3.X R11, PT, PT, RZ, RZ, R11, P2, P1 ;  /* 0x000000ffff0b7210 */ /* 0x000fe200017e240b */
[----:B------:R-:W-:-:S04]  /*1f60*/  IMAD.WIDE.U32 R6, R13, R5, RZ ;  /* 0x000000050d067225 */ /* 0x000fc800078e00ff */
[----:B------:R-:W-:Y:S01]  /*1f70*/  IMAD R12, R13, UR4, R7 ;  /* 0x000000040d0c7c24 */ /* 0x000fe2000f8e0207 */
[----:B------:R-:W-:-:S03]  /*1f80*/  IADD3 R7, P0, PT, RZ, -R6, RZ ;  /* 0x80000006ff077210 */ /* 0x000fc60007f1e0ff */
[----:B------:R-:W-:Y:S02]  /*1f90*/  IMAD R6, R11, R5, R12 ;  /* 0x000000050b067224 */ /* 0x000fe400078e020c */
[----:B------:R-:W-:-:S04]  /*1fa0*/  IMAD.HI.U32 R12, R13, R7, RZ ;  /* 0x000000070d0c7227 */ /* 0x000fc800078e00ff */
[----:B------:R-:W-:-:S04]  /*1fb0*/  IMAD.X R6, RZ, RZ, ~R6, P0 ;  /* 0x000000ffff067224 */ /* 0x000fc800000e0e06 */
        /* <DEDUP_REMOVED lines=15> */
[----:B------:R-:W-:-:S03]  /*20b0*/  IMAD.WIDE.U32 R6, R12, R5, RZ ;  /* 0x000000050c067225 */ /* 0x000fc600078e00ff */
[----:B------:R-:W-:Y:S01]  /*20c0*/  IADD3.X R14, PT, PT, RZ, R11, RZ, P1, !PT ;  /* 0x0000000bff0e7210 */ /* 0x000fe20000ffe4ff */
[----:B------:R-:W-:Y:S01]  /*20d0*/  IMAD R7, R12, UR4, R7 ;  /* 0x000000040c077c24 */ /* 0x000fe2000f8e0207 */
[----:B------:R-:W-:Y:S02]  /*20e0*/  IADD3 R16, P1, PT, -R6, R9, RZ ;  /* 0x0000000906107210 */ /* 0x000fe40007f3e1ff */
[----:B------:R-:W-:Y:S01]  /*20f0*/  IADD3 R9, P2, PT, R12, 0x1, RZ ;  /* 0x000000010c097810 */ /* 0x000fe20007f5e0ff */
[-C--:B------:R-:W-:Y:S01]  /*2100*/  IMAD R7, R14, R5.reuse, R7 ;  /* 0x000000050e077224 */ /* 0x080fe200078e0207 */
[----:B------:R-:W-:-:S03]  /*2110*/  ISETP.GE.U32.AND P0, PT, R16, R5, PT ;  /* 0x000000051000720c */ /* 0x000fc60003f06070 */
[----:B------:R-:W-:Y:S01]  /*2120*/  IMAD.X R11, R10, 0x1, ~R7, P1 ;  /* 0x000000010a0b7824 */ /* 0x000fe200008e0e07 */
[----:B------:R-:W-:Y:S01]  /*2130*/  IADD3 R6, P1, PT, -R5, R16, RZ ;  /* 0x0000001005067210 */ /* 0x000fe20007f3e1ff */
[----:B------:R-:W-:-:S03]  /*2140*/  IMAD.X R7, RZ, RZ, R14, P2 ;  /* 0x000000ffff077224 */ /* 0x000fc600010e060e */
[C---:B------:R-:W-:Y:S02]  /*2150*/  ISETP.GE.U32.AND.EX P0, PT, R11.reuse, UR4, PT, P0 ;  /* 0x000000040b007c0c */ /* 0x040fe4000bf06100 */
[----:B------:R-:W-:Y:S02]  /*2160*/  IADD3.X R10, PT, PT, R11, ~UR4, RZ, P1, !PT ;  /* 0x800000040b0a7c10 */ /* 0x000fe40008ffe4ff */
[----:B------:R-:W-:Y:S02]  /*2170*/  SEL R6, R6, R16, P0 ;  /* 0x0000001006067207 */ /* 0x000fe40000000000 */
[----:B------:R-:W-:Y:S02]  /*2180*/  SEL R9, R9, R12, P0 ;  /* 0x0000000c09097207 */ /* 0x000fe40000000000 */
[----:B------:R-:W-:Y:S02]  /*2190*/  SEL R10, R10, R11, P0 ;  /* 0x0000000b0a0a7207 */ /* 0x000fe40000000000 */
[----:B------:R-:W-:-:S02]  /*21a0*/  SEL R14, R7, R14, P0 ;  /* 0x0000000e070e7207 */ /* 0x000fc40000000000 */
[----:B------:R-:W-:Y:S02]  /*21b0*/  ISETP.GE.U32.AND P0, PT, R6, R5, PT ;  /* 0x000000050600720c */ /* 0x000fe40003f06070 */
[----:B------:R-:W-:Y:S02]  /*21c0*/  IADD3 R6, P2, PT, R9, 0x1, RZ ;  /* 0x0000000109067810 */ /* 0x000fe40007f5e0ff */
[----:B------:R-:W-:Y:S02]  /*21d0*/  ISETP.GE.U32.AND.EX P0, PT, R10, UR4, PT, P0 ;  /* 0x000000040a007c0c */ /* 0x000fe4000bf06100 */
[----:B------:R-:W-:Y:S01]  /*21e0*/  ISETP.NE.U32.AND P1, PT, R5, RZ, PT ;  /* 0x000000ff0500720c */ /* 0x000fe20003f25070 */
[----:B------:R-:W-:Y:S01]  /*21f0*/  IMAD.X R7, RZ, RZ, R14, P2 ;  /* 0x000000ffff077224 */ /* 0x000fe200010e060e */
[----:B------:R-:W-:Y:S01]  /*2200*/  SEL R6, R6, R9, P0 ;  /* 0x0000000906067207 */ /* 0x000fe20000000000 */
[----:B------:R-:W-:Y:S01]  /*2210*/  IMAD.MOV.U32 R9, RZ, RZ, 0x0 ;  /* 0x00000000ff097424 */ /* 0x000fe200078e00ff */
[----:B------:R-:W-:-:S02]  /*2220*/  ISETP.NE.AND.EX P1, PT, RZ, UR4, PT, P1 ;  /* 0x00000004ff007c0c */ /* 0x000fc4000bf25310 */
[----:B------:R-:W-:Y:S02]  /*2230*/  SEL R7, R7, R14, P0 ;  /* 0x0000000e07077207 */ /* 0x000fe40000000000 */
[----:B------:R-:W-:Y:S02]  /*2240*/  SEL R6, R6, 0xffffffff, P1 ;  /* 0xffffffff06067807 */ /* 0x000fe40000800000 */
[----:B------:R-:W-:Y:S01]  /*2250*/  SEL R7, R7, 0xffffffff, P1 ;  /* 0xffffffff07077807 */ /* 0x000fe20000800000 */
[----:B------:R-:W-:Y:S06]  /*2260*/  RET.REL.NODEC R8 `(_ZN3cub18CUB_300001_SM_10006detail9transform16transform_kernelINS2_10policy_hubILb0EN4cuda3std3__45tupleIJN6thrust24THRUST_300001_SM_1000_NS6detail15normal_iteratorINSA_10device_ptrIfEEEESF_EEEE10policy1000EiNS7_4plusIfEESF_JPfSL_EEEvT0_iT1_T2_DpNS2_10kernel_argIT3_EE) ;  /* 0xffffffdc08647950 */ /* 0x000fec0003c3ffff */
.L_x_97:
        /* <DEDUP_REMOVED lines=9> */
.L_x_196:


//--------------------- .text._ZN3cub18CUB_300001_SM_10006detail9transform16transform_kernelINS2_10policy_hubILb0EN4cuda3std3__45tupleIJN6thrust24THRUST_300001_SM_1000_NS6detail15normal_iteratorINSA_10device_ptrIfEEEESF_EEEE10policy1000ElNS7_10multipliesIfEESF_JPfSL_EEEvT0_iT1_T2_DpNS2_10kernel_argIT3_EE --------------------------
	.section	.text._ZN3cub18CUB_300001_SM_10006detail9transform16transform_kernelINS2_10policy_hubILb0EN4cuda3std3__45tupleIJN6thrust24THRUST_300001_SM_1000_NS6detail15normal_iteratorINSA_10device_ptrIfEEEESF_EEEE10policy1000ElNS7_10multipliesIfEESF_JPfSL_EEEvT0_iT1_T2_DpNS2_10kernel_argIT3_EE,"ax",@progbits
	.align	128
        .global         _ZN3cub18CUB_300001_SM_10006detail9transform16transform_kernelINS2_10policy_hubILb0EN4cuda3std3__45tupleIJN6thrust24THRUST_300001_SM_1000_NS6detail15normal_iteratorINSA_10device_ptrIfEEEESF_EEEE10policy1000ElNS7_10multipliesIfEESF_JPfSL_EEEvT0_iT1_T2_DpNS2_10kernel_argIT3_EE
        .type           _ZN3cub18CUB_300001_SM_10006detail9transform16transform_kernelINS2_10policy_hubILb0EN4cuda3std3__45tupleIJN6thrust24THRUST_300001_SM_1000_NS6detail15normal_iteratorINSA_10device_ptrIfEEEESF_EEEE10policy1000ElNS7_10multipliesIfEESF_JPfSL_EEEvT0_iT1_T2_DpNS2_10kernel_argIT3_EE,@function
        .size           _ZN3cub18CUB_300001_SM_10006detail9transform16transform_kernelINS2_10policy_hubILb0EN4cuda3std3__45tupleIJN6thrust24THRUST_300001_SM_1000_NS6detail15normal_iteratorINSA_10device_ptrIfEEEESF_EEEE10policy1000ElNS7_10multipliesIfEESF_JPfSL_EEEvT0_iT1_T2_DpNS2_10kernel_argIT3_EE,(.L_x_197 - _ZN3cub18CUB_300001_SM_10006detail9transform16transform_kernelINS2_10policy_hubILb0EN4cuda3std3__45tupleIJN6thrust24THRUST_300001_SM_1000_NS6detail15normal_iteratorINSA_10device_ptrIfEEEESF_EEEE10policy1000ElNS7_10multipliesIfEESF_JPfSL_EEEvT0_iT1_T2_DpNS2_10kernel_argIT3_EE)
        .other          _ZN3cub18CUB_300001_SM_10006detail9transform16transform_kernelINS2_10policy_hubILb0EN4cuda3std3__45tupleIJN6thrust24THRUST_300001_SM_1000_NS6detail15normal_iteratorINSA_10device_ptrIfEEEESF_EEEE10policy1000ElNS7_10multipliesIfEESF_JPfSL_EEEvT0_iT1_T2_DpNS2_10kernel_argIT3_EE,@"STO_CUDA_ENTRY STV_DEFAULT"
_ZN3cub18CUB_300001_SM_10006detail9transform16transform_kernelINS2_10policy_hubILb0EN4cuda3std3__45tupleIJN6thrust24THRUST_300001_SM_1000_NS6detail15normal_iteratorINSA_10device_ptrIfEEEESF_EEEE10policy1000ElNS7_10multipliesIfEESF_JPfSL_EEEvT0_iT1_T2_DpNS2_10kernel_argIT3_EE:
.text._ZN3cub18CUB_300001_SM_10006detail9transform16transform_kernelINS2_10policy_hubILb0EN4cuda3std3__45tupleIJN6thrust24THRUST_300001_SM_1000_NS6detail15normal_iteratorINSA_10device_ptrIfEEEESF_EEEE10policy1000ElNS7_10multipliesIfEESF_JPfSL_EEEvT0_iT1_T2_DpNS2_10kernel_argIT3_EE:
        /* <DEDUP_REMOVED lines=68> */
.L_x_100:
[----:B-1----:R-:W-:Y:S05]  /*0440*/  BSYNC.RECONVERGENT B0 ;  /* 0x0000000000007941 */ /* 0x002fea0003800200 */
.L_x_99:
[----:B------:R-:W1:Y:S08]  /*0450*/  S2UR UR5, SR_CgaCtaId ;  /* 0x00000000000579c3 */ /* 0x000e700000008800 */
[----:B------:R-:W-:Y:S01]  /*0460*/  BAR.SYNC.DEFER_BLOCKING 0x0 ;  /* 0x0000000000007b1d */ /* 0x000fe20000010000 */
[----:B------:R-:W-:-:S05]  /*0470*/  SHF.L.U32 R2, RZ, 0x1f, RZ ;  /* 0x0000001fff027819 */ /* 0x000fca00000006ff */
[----:B------:R-:W-:Y:S02]  /*0480*/  UMOV UR4, 0x400 ;  /* 0x0000040000047882 */ /* 0x000fe40000000000 */
[----:B-1----:R-:W-:-:S12]  /*0490*/  ULEA UR4, UR5, UR4, 0x18 ;  /* 0x0000000405047291 */ /* 0x002fd8000f8ec0ff */
.L_x_101:
[----:B------:R-:W1:Y:S02]  /*04a0*/  SYNCS.PHASECHK.TRANS64.TRYWAIT P0, [UR4], R2 ;  /* 0x00000002ff0075a7 */ /* 0x000e640008001104 */
[----:B-1----:R-:W-:Y:S05]  /*04b0*/  @!P0 BRA `(.L_x_101) ;  /* 0xfffffffc00f88947 */ /* 0x002fea000383ffff */
[----:B------:R-:W-:Y:S05]  /*04c0*/  BRA `(.L_x_102) ;  /* 0x0000001400407947 */ /* 0x000fea0003800000 */
.L_x_98:
        /* <DEDUP_REMOVED lines=54> */
.L_x_106:
[----:B------:R-:W-:Y:S01]  /*0830*/  IMAD.MOV.U32 R9, RZ, RZ, R14 ;  /* 0x000000ffff097224 */ /* 0x000fe200078e000e */
[----:B------:R-:W-:-:S07]  /*0840*/  MOV R14, 0x860 ;  /* 0x00000860000e7802 */ /* 0x000fce0000000f00 */
[----:B------:R-:W-:Y:S05]  /*0850*/  CALL.REL.NOINC `($__internal_2_$__cuda_sm20_div_u64) ;  /* 0x0000001400707944 */ /* 0x000fea0003c00000 */
.L_x_107:
[----:B------:R-:W-:Y:S05]  /*0860*/  BSYNC.RECONVERGENT B1 ;  /* 0x0000000000017941 */ /* 0x000fea0003800200 */
.L_x_105:
        /* <DEDUP_REMOVED lines=37> */
.L_x_110:
        /* <DEDUP_REMOVED lines=16> */
.L_x_109:
[----:B------:R-:W-:Y:S05]  /*0bc0*/  BSYNC.RECONVERGENT B1 ;  /* 0x0000000000017941 */ /* 0x000fea0003800200 */
.L_x_108:
        /* <DEDUP_REMOVED lines=35> */
.L_x_111:
        /* <DEDUP_REMOVED lines=26> */
.L_x_104:
[----:B------:R-:W-:Y:S05]  /*0fa0*/  BSYNC.RECONVERGENT B0 ;  /* 0x0000000000007941 */ /* 0x000fea0003800200 */
.L_x_103:
        /* <DEDUP_REMOVED lines=39> */
.L_x_115:
[----:B------:R-:W-:Y:S01]  /*1220*/  IMAD.MOV.U32 R9, RZ, RZ, R12 ;  /* 0x000000ffff097224 */ /* 0x000fe200078e000c */
[----:B------:R-:W-:-:S07]  /*1230*/  MOV R14, 0x1250 ;  /* 0x00001250000e7802 */ /* 0x000fce0000000f00 */
[----:B------:R-:W-:Y:S05]  /*1240*/  CALL.REL.NOINC `($__internal_2_$__cuda_sm20_div_u64) ;  /* 0x0000000800f47944 */ /* 0x000fea0003c00000 */
.L_x_116:
[----:B------:R-:W-:Y:S05]  /*1250*/  BSYNC.RECONVERGENT B1 ;  /* 0x0000000000017941 */ /* 0x000fea0003800200 */
.L_x_114:
        /* <DEDUP_REMOVED lines=35> */
.L_x_119:
        /* <DEDUP_REMOVED lines=16> */
.L_x_118:
[----:B------:R-:W-:Y:S05]  /*1590*/  BSYNC.RECONVERGENT B1 ;  /* 0x0000000000017941 */ /* 0x000fea0003800200 */
.L_x_117:
        /* <DEDUP_REMOVED lines=37> */
.L_x_120:
        /* <DEDUP_REMOVED lines=26> */
.L_x_113:
[----:B------:R-:W-:Y:S05]  /*1990*/  BSYNC.RECONVERGENT B0 ;  /* 0x0000000000007941 */ /* 0x000fea0003800200 */
.L_x_112:
[----:B------:R-:W0:Y:S01]  /*19a0*/  LDGDEPBAR ;  /* 0x00000000000079af */ /* 0x000e220000000000 */
[----:B------:R-:W-:-:S04]  /*19b0*/  DEPBAR.LE SB0, 0x0 ;  /* 0x000080000000791a */ /* 0x000fc80000000000 */
[----:B------:R-:W-:Y:S06]  /*19c0*/  BAR.SYNC.DEFER_BLOCKING 0x0 ;  /* 0x0000000000007b1d */ /* 0x000fec0000010000 */
.L_x_102:
        /* <DEDUP_REMOVED lines=21> */
.L_x_122:
        /* <DEDUP_REMOVED lines=10> */
[----:B---3--:R-:W-:-:S05]  /*1bc0*/  @!P0 FMUL R9, R8, R9 ;  /* 0x0000000908098220 */ /* 0x008fca0000400000 */
[----:B------:R1:W-:Y:S01]  /*1bd0*/  @!P0 STG.E desc[UR22][R2.64], R9 ;  /* 0x0000000902008986 */ /* 0x0003e2000c101916 */
[----:B------:R-:W-:-:S13]  /*1be0*/  ISETP.NE.AND P0, PT, R4, RZ, PT ;  /* 0x000000ff0400720c */ /* 0x000fda0003f05270 */
[----:B-1----:R-:W-:Y:S05]  /*1bf0*/  @P0 BRA `(.L_x_122) ;  /* 0xfffffffc00c80947 */ /* 0x002fea000383ffff */
[----:B------:R-:W-:Y:S05]  /*1c00*/  EXIT ;  /* 0x000000000000794d */ /* 0x000fea0003800000 */
.L_x_121:
        /* <DEDUP_REMOVED lines=19> */
.L_x_123:
[----:B-1----:R-:W-:Y:S01]  /*1d40*/  LDS R7, [R6] ;  /* 0x0000000006077984 */ /* 0x002fe20000000800 */
[----:B------:R-:W-:Y:S01]  /*1d50*/  IADD3 R0, PT, PT, R0, 0x1, RZ ;  /* 0x0000000100007810 */ /* 0x000fe20007ffe0ff */
[----:B------:R-:W-:Y:S02]  /*1d60*/  IMAD.U32 R2, RZ, RZ, UR4 ;  /* 0x00000004ff027e24 */ /* 0x000fe4000f8e00ff */
[----:B------:R-:W1:Y:S01]  /*1d70*/  LDS R8, [R4] ;  /* 0x0000000004087984 */ /* 0x000e620000000800 */
[----:B------:R-:W-:Y:S01]  /*1d80*/  ISETP.NE.AND P0, PT, R0, RZ, PT ;  /* 0x000000ff0000720c */ /* 0x000fe20003f05270 */
[----:B------:R-:W-:Y:S02]  /*1d90*/  IMAD.U32 R3, RZ, RZ, UR5 ;  /* 0x00000005ff037e24 */ /* 0x000fe4000f8e00ff */
[----:B------:R-:W-:-:S04]  /*1da0*/  IMAD.WIDE R2, R5, 0x4, R2 ;  /* 0x0000000405027825 */ /* 0x000fc800078e0202 */
[----:B-1----:R-:W-:-:S05]  /*1db0*/  FMUL R7, R7, R8 ;  /* 0x0000000807077220 */ /* 0x002fca0000400000 */
[----:B------:R1:W-:Y:S01]  /*1dc0*/  STG.E desc[UR22][R2.64], R7 ;  /* 0x0000000702007986 */ /* 0x0003e2000c101916 */
[----:B------:R-:W-:Y:S05]  /*1dd0*/  @!P0 EXIT ;  /* 0x000000000000894d */ /* 0x000fea0003800000 */
[----:B------:R-:W-:Y:S02]  /*1de0*/  VIADD R4, R4, 0x200 ;  /* 0x0000020004047836 */ /* 0x000fe40000000000 */
[----:B------:R-:W-:Y:S02]  /*1df0*/  VIADD R6, R6, 0x200 ;  /* 0x0000020006067836 */ /* 0x000fe40000000000 */
[----:B------:R-:W-:Y:S01]  /*1e00*/  VIADD R5, R5, 0x80 ;  /* 0x0000008005057836 */ /* 0x000fe20000000000 */
[----:B------:R-:W-:Y:S06]  /*1e10*/  BRA `(.L_x_123) ;  /* 0xfffffffc00c87947 */ /* 0x000fec000383ffff */
        .weak           $__internal_2_$__cuda_sm20_div_u64
        .type           $__internal_2_$__cuda_sm20_div_u64,@function
        .size           $__internal_2_$__cuda_sm20_div_u64,(.L_x_197 - $__internal_2_$__cuda_sm20_div_u64)
$__internal_2_$__cuda_sm20_div_u64:
        /* <DEDUP_REMOVED lines=68> */
[----:B------:R-:W-:Y:S06]  /*2260*/  RET.REL.NODEC R14 `(_ZN3cub18CUB_300001_SM_10006detail9transform16transform_kernelINS2_10policy_hubILb0EN4cuda3std3__45tupleIJN6thrust24THRUST_300001_SM_1000_NS6detail15normal_iteratorINSA_10device_ptrIfEEEESF_EEEE10policy1000ElNS7_10multipliesIfEESF_JPfSL_EEEvT0_iT1_T2_DpNS2_10kernel_argIT3_EE) ;  /* 0xffffffdc0e647950 */ /* 0x000fec0003c3ffff */
.L_x_124:
        /* <DEDUP_REMOVED lines=9> */
.L_x_197:


//--------------------- .text._ZN3cub18CUB_300001_SM_10006detail9transform16transform_kernelINS2_10policy_hubILb0EN4cuda3std3__45tupleIJN6thrust24THRUST_300001_SM_1000_NS6detail15normal_iteratorINSA_10device_ptrIfEEEESF_EEEE10policy1000EiNS7_10multipliesIfEESF_JPfSL_EEEvT0_iT1_T2_DpNS2_10kernel_argIT3_EE --------------------------
	.section	.text._ZN3cub18CUB_300001_SM_10006detail9transform16transform_kernelINS2_10policy_hubILb0EN4cuda3std3__45tupleIJN6thrust24THRUST_300001_SM_1000_NS6detail15normal_iteratorINSA_10device_ptrIfEEEESF_EEEE10policy1000EiNS7_10multipliesIfEESF_JPfSL_EEEvT0_iT1_T2_DpNS2_10kernel_argIT3_EE,"ax",@progbits
	.align	128
        .global         _ZN3cub18CUB_300001_SM_10006detail9transform16transform_kernelINS2_10policy_hubILb0EN4cuda3std3__45tupleIJN6thrust24THRUST_300001_SM_1000_NS6detail15normal_iteratorINSA_10device_ptrIfEEEESF_EEEE10policy1000EiNS7_10multipliesIfEESF_JPfSL_EEEvT0_iT1_T2_DpNS2_10kernel_argIT3_EE
        .type           _ZN3cub18CUB_300001_SM_10006detail9transform16transform_kernelINS2_10policy_hubILb0EN4cuda3std3__45tupleIJN6thrust24THRUST_300001_SM_1000_NS6detail15normal_iteratorINSA_10device_ptrIfEEEESF_EEEE10policy1000EiNS7_10multipliesIfEESF_JPfSL_EEEvT0_iT1_T2_DpNS2_10kernel_argIT3_EE,@function
        .size           _ZN3cub18CUB_300001_SM_10006detail9transform16transform_kernelINS2_10policy_hubILb0EN4cuda3std3__45tupleIJN6thrust24THRUST_300001_SM_1000_NS6detail15normal_iteratorINSA_10device_ptrIfEEEESF_EEEE10policy1000EiNS7_10multipliesIfEESF_JPfSL_EEEvT0_iT1_T2_DpNS2_10kernel_argIT3_EE,(.L_x_198 - _ZN3cub18CUB_300001_SM_10006detail9transform16transform_kernelINS2_10policy_hubILb0EN4cuda3std3__45tupleIJN6thrust24THRUST_300001_SM_1000_NS6detail15normal_iteratorINSA_10device_ptrIfEEEESF_EEEE10policy1000EiNS7_10multipliesIfEESF_JPfSL_EEEvT0_iT1_T2_DpNS2_10kernel_argIT3_EE)
        .other          _ZN3cub18CUB_300001_SM_10006detail9transform16transform_kernelINS2_10policy_hubILb0EN4cuda3std3__45tupleIJN6thrust24THRUST_300001_SM_1000_NS6detail15normal_iteratorINSA_10device_ptrIfEEEESF_EEEE10policy1000EiNS7_10multipliesIfEESF_JPfSL_EEEvT0_iT1_T2_DpNS2_10kernel_argIT3_EE,@"STO_CUDA_ENTRY STV_DEFAULT"
_ZN3cub18CUB_300001_SM_10006detail9transform16transform_kernelINS2_10policy_hubILb0EN4cuda3std3__45tupleIJN6thrust24THRUST_300001_SM_1000_NS6detail15normal_iteratorINSA_10device_ptrIfEEEESF_EEEE10policy1000EiNS7_10multipliesIfEESF_JPfSL_EEEvT0_iT1_T2_DpNS2_10kernel_argIT3_EE:
.text._ZN3cub18CUB_300001_SM_10006detail9transform16transform_kernelINS2_10policy_hubILb0EN4cuda3std3__45tupleIJN6thrust24THRUST_300001_SM_1000_NS6detail15normal_iteratorINSA_10device_ptrIfEEEESF_EEEE10policy1000EiNS7_10multipliesIfEESF_JPfSL_EEEvT0_iT1_T2_DpNS2_10kernel_argIT3_EE:
        /* <DEDUP_REMOVED lines=60> */
.L_x_127:
[----:B-1----:R-:W-:Y:S05]  /*03c0*/  BSYNC.RECONVERGENT B0 ;  /* 0x0000000000007941 */ /* 0x002fea0003800200 */
.L_x_126:
[----:B------:R-:W1:Y:S08]  /*03d0*/  S2UR UR5, SR_CgaCtaId ;  /* 0x00000000000579c3 */ /* 0x000e700000008800 */
[----:B------:R-:W-:Y:S01]  /*03e0*/  BAR.SYNC.DEFER_BLOCKING 0x0 ;  /* 0x0000000000007b1d */ /* 0x000fe20000010000 */
[----:B------:R-:W-:-:S05]  /*03f0*/  SHF.L.U32 R0, RZ, 0x1f, RZ ;  /* 0x0000001fff007819 */ /* 0x000fca00000006ff */
[----:B------:R-:W-:Y:S02]  /*0400*/  UMOV UR4, 0x400 ;  /* 0x0000040000047882 */ /* 0x000fe40000000000 */
[----:B-1----:R-:W-:-:S12]  /*0410*/  ULEA UR4, UR5, UR4, 0x18 ;  /* 0x0000000405047291 */ /* 0x002fd8000f8ec0ff */
.L_x_128:
[----:B------:R-:W1:Y:S02]  /*0420*/  SYNCS.PHASECHK.TRANS64.TRYWAIT P0, [UR4], R0 ;  /* 0x00000000ff0075a7 */ /* 0x000e640008001104 */
[----:B-1----:R-:W-:Y:S05]  /*0430*/  @!P0 BRA `(.L_x_128) ;  /* 0xfffffffc00f88947 */ /* 0x002fea000383ffff */
[----:B------:R-:W-:Y:S05]  /*0440*/  BRA `(.L_x_129) ;  /* 0x0000001400687947 */ /* 0x000fea0003800000 */
.L_x_125:
        /* <DEDUP_REMOVED lines=61> */
.L_x_133:
[----:B------:R-:W-:Y:S01]  /*0820*/  IMAD.MOV.U32 R9, RZ, RZ, R12 ;  /* 0x000000ffff097224 */ /* 0x000fe200078e000c */
[----:B------:R-:W-:-:S07]  /*0830*/  MOV R8, 0x850 ;  /* 0x0000085000087802 */ /* 0x000fce0000000f00 */
[----:B------:R-:W-:Y:S05]  /*0840*/  CALL.REL.NOINC `($__internal_3_$__cuda_sm20_div_u64) ;  /* 0x0000001400747944 */ /* 0x000fea0003c00000 */
[----:B------:R-:W-:Y:S01]  /*0850*/  IMAD.MOV.U32 R8, RZ, RZ, R6 ;  /* 0x000000ffff087224 */ /* 0x000fe200078e0006 */
[----:B------:R-:W-:-:S07]  /*0860*/  MOV R9, R7 ;  /* 0x0000000700097202 */ /* 0x000fce0000000f00 */
.L_x_134:
[----:B------:R-:W-:Y:S05]  /*0870*/  BSYNC.RECONVERGENT B1 ;  /* 0x0000000000017941 */ /* 0x000fea0003800200 */
.L_x_132:
        /* <DEDUP_REMOVED lines=34> */
.L_x_137:
        /* <DEDUP_REMOVED lines=16> */
.L_x_136:
[----:B------:R-:W-:Y:S05]  /*0ba0*/  BSYNC.RECONVERGENT B1 ;  /* 0x0000000000017941 */ /* 0x000fea0003800200 */
.L_x_135:
        /* <DEDUP_REMOVED lines=32> */
.L_x_138:
        /* <DEDUP_REMOVED lines=29> */
.L_x_131:
[----:B------:R-:W-:Y:S05]  /*0f80*/  BSYNC.RECONVERGENT B0 ;  /* 0x0000000000007941 */ /* 0x000fea0003800200 */
.L_x_130:
        /* <DEDUP_REMOVED lines=44> */
.L_x_142:
[----:B------:R-:W-:-:S07]  /*1250*/  MOV R8, 0x1270 ;  /* 0x0000127000087802 */ /* 0x000fce0000000f00 */
[----:B------:R-:W-:Y:S05]  /*1260*/  CALL.REL.NOINC `($__internal_3_$__cuda_sm20_div_u64) ;  /* 0x0000000800ec7944 */ /* 0x000fea0003c00000 */
[----:B------:R-:W-:Y:S01]  /*1270*/  IMAD.MOV.U32 R8, RZ, RZ, R6 ;  /* 0x000000ffff087224 */ /* 0x000fe200078e0006 */
[----:B------:R-:W-:-:S07]  /*1280*/  MOV R9, R7 ;  /* 0x0000000700097202 */ /* 0x000fce0000000f00 */
.L_x_143:
[----:B------:R-:W-:Y:S05]  /*1290*/  BSYNC.RECONVERGENT B1 ;  /* 0x0000000000017941 */ /* 0x000fea0003800200 */
.L_x_141:
        /* <DEDUP_REMOVED lines=35> */
.L_x_146:
        /* <DEDUP_REMOVED lines=16> */
.L_x_145:
[----:B------:R-:W-:Y:S05]  /*15d0*/  BSYNC.RECONVERGENT B1 ;  /* 0x0000000000017941 */ /* 0x000fea0003800200 */
.L_x_144:
        /* <DEDUP_REMOVED lines=35> */
.L_x_147:
        /* <DEDUP_REMOVED lines=26> */
.L_x_140:
[----:B------:R-:W-:Y:S05]  /*19b0*/  BSYNC.RECONVERGENT B0 ;  /* 0x0000000000007941 */ /* 0x000fea0003800200 */
.L_x_139:
[----:B------:R-:W0:Y:S01]  /*19c0*/  LDGDEPBAR ;  /* 0x00000000000079af */ /* 0x000e220000000000 */
[----:B------:R-:W-:-:S04]  /*19d0*/  DEPBAR.LE SB0, 0x0 ;  /* 0x000080000000791a */ /* 0x000fc80000000000 */
[----:B------:R-:W-:Y:S06]  /*19e0*/  BAR.SYNC.DEFER_BLOCKING 0x0 ;  /* 0x0000000000007b1d */ /* 0x000fec0000010000 */
.L_x_129:
        /* <DEDUP_REMOVED lines=20> */
.L_x_149:
[----:B-1----:R-:W-:Y:S01]  /*1b30*/  LDS R7, [R6] ;  /* 0x0000000006077984 */ /* 0x002fe20000000800 */
[----:B------:R-:W-:Y:S02]  /*1b40*/  VIADD R0, R0, 0x1 ;  /* 0x0000000100007836 */ /* 0x000fe40000000000 */
[----:B------:R-:W-:Y:S01]  /*1b50*/  IMAD.U32 R2, RZ, RZ, UR4 ;  /* 0x00000004ff027e24 */ /* 0x000fe2000f8e00ff */
[----:B------:R-:W1:Y:S01]  /*1b60*/  LDS R8, [R4] ;  /* 0x0000000004087984 */ /* 0x000e620000000800 */
[----:B------:R-:W-:Y:S01]  /*1b70*/  IMAD.U32 R3, RZ, RZ, UR5 ;  /* 0x00000005ff037e24 */ /* 0x000fe2000f8e00ff */
[----:B------:R-:W-:Y:S01]  /*1b80*/  ISETP.NE.AND P0, PT, R0, RZ, PT ;  /* 0x000000ff0000720c */ /* 0x000fe20003f05270 */
[----:B------:R-:W-:-:S04]  /*1b90*/  IMAD.WIDE R2, R5, 0x4, R2 ;  /* 0x0000000405027825 */ /* 0x000fc800078e0202 */
[----:B-1----:R-:W-:-:S05]  /*1ba0*/  FMUL R7, R7, R8 ;  /* 0x0000000807077220 */ /* 0x002fca0000400000 */
[----:B------:R1:W-:Y:S03]  /*1bb0*/  STG.E desc[UR20][R2.64], R7 ;  /* 0x0000000702007986 */ /* 0x0003e6000c101914 */
[----:B------:R-:W-:Y:S05]  /*1bc0*/  @!P0 EXIT ;  /* 0x000000000000894d */ /* 0x000fea0003800000 */
[----:B------:R-:W-:Y:S01]  /*1bd0*/  IADD3 R4, PT, PT, R4, 0x200, RZ ;  /* 0x0000020004047810 */ /* 0x000fe20007ffe0ff */
[----:B------:R-:W-:Y:S02]  /*1be0*/  VIADD R6, R6, 0x200 ;  /* 0x0000020006067836 */ /* 0x000fe40000000000 */
[----:B------:R-:W-:Y:S01]  /*1bf0*/  VIADD R5, R5, 0x80 ;  /* 0x0000008005057836 */ /* 0x000fe20000000000 */
[----:B------:R-:W-:Y:S06]  /*1c00*/  BRA `(.L_x_149) ;  /* 0xfffffffc00c87947 */ /* 0x000fec000383ffff */
.L_x_148:
        /* <DEDUP_REMOVED lines=18> */
.L_x_150:
        /* <DEDUP_REMOVED lines=15> */
        .weak           $__internal_3_$__cuda_sm20_div_u64
        .type           $__internal_3_$__cuda_sm20_div_u64,@function
        .size           $__internal_3_$__cuda_sm20_div_u64,(.L_x_198 - $__internal_3_$__cuda_sm20_div_u64)
$__internal_3_$__cuda_sm20_div_u64:
        /* <DEDUP_REMOVED lines=68> */
[----:B------:R-:W-:Y:S06]  /*2260*/  RET.REL.NODEC R8 `(_ZN3cub18CUB_300001_SM_10006detail9transform16transform_kernelINS2_10policy_hubILb0EN4cuda3std3__45tupleIJN6thrust24THRUST_300001_SM_1000_NS6detail15normal_iteratorINSA_10device_ptrIfEEEESF_EEEE10policy1000EiNS7_10multipliesIfEESF_JPfSL_EEEvT0_iT1_T2_DpNS2_10kernel_argIT3_EE) ;  /* 0xffffffdc08647950 */ /* 0x000fec0003c3ffff */
.L_x_151:
        /* <DEDUP_REMOVED lines=9> */
.L_x_198:


//--------------------- .text._ZN3cub18CUB_300001_SM_10006detail9transform16transform_kernelINS2_10policy_hubILb1EN4cuda3std3__45tupleIJN6thrust24THRUST_300001_SM_1000_NS6detail15normal_iteratorINSA_10device_ptrIfEEEESF_EEEE10policy1000El13saxpy_functorSF_JPfSK_EEEvT0_iT1_T2_DpNS2_10kernel_argIT3_EE --------------------------
	.section	.text._ZN3cub18CUB_300001_SM_10006detail9transform16transform_kernelINS2_10policy_hubILb1EN4cuda3std3__45tupleIJN6thrust24THRUST_300001_SM_1000_NS6detail15normal_iteratorINSA_10device_ptrIfEEEESF_EEEE10policy1000El13saxpy_functorSF_JPfSK_EEEvT0_iT1_T2_DpNS2_10kernel_argIT3_EE,"ax",@progbits
	.align	128
        .global         _ZN3cub18CUB_300001_SM_10006detail9transform16transform_kernelINS2_10policy_hubILb1EN4cuda3std3__45tupleIJN6thrust24THRUST_300001_SM_1000_NS6detail15normal_iteratorINSA_10device_ptrIfEEEESF_EEEE10policy1000El13saxpy_functorSF_JPfSK_EEEvT0_iT1_T2_DpNS2_10kernel_argIT3_EE
        .type           _ZN3cub18CUB_300001_SM_10006detail9transform16transform_kernelINS2_10policy_hubILb1EN4cuda3std3__45tupleIJN6thrust24THRUST_300001_SM_1000_NS6detail15normal_iteratorINSA_10device_ptrIfEEEESF_EEEE10policy1000El13saxpy_functorSF_JPfSK_EEEvT0_iT1_T2_DpNS2_10kernel_argIT3_EE,@function
        .size           _ZN3cub18CUB_300001_SM_10006detail9transform16transform_kernelINS2_10policy_hubILb1EN4cuda3std3__45tupleIJN6thrust24THRUST_300001_SM_1000_NS6detail15normal_iteratorINSA_10device_ptrIfEEEESF_EEEE10policy1000El13saxpy_functorSF_JPfSK_EEEvT0_iT1_T2_DpNS2_10kernel_argIT3_EE,(.L_x_205 - _ZN3cub18CUB_300001_SM_10006detail9transform16transform_kernelINS2_10policy_hubILb1EN4cuda3std3__45tupleIJN6thrust24THRUST_300001_SM_1000_NS6detail15normal_iteratorINSA_10device_ptrIfEEEESF_EEEE10policy1000El13saxpy_functorSF_JPfSK_EEEvT0_iT1_T2_DpNS2_10kernel_argIT3_EE)
        .other          _ZN3cub18CUB_300001_SM_10006detail9transform16transform_kernelINS2_10policy_hubILb1EN4cuda3std3__45tupleIJN6thrust24THRUST_300001_SM_1000_NS6detail15normal_iteratorINSA_10device_ptrIfEEEESF_EEEE10policy1000El13saxpy_functorSF_JPfSK_EEEvT0_iT1_T2_DpNS2_10kernel_argIT3_EE,@"STO_CUDA_ENTRY STV_DEFAULT"
_ZN3cub18CUB_300001_SM_10006detail9transform16transform_kernelINS2_10policy_hubILb1EN4cuda3std3__45tupleIJN6thrust24THRUST_300001_SM_1000_NS6detail15normal_iteratorINSA_10device_ptrIfEEEESF_EEEE10policy1000El13saxpy_functorSF_JPfSK_EEEvT0_iT1_T2_DpNS2_10kernel_argIT3_EE:
.text._ZN3cub18CUB_300001_SM_10006detail9transform16transform_kernelINS2_10policy_hubILb1EN4cuda3std3__45tupleIJN6thrust24THRUST_300001_SM_1000_NS6detail15normal_iteratorINSA_10device_ptrIfEEEESF_EEEE10policy1000El13saxpy_functorSF_JPfSK_EEEvT0_iT1_T2_DpNS2_10kernel_argIT3_EE:
[----:B------:R-:W-:Y:S08]  /*0000*/  LDC R1, c[0x0][0x37c] ;  /* 0x0000df00ff017b82 */ /* 0x000ff00000000800 */
[----:B------:R-:W0:Y:S01]  /*0010*/  LDC R10, c[0x0][0x388] ;  /* 0x0000e200ff0a7b82 */ /* 0x000e220000000800 */
[----:B------:R-:W1:Y:S01]  /*0020*/  LDCU.64 UR4, c[0x0][0x380] ;  /* 0x00007000ff0477ac */ /* 0x000e620008000a00 */
[----:B------:R-:W2:Y:S01]  /*0030*/  S2R R7, SR_TID.X ;  /* 0x0000000000077919 */ /* 0x000ea20000002100 */
[----:B------:R-:W-:Y:S05]  /*0040*/  BSSY.RECONVERGENT B0, `(.L_x_152) ;  /* 0x0000029000007945 */ /* 0x000fea0003800200 */
[----:B------:R-:W3:Y:S01]  /*0050*/  S2UR UR12, SR_CTAID.X ;  /* 0x00000000000c79c3 */ /* 0x000ee20000002500 */
[----:B0-----:R-:W-:-:S04]  /*0060*/  SHF.L.U32 R5, R10, 0x7, RZ ;  /* 0x000000070a057819 */ /* 0x001fc800000006ff */
[----:B------:R-:W-:Y:S01]  /*0070*/  SHF.R.S32.HI R0, RZ, 0x1f, R5 ;  /* 0x0000001fff007819 */ /* 0x000fe20000011405 */
[----:B---3--:R-:W-:-:S04]  /*0080*/  IMAD.WIDE.U32 R2, R5, UR12, RZ ;  /* 0x0000000c05027c25 */ /* 0x008fc8000f8e00ff */
[----:B------:R-:W-:Y:S01]  /*0090*/  IMAD R9, R0, UR12, RZ ;  /* 0x0000000c00097c24 */ /* 0x000fe2000f8e02ff */
[----:B-1----:R-:W-:-:S03]  /*00a0*/  IADD3 R4, P1, PT, -R2, UR4, RZ ;  /* 0x0000000402047c10 */ /* 0x002fc6000ff3e1ff */
[----:B------:R-:W-:Y:S01]  /*00b0*/  IMAD.IADD R9, R3, 0x1, R9 ;  /* 0x0000000103097824 */ /* 0x000fe200078e0209 */
[----:B------:R-:W-:-:S04]  /*00c0*/  ISETP.LT.U32.AND P0, PT, R4, R5, PT ;  /* 0x000000050400720c */ /* 0x000fc80003f01070 */
[----:B------:R-:W-:-:S04]  /*00d0*/  IADD3.X R11, PT, PT, ~R9, UR5, RZ, P1, !PT ;  /* 0x00000005090b7c10 */ /* 0x000fc80008ffe5ff */
[----:B------:R-:W-:Y:S02]  /*00e0*/  ISETP.LT.AND.EX P0, PT, R11, R0, PT, P0 ;  /* 0x000000000b00720c */ /* 0x000fe40003f01300 */
[----:B--2---:R-:W-:Y:S02]  /*00f0*/  SHF.L.U32 R11, R7, 0x7, RZ ;  /* 0x00000007070b7819 */ /* 0x004fe400000006ff */
[----:B------:R-:W-:-:S05]  /*0100*/  SEL R0, R4, R5, P0 ;  /* 0x0000000504007207 */ /* 0x000fca0000000000 */
[----:B------:R-:W-:-:S05]  /*0110*/  IMAD.SHL.U32 R4, R0, 0x4, RZ ;  /* 0x0000000400047824 */ /* 0x000fca00078e00ff */
[----:B------:R-:W-:-:S13]  /*0120*/  ISETP.GE.AND P0, PT, R11, R4, PT ;  /* 0x000000040b00720c */ /* 0x000fda0003f06270 */
[----:B------:R-:W-:Y:S05]  /*0130*/  @P0 BRA `(.L_x_153) ;  /* 0x0000000000640947 */ /* 0x000fea0003800000 */
[----:B------:R-:W0:Y:S01]  /*0140*/  LDCU.64 UR4, c[0x0][0x398] ;  /* 0x00007300ff0477ac */ /* 0x000e220008000a00 */
[C---:B------:R-:W-:Y:S01]  /*0150*/  SHF.L.U32 R6, R2.reuse, 0x2, RZ ;  /* 0x0000000202067819 */ /* 0x040fe200000006ff */
[----:B------:R-:W-:Y:S01]  /*0160*/  BSSY.RECONVERGENT B1, `(.L_x_154) ;  /* 0x000000c000017945 */ /* 0x000fe20003800200 */
[----:B------:R-:W-:Y:S01]  /*0170*/  SHF.L.U64.HI R8, R2, 0x2, R9 ;  /* 0x0000000202087819 */ /* 0x000fe20000010209 */
[----:B------:R-:W-:Y:S01]  /*0180*/  IMAD.MOV.U32 R15, RZ, RZ, R11 ;  /* 0x000000ffff0f7224 */ /* 0x000fe200078e000b */
[----:B0-----:R-:W-:-:S04]  /*0190*/  IADD3 R12, P0, PT, R6, UR4, RZ ;  /* 0x00000004060c7c10 */ /* 0x001fc8000ff1e0ff */
[----:B------:R-:W-:-:S03]  /*01a0*/  IADD3.X R13, PT, PT, R8, UR5, RZ, P0, !PT ;  /* 0x00000005080d7c10 */ /* 0x000fc600087fe4ff */
[----:B------:R-:W-:-:S07]  /*01b0*/  IMAD.WIDE.U32 R12, R7, 0x80, R12 ;  /* 0x00000080070c7825 */ /* 0x000fce00078e000c */
.L_x_155:
[----:B------:R-:W-:Y:S01]  /*01c0*/  IADD3 R15, PT, PT, R15, 0x4000, RZ ;  /* 0x000040000f0f7810 */ /* 0x000fe20007ffe0ff */
[----:B------:R0:W-:Y:S03]  /*01d0*/  CCTL.E.PF2 [R12] ;  /* 0x000000000c00798f */ /* 0x0001e60000800100 */
[----:B------:R-:W-:Y:S02]  /*01e0*/  ISETP.GE.AND P0, PT, R15, R4, PT ;  /* 0x000000040f00720c */ /* 0x000fe40003f06270 */
[----:B0-----:R-:W-:-:S05]  /*01f0*/  IADD3 R12, P1, PT, R12, 0x4000, RZ ;  /* 0x000040000c0c7810 */ /* 0x001fca0007f3e0ff */
[----:B------:R-:W-:-:S06]  /*0200*/  IMAD.X R13, RZ, RZ, R13, P1 ;  /* 0x000000ffff0d7224 */ /* 0x000fcc00008e060d */
[----:B------:R-:W-:Y:S05]  /*0210*/  @!P0 BRA `(.L_x_155) ;  /* 0xfffffffc00e88947 */ /* 0x000fea000383ffff */
[----:B------:R-:W-:Y:S05]  /*0220*/  BSYNC.RECONVERGENT B1 ;  /* 0x0000000000017941 */ /* 0x000fea0003800200 */
.L_x_154:
[----:B------:R-:W0:Y:S02]  /*0230*/  LDCU.64 UR4, c[0x0][0x3a8] ;  /* 0x00007500ff0477ac */ /* 0x000e240008000a00 */
[----:B0-----:R-:W-:-:S04]  /*0240*/  IADD3 R12, P0, PT, R6, UR4, RZ ;  /* 0x00000004060c7c10 */ /* 0x001fc8000ff1e0ff */
[----:B------:R-:W-:-:S03]  /*0250*/  IADD3.X R13, PT, PT, R8, UR5, RZ, P0, !PT ;  /* 0x00000005080d7c10 */ /* 0x000fc600087fe4ff */
[----:B------:R-:W-:-:S07]  /*0260*/  IMAD.WIDE.U32 R12, R7, 0x80, R12 ;  /* 0x00000080070c7825 */ /* 0x000fce00078e000c */
.L_x_156:
[----:B------:R-:W-:Y:S01]  /*0270*/  IADD3 R11, PT, PT, R11, 0x4000, RZ ;  /* 0x000040000b0b7810 */ /* 0x000fe20007ffe0ff */
[----:B------:R0:W-:Y:S03]  /*0280*/  CCTL.E.PF2 [R12] ;  /* 0x000000000c00798f */ /* 0x0001e60000800100 */
[----:B------:R-:W-:Y:S02]  /*0290*/  ISETP.GE.AND P0, PT, R11, R4, PT ;  /* 0x000000040b00720c */ /* 0x000fe40003f06270 */
[----:B0-----:R-:W-:-:S05]  /*02a0*/  IADD3 R12, P1, PT, R12, 0x4000, RZ ;  /* 0x000040000c0c7810 */ /* 0x001fca0007f3e0ff */
[----:B------:R-:W-:-:S06]  /*02b0*/  IMAD.X R13, RZ, RZ, R13, P1 ;  /* 0x000000ffff0d7224 */ /* 0x000fcc00008e060d */
[----:B------:R-:W-:Y:S05]  /*02c0*/  @!P0 BRA `(.L_x_156) ;  /* 0xfffffffc00e88947 */ /* 0x000fea000383ffff */
.L_x_153:
[----:B------:R-:W-:Y:S05]  /*02d0*/  BSYNC.RECONVERGENT B0 ;  /* 0x0000000000007941 */ /* 0x000fea0003800200 */
.L_x_152:
[----:B------:R-:W0:Y:S01]  /*02e0*/  LDCU.128 UR8, c[0x0][0x390] ;  /* 0x00007200ff0877ac */ /* 0x000e220008000c00 */
[----:B------:R-:W-:Y:S02]  /*02f0*/  ISETP.NE.AND P0, PT, R5, R0, PT ;  /* 0x000000000500720c */ /* 0x000fe40003f05270 */
[C---:B------:R-:W-:Y:S01]  /*0300*/  SHF.L.U32 R8, R2.reuse, 0x2, RZ ;  /* 0x0000000202087819 */ /* 0x040fe200000006ff */
[----:B------:R-:W1:Y:S01]  /*0310*/  LDCU.64 UR6, c[0x0][0x3a8] ;  /* 0x00007500ff0677ac */ /* 0x000e620008000a00 */
[----:B------:R-:W-:Y:S02]  /*0320*/  SHF.L.U64.HI R9, R2, 0x2, R9 ;  /* 0x0000000202097819 */ /* 0x000fe40000010209 */
[C---:B------:R-:W-:Y:S01]  /*0330*/  R2UR UR13, R8.reuse ;  /* 0x00000000080d72ca */ /* 0x040fe200000e0000 */
[----:B------:R-:W2:Y:S01]  /*0340*/  LDCU.64 UR14, c[0x0][0x358] ;  /* 0x00006b00ff0e77ac */ /* 0x000ea20008000a00 */
[----:B------:R-:W-:Y:S02]  /*0350*/  R2UR UR16, R9 ;  /* 0x00000000091072ca */ /* 0x000fe400000e0000 */
[----:B0-----:R-:W-:-:S02]  /*0360*/  IADD3 R4, P2, PT, R8, UR10, RZ ;  /* 0x0000000a08047c10 */ /* 0x001fc4000ff5e0ff */
[C---:B-1----:R-:W-:Y:S02]  /*0370*/  IADD3 R2, P3, PT, R8.reuse, UR6, RZ ;  /* 0x0000000608027c10 */ /* 0x042fe4000ff7e0ff */
[----:B------:R-:W-:Y:S02]  /*0380*/  IADD3 R8, P1, PT, R8, UR8, RZ ;  /* 0x0000000808087c10 */ /* 0x000fe4000ff3e0ff */
[C---:B------:R-:W-:Y:S02]  /*0390*/  IADD3.X R5, PT, PT, R9.reuse, UR11, RZ, P2, !PT ;  /* 0x0000000b09057c10 */ /* 0x040fe400097fe4ff */
[C---:B------:R-:W-:Y:S02]  /*03a0*/  IADD3.X R3, PT, PT, R9.reuse, UR7, RZ, P3, !PT ;  /* 0x0000000709037c10 */ /* 0x040fe40009ffe4ff */
[----:B------:R-:W-:Y:S01]  /*03b0*/  IADD3.X R9, PT, PT, R9, UR9, RZ, P1, !PT ;  /* 0x0000000909097c10 */ /* 0x000fe20008ffe4ff */
[----:B--2---:R-:W-:Y:S06]  /*03c0*/  @!P0 BRA `(.L_x_157) ;  /* 0x0000000c00888947 */ /* 0x004fec0003800000 */
[----:B------:R-:W-:-:S13]  /*03d0*/  ISETP.GE.AND P0, PT, R10, 0x1, PT ;  /* 0x000000010a00780c */ /* 0x000fda0003f06270 */
[----:B------:R-:W-:Y:S05]  /*03e0*/  @!P0 EXIT ;  /* 0x000000000000894d */ /* 0x000fea0003800000 */
[C---:B------:R-:W-:Y:S01]  /*03f0*/  ISETP.GE.U32.AND P0, PT, R10.reuse, 0x8, PT ;  /* 0x000000080a00780c */ /* 0x040fe20003f06070 */
[----:B------:R-:W-:Y:S01]  /*0400*/  IMAD.MOV.U32 R6, RZ, RZ, RZ ;  /* 0x000000ffff067224 */ /* 0x000fe200078e00ff */
[----:B------:R-:W-:-:S11]  /*0410*/  LOP3.LUT R20, R10, 0x7, RZ, 0xc0, !PT ;  /* 0x000000070a147812 */ /* 0x000fd600078ec0ff */
[----:B------:R-:W-:Y:S05]  /*0420*/  @!P0 BRA `(.L_x_158) ;  /* 0x0000000800148947 */ /* 0x000fea0003800000 */
[----:B------:R-:W-:-:S13]  /*0430*/  ISETP.GE.AND P0, PT, R7, R0, PT ;  /* 0x000000000700720c */ /* 0x000fda0003f06270 */
[C---:B------:R-:W-:Y:S01]  /*0440*/  @!P0 IMAD.WIDE.U32 R16, R7.reuse, 0x4, R4 ;  /* 0x0000000407108825 */ /* 0x040fe200078e0004 */
[----:B------:R-:W0:Y:S03]  /*0450*/  @!P0 LDC R11, c[0x0][0x38c] ;  /* 0x0000e300ff0b8b82 */ /* 0x000e260000000800 */
[C---:B------:R-:W-:Y:S02]  /*0460*/  @!P0 IMAD.WIDE.U32 R22, R7.reuse, 0x4, R2 ;  /* 0x0000000407168825 */ /* 0x040fe400078e0002 */
[----:B------:R-:W0:Y:S04]  /*0470*/  @!P0 LDG.E R16, desc[UR14][R16.64] ;  /* 0x0000000e10108981 */ /* 0x000e28000c1e1900 */
[----:B------:R1:W0:Y:S01]  /*0480*/  @!P0 LDG.E R23, desc[UR14][R22.64] ;  /* 0x0000000e16178981 */ /* 0x000222000c1e1900 */
[C---:B------:R-:W-:Y:S01]  /*0490*/  IADD3 R21, PT, PT, R7.reuse, 0x80, RZ ;  /* 0x0000008007157810 */ /* 0x040fe20007ffe0ff */
[----:B------:R-:W-:-:S03]  /*04a0*/  @!P0 IMAD.WIDE.U32 R18, R7, 0x4, R8 ;  /* 0x0000000407128825 */ /* 0x000fc600078e0008 */
[C---:B------:R-:W-:Y:S01]  /*04b0*/  ISETP.GE.AND P1, PT, R21.reuse, R0, PT ;  /* 0x000000001500720c */ /* 0x040fe20003f26270 */
[----:B------:R-:W-:-:S04]  /*04c0*/  IMAD.WIDE R14, R21, 0x4, R4 ;  /* 0x00000004150e7825 */ /* 0x000fc800078e0204 */
[----:B------:R-:W-:-:S08]  /*04d0*/  IMAD.WIDE R12, R21, 0x4, R2 ;  /* 0x00000004150c7825 */ /* 0x000fd000078e0202 */
[----:B-1----:R-:W1:Y:S01]  /*04e0*/  @!P1 LDC R22, c[0x0][0x38c] ;  /* 0x0000e300ff169b82 */ /* 0x002e620000000800 */
[----:B0-----:R-:W-:-:S05]  /*04f0*/  @!P0 FFMA R11, R16, R11, R23 ;  /* 0x0000000b100b8223 */ /* 0x001fca0000000017 */
[----:B------:R0:W-:Y:S04]  /*0500*/  @!P0 STG.E desc[UR14][R18.64], R11 ;  /* 0x0000000b12008986 */ /* 0x0001e8000c10190e */
[----:B------:R-:W1:Y:S04]  /*0510*/  @!P1 LDG.E R6, desc[UR14][R14.64] ;  /* 0x0000000e0e069981 */ /* 0x000e68000c1e1900 */
[----:B------:R-:W1:Y:S01]  /*0520*/  @!P1 LDG.E R25, desc[UR14][R12.64] ;  /* 0x0000000e0c199981 */ /* 0x000e62000c1e1900 */
[----:B------:R-:W-:-:S05]  /*0530*/  VIADD R17, R7, 0x100 ;  /* 0x0000010007117836 */ /* 0x000fca0000000000 */
[----:B------:R-:W-:Y:S01]  /*0540*/  ISETP.GE.AND P0, PT, R17, R0, PT ;  /* 0x000000001100720c */ /* 0x000fe20003f06270 */
[----:B------:R-:W-:-:S12]  /*0550*/  IMAD.WIDE R16, R21, 0x4, R8 ;  /* 0x0000000415107825 */ /* 0x000fd800078e0208 */
[----:B0-----:R-:W0:Y:S01]  /*0560*/  @!P0 LDC R18, c[0x0][0x38c] ;  /* 0x0000e300ff128b82 */ /* 0x001e220000000800 */
[----:B-1----:R-:W-:-:S05]  /*0570*/  @!P1 FFMA R25, R6, R22, R25 ;  /* 0x0000001606199223 */ /* 0x002fca0000000019 */
[----:B------:R-:W-:Y:S04]  /*0580*/  @!P1 STG.E desc[UR14][R16.64], R25 ;  /* 0x0000001910009986 */ /* 0x000fe8000c10190e */
[----:B------:R-:W0:Y:S04]  /*0590*/  @!P0 LDG.E R6, desc[UR14][R14.64+0x200] ;  /* 0x0002000e0e068981 */ /* 0x000e28000c1e1900 */
[----:B------:R-:W0:Y:S01]  /*05a0*/  @!P0 LDG.E R21, desc[UR14][R12.64+0x200] ;  /* 0x0002000e0c158981 */ /* 0x000e22000c1e1900 */
[----:B------:R-:W-:-:S04]  /*05b0*/  IADD3 R11, PT, PT, R7, 0x180, RZ ;  /* 0x00000180070b7810 */ /* 0x000fc80007ffe0ff */
[----:B------:R-:W-:Y:S01]  /*05c0*/  ISETP.GE.AND P1, PT, R11, R0, PT ;  /* 0x000000000b00720c */ /* 0x000fe20003f26270 */
[----:B------:R-:W-:Y:S02]  /*05d0*/  VIADD R19, R7, 0x200 ;  /* 0x0000020007137836 */ /* 0x000fe40000000000 */
[----:B0-----:R-:W-:-:S10]  /*05e0*/  @!P0 FFMA R21, R6, R18, R21 ;  /* 0x0000001206158223 */ /* 0x001fd40000000015 */
[----:B------:R-:W0:Y:S01]  /*05f0*/  @!P1 LDC R18, c[0x0][0x38c] ;  /* 0x0000e300ff129b82 */ /* 0x000e220000000800 */
[----:B------:R1:W-:Y:S04]  /*0600*/  @!P0 STG.E desc[UR14][R16.64+0x200], R21 ;  /* 0x0002001510008986 */ /* 0x0003e8000c10190e */
[----:B------:R-:W0:Y:S04]  /*0610*/  @!P1 LDG.E R6, desc[UR14][R14.64+0x400] ;  /* 0x0004000e0e069981 */ /* 0x000e28000c1e1900 */
[----:B------:R-:W0:Y:S01]  /*0620*/  @!P1 LDG.E R11, desc[UR14][R12.64+0x400] ;  /* 0x0004000e0c0b9981 */ /* 0x000e22000c1e1900 */
[----:B------:R-:W-:-:S02]  /*0630*/  ISETP.GE.AND P0, PT, R19, R0, PT ;  /* 0x000000001300720c */ /* 0x000fc40003f06270 */
[----:B-1----:R-:W-:Y:S01]  /*0640*/  IADD3 R21, PT, PT, R7, 0x280, RZ ;  /* 0x0000028007157810 */ /* 0x002fe20007ffe0ff */
[----:B0-----:R-:W-:-:S10]  /*0650*/  @!P1 FFMA R11, R6, R18, R11 ;  /* 0x00000012060b9223 */ /* 0x001fd4000000000b */
[----:B------:R-:W0:Y:S01]  /*0660*/  @!P0 LDC R18, c[0x0][0x38c] ;  /* 0x0000e300ff128b82 */ /* 0x000e220000000800 */
[----:B------:R1:W-:Y:S04]  /*0670*/  @!P1 STG.E desc[UR14][R16.64+0x400], R11 ;  /* 0x0004000b10009986 */ /* 0x0003e8000c10190e */
[----:B------:R-:W0:Y:S04]  /*0680*/  @!P0 LDG.E R6, desc[UR14][R14.64+0x600] ;  /* 0x0006000e0e068981 */ /* 0x000e28000c1e1900 */
[----:B------:R-:W0:Y:S01]  /*0690*/  @!P0 LDG.E R19, desc[UR14][R12.64+0x600] ;  /* 0x0006000e0c138981 */ /* 0x000e22000c1e1900 */
[----:B------:R-:W-:Y:S01]  /*06a0*/  ISETP.GE.AND P1, PT, R21, R0, PT ;  /* 0x000000001500720c */ /* 0x000fe20003f26270 */
[----:B-1----:R-:W-:-:S02]  /*06b0*/  VIADD R11, R7, 0x300 ;  /* 0x00000300070b7836 */ /* 0x002fc40000000000 */
        /* <DEDUP_REMOVED lines=13> */
[----:B0-----:R-:W-:-:S12]  /*0790*/  @!P0 FFMA R11, R6, R18, R11 ;  /* 0x00000012060b8223 */ /* 0x001fd8000000000b */
[----:B------:R-:W0:Y:S01]  /*07a0*/  @!P1 LDC R18, c[0x0][0x38c] ;  /* 0x0000e300ff129b82 */ /* 0x000e220000000800 */
[----:B------:R1:W-:Y:S04]  /*07b0*/  @!P0 STG.E desc[UR14][R16.64+0xa00], R11 ;  /* 0x000a000b10008986 */ /* 0x0003e8000c10190e */
[----:B------:R-:W0:Y:S04]  /*07c0*/  @!P1 LDG.E R6, desc[UR14][R14.64+0xc00] ;  /* 0x000c000e0e069981 */ /* 0x000e28000c1e1900 */
[----:B------:R-:W0:Y:S02]  /*07d0*/  @!P1 LDG.E R19, desc[UR14][R12.64+0xc00] ;  /* 0x000c000e0c139981 */ /* 0x000e24000c1e1900 */
[----:B0-----:R-:W-:Y:S01]  /*07e0*/  @!P1 FFMA R19, R6, R18, R19 ;  /* 0x0000001206139223 */ /* 0x001fe20000000013 */
[----:B------:R-:W-:-:S04]  /*07f0*/  LOP3.LUT R6, R10, 0x7ffffff8, RZ, 0xc0, !PT ;  /* 0x7ffffff80a067812 */ /* 0x000fc800078ec0ff */
[----:B------:R1:W-:Y:S01]  /*0800*/  @!P1 STG.E desc[UR14][R16.64+0xc00], R19 ;  /* 0x000c001310009986 */ /* 0x0003e2000c10190e */
[----:B------:R-:W-:-:S13]  /*0810*/  ISETP.NE.AND P0, PT, R6, 0x8, PT ;  /* 0x000000080600780c */ /* 0x000fda0003f05270 */
[----:B-1----:R-:W-:Y:S05]  /*0820*/  @!P0 BRA `(.L_x_158) ;  /* 0x0000000400148947 */ /* 0x002fea0003800000 */
[----:B------:R-:W-:Y:S01]  /*0830*/  IMAD.MOV.U32 R16, RZ, RZ, 0x8 ;  /* 0x00000008ff107424 */ /* 0x000fe200078e00ff */
[----:B------:R-:W0:Y:S06]  /*0840*/  LDCU UR4, c[0x0][0x38c] ;  /* 0x00007180ff0477ac */ /* 0x000e2c0008000800 */
.L_x_161:
[----:B-1----:R-:W-:-:S04]  /*0850*/  LEA R17, R16, R7, 0x7 ;  /* 0x0000000710117211 */ /* 0x002fc800078e38ff */
[----:B------:R-:W-:-:S13]  /*0860*/  ISETP.GE.AND P0, PT, R17, R0, PT ;  /* 0x000000001100720c */ /* 0x000fda0003f06270 */
[C---:B------:R-:W-:Y:S01]  /*0870*/  @!P0 IMAD.WIDE.U32 R10, R17.reuse, 0x4, R4 ;  /* 0x00000004110a8825 */ /* 0x040fe200078e0004 */
[----:B------:R-:W1:Y:S03]  /*0880*/  @!P0 LDC R27, c[0x0][0x38c] ;  /* 0x0000e300ff1b8b82 */ /* 0x000e660000000800 */
[C---:B------:R-:W-:Y:S02]  /*0890*/  @!P0 IMAD.WIDE.U32 R22, R17.reuse, 0x4, R2 ;  /* 0x0000000411168825 */ /* 0x040fe400078e0002 */
[----:B------:R-:W1:Y:S04]  /*08a0*/  @!P0 LDG.E R10, desc[UR14][R10.64] ;  /* 0x0000000e0a0a8981 */ /* 0x000e68000c1e1900 */
[----:B------:R2:W1:Y:S01]  /*08b0*/  @!P0 LDG.E R23, desc[UR14][R22.64] ;  /* 0x0000000e16178981 */ /* 0x000462000c1e1900 */
[----:B------:R-:W-:-:S02]  /*08c0*/  VIADD R25, R17, 0x80 ;  /* 0x0000008011197836 */ /* 0x000fc40000000000 */
[----:B------:R-:W-:-:S03]  /*08d0*/  @!P0 IMAD.WIDE.U32 R18, R17, 0x4, R8 ;  /* 0x0000000411128825 */ /* 0x000fc600078e0008 */
[C---:B------:R-:W-:Y:S01]  /*08e0*/  ISETP.GE.AND P1, PT, R25.reuse, R0, PT ;  /* 0x000000001900720c */ /* 0x040fe20003f26270 */
[----:B------:R-:W-:-:S04]  /*08f0*/  IMAD.WIDE R14, R25, 0x4, R4 ;  /* 0x00000004190e7825 */ /* 0x000fc800078e0204 */
[----:B------:R-:W-:-:S08]  /*0900*/  IMAD.WIDE R12, R25, 0x4, R2 ;  /* 0x00000004190c7825 */ /* 0x000fd000078e0202 */
[----:B--2---:R-:W2:Y:S01]  /*0910*/  @!P1 LDC R22, c[0x0][0x38c] ;  /* 0x0000e300ff169b82 */ /* 0x004ea20000000800 */
[----:B-1----:R-:W-:-:S05]  /*0920*/  @!P0 FFMA R27, R10, R27, R23 ;  /* 0x0000001b0a1b8223 */ /* 0x002fca0000000017 */
[----:B------:R1:W-:Y:S04]  /*0930*/  @!P0 STG.E desc[UR14][R18.64], R27 ;  /* 0x0000001b12008986 */ /* 0x0003e8000c10190e */
[----:B------:R-:W2:Y:S04]  /*0940*/  @!P1 LDG.E R21, desc[UR14][R14.64] ;  /* 0x0000000e0e159981 */ /* 0x000ea8000c1e1900 */
[----:B------:R-:W2:Y:S01]  /*0950*/  @!P1 LDG.E R24, desc[UR14][R12.64] ;  /* 0x0000000e0c189981 */ /* 0x000ea2000c1e1900 */
[----:B------:R-:W-:-:S04]  /*0960*/  IADD3 R11, PT, PT, R17, 0x100, RZ ;  /* 0x00000100110b7810 */ /* 0x000fc80007ffe0ff */
[----:B------:R-:W-:Y:S01]  /*0970*/  ISETP.GE.AND P0, PT, R11, R0, PT ;  /* 0x000000000b00720c */ /* 0x000fe20003f06270 */
[----:B------:R-:W-:-:S12]  /*0980*/  IMAD.WIDE R10, R25, 0x4, R8 ;  /* 0x00000004190a7825 */ /* 0x000fd800078e0208 */
[----:B------:R-:W3:Y:S01]  /*0990*/  @!P0 LDC R23, c[0x0][0x38c] ;  /* 0x0000e300ff178b82 */ /* 0x000ee20000000800 */
[----:B--2---:R-:W-:-:S05]  /*09a0*/  @!P1 FFMA R25, R21, R22, R24 ;  /* 0x0000001615199223 */ /* 0x004fca0000000018 */
[----:B------:R2:W-:Y:S04]  /*09b0*/  @!P1 STG.E desc[UR14][R10.64], R25 ;  /* 0x000000190a009986 */ /* 0x0005e8000c10190e */
[----:B------:R-:W3:Y:S04]  /*09c0*/  @!P0 LDG.E R21, desc[UR14][R14.64+0x200] ;  /* 0x0002000e0e158981 */ /* 0x000ee8000c1e1900 */
[----:B------:R-:W3:Y:S01]  /*09d0*/  @!P0 LDG.E R22, desc[UR14][R12.64+0x200] ;  /* 0x0002000e0c168981 */ /* 0x000ee2000c1e1900 */
[----:B-1----:R-:W-:-:S05]  /*09e0*/  VIADD R19, R17, 0x180 ;  /* 0x0000018011137836 */ /* 0x002fca0000000000 */
[----:B------:R-:W-:Y:S01]  /*09f0*/  ISETP.GE.AND P1, PT, R19, R0, PT ;  /* 0x000000001300720c */ /* 0x000fe20003f26270 */
[----:B---3--:R-:W-:-:S12]  /*0a00*/  @!P0 FFMA R23, R21, R23, R22 ;  /* 0x0000001715178223 */ /* 0x008fd80000000016 */
[----:B------:R-:W2:Y:S01]  /*0a10*/  @!P1 LDC R22, c[0x0][0x38c] ;  /* 0x0000e300ff169b82 */ /* 0x000ea20000000800 */
[----:B------:R1:W-:Y:S04]  /*0a20*/  @!P0 STG.E desc[UR14][R10.64+0x200], R23 ;  /* 0x000200170a008986 */ /* 0x0003e8000c10190e */
[----:B------:R-:W2:Y:S04]  /*0a30*/  @!P1 LDG.E R18, desc[UR14][R14.64+0x400] ;  /* 0x0004000e0e129981 */ /* 0x000ea8000c1e1900 */
[----:B------:R-:W2:Y:S01]  /*0a40*/  @!P1 LDG.E R21, desc[UR14][R12.64+0x400] ;  /* 0x0004000e0c159981 */ /* 0x000ea2000c1e1900 */
[----:B------:R-:W-:-:S04]  /*0a50*/  IADD3 R19, PT, PT, R17, 0x200, RZ ;  /* 0x0000020011137810 */ /* 0x000fc80007ffe0ff */
[----:B------:R-:W-:Y:S01]  /*0a60*/  ISETP.GE.AND P0, PT, R19, R0, PT ;  /* 0x000000001300720c */ /* 0x000fe20003f06270 */
[----:B------:R-:W-:Y:S02]  /*0a70*/  VIADD R19, R17, 0x280 ;  /* 0x0000028011137836 */ /* 0x000fe40000000000 */
[----:B--2---:R-:W-:-:S10]  /*0a80*/  @!P1 FFMA R25, R18, R22, R21 ;  /* 0x0000001612199223 */ /* 0x004fd40000000015 */
[----:B------:R-:W1:Y:S01]  /*0a90*/  @!P0 LDC R22, c[0x0][0x38c] ;  /* 0x0000e300ff168b82 */ /* 0x000e620000000800 */
[----:B------:R2:W-:Y:S04]  /*0aa0*/  @!P1 STG.E desc[UR14][R10.64+0x400], R25 ;  /* 0x000400190a009986 */ /* 0x0005e8000c10190e */
[----:B------:R-:W1:Y:S04]  /*0ab0*/  @!P0 LDG.E R18, desc[UR14][R14.64+0x600] ;  /* 0x0006000e0e128981 */ /* 0x000e68000c1e1900 */
[----:B------:R-:W1:Y:S01]  /*0ac0*/  @!P0 LDG.E R21, desc[UR14][R12.64+0x600] ;  /* 0x0006000e0c158981 */ /* 0x000e62000c1e1900 */
[----:B------:R-:W-:-:S02]  /*0ad0*/  ISETP.GE.AND P1, PT, R19, R0, PT ;  /* 0x000000001300720c */ /* 0x000fc40003f26270 */
[----:B------:R-:W-:Y:S01]  /*0ae0*/  IADD3 R19, PT, PT, R17, 0x300, RZ ;  /* 0x0000030011137810 */ /* 0x000fe20007ffe0ff */
[----:B-1----:R-:W-:-:S10]  /*0af0*/  @!P0 FFMA R23, R18, R22, R21 ;  /* 0x0000001612178223 */ /* 0x002fd40000000015 */
[----:B------:R-:W1:Y:S01]  /*0b00*/  @!P1 LDC R22, c[0x0][0x38c] ;  /* 0x0000e300ff169b82 */ /* 0x000e620000000800 */
[----:B------:R2:W-:Y:S04]  /*0b10*/  @!P0 STG.E desc[UR14][R10.64+0x600], R23 ;  /* 0x000600170a008986 */ /* 0x0005e8000c10190e */
[----:B------:R-:W1:Y:S04]  /*0b20*/  @!P1 LDG.E R18, desc[UR14][R14.64+0x800] ;  /* 0x0008000e0e129981 */ /* 0x000e68000c1e1900 */
[----:B------:R-:W1:Y:S01]  /*0b30*/  @!P1 LDG.E R21, desc[UR14][R12.64+0x800] ;  /* 0x0008000e0c159981 */ /* 0x000e62000c1e1900 */
[----:B------:R-:W-:Y:S01]  /*0b40*/  ISETP.GE.AND P0, PT, R19, R0, PT ;  /* 0x000000001300720c */ /* 0x000fe20003f06270 */
[----:B-1----:R-:W-:-:S12]  /*0b50*/  @!P1 FFMA R21, R18, R22, R21 ;  /* 0x0000001612159223 */ /* 0x002fd80000000015 */
[----:B------:R-:W1:Y:S01]  /*0b60*/  @!P0 LDC R22, c[0x0][0x38c] ;  /* 0x0000e300ff168b82 */ /* 0x000e620000000800 */
[----:B------:R2:W-:Y:S04]  /*0b70*/  @!P1 STG.E desc[UR14][R10.64+0x800], R21 ;  /* 0x000800150a009986 */ /* 0x0005e8000c10190e */
[----:B------:R-:W1:Y:S04]  /*0b80*/  @!P0 LDG.E R18, desc[UR14][R14.64+0xa00] ;  /* 0x000a000e0e128981 */ /* 0x000e68000c1e1900 */
[----:B------:R-:W1:Y:S01]  /*0b90*/  @!P0 LDG.E R19, desc[UR14][R12.64+0xa00] ;  /* 0x000a000e0c138981 */ /* 0x000e62000c1e1900 */
[----:B------:R-:W-:Y:S01]  /*0ba0*/  VIADD R17, R17, 0x380 ;  /* 0x0000038011117836 */ /* 0x000fe20000000000 */
[----:B------:R-:W-:Y:S01]  /*0bb0*/  IADD3 R16, PT, PT, R16, 0x8, RZ ;  /* 0x0000000810107810 */ /* 0x000fe20007ffe0ff */
[----:B------:R-:W-:Y:S03]  /*0bc0*/  BSSY.RECONVERGENT B0, `(.L_x_159) ;  /* 0x000000a000007945 */ /* 0x000fe60003800200 */
[----:B------:R-:W-:Y:S01]  /*0bd0*/  ISETP.NE.AND P1, PT, R16, R6, PT ;  /* 0x000000061000720c */ /* 0x000fe20003f25270 */
[----:B-1----:R-:W-:-:S05]  /*0be0*/  @!P0 FFMA R19, R18, R22, R19 ;  /* 0x0000001612138223 */ /* 0x002fca0000000013 */
[----:B------:R2:W-:Y:S01]  /*0bf0*/  @!P0 STG.E desc[UR14][R10.64+0xa00], R19 ;  /* 0x000a00130a008986 */ /* 0x0005e2000c10190e */
[----:B------:R-:W-:-:S13]  /*0c00*/  ISETP.GE.AND P0, PT, R17, R0, PT ;  /* 0x000000001100720c */ /* 0x000fda0003f06270 */
[----:B--2---:R-:W-:Y:S05]  /*0c10*/  @P0 BRA `(.L_x_160) ;  /* 0x0000000000100947 */ /* 0x004fea0003800000 */
[----:B------:R-:W0:Y:S04]  /*0c20*/  LDG.E R14, desc[UR14][R14.64+0xc00] ;  /* 0x000c000e0e0e7981 */ /* 0x000e28000c1e1900 */
[----:B------:R-:W0:Y:S02]  /*0c30*/  LDG.E R13, desc[UR14][R12.64+0xc00] ;  /* 0x000c000e0c0d7981 */ /* 0x000e24000c1e1900 */
[----:B0-----:R-:W-:-:S05]  /*0c40*/  FFMA R17, R14, UR4, R13 ;  /* 0x000000040e117c23 */ /* 0x001fca000800000d */
[----:B------:R1:W-:Y:S02]  /*0c50*/  STG.E desc[UR14][R10.64+0xc00], R17 ;  /* 0x000c00110a007986 */ /* 0x0003e4000c10190e */
.L_x_160:
[----:B0-----:R-:W-:Y:S05]  /*0c60*/  BSYNC.RECONVERGENT B0 ;  /* 0x0000000000007941 */ /* 0x001fea0003800200 */
.L_x_159:
[----:B------:R-:W-:Y:S05]  /*0c70*/  @P1 BRA `(.L_x_161) ;  /* 0xfffffff800f41947 */ /* 0x000fea000383ffff */
.L_x_158:
[----:B------:R-:W-:-:S13]  /*0c80*/  ISETP.NE.AND P0, PT, R20, RZ, PT ;  /* 0x000000ff1400720c */ /* 0x000fda0003f05270 */
[----:B------:R-:W-:Y:S05]  /*0c90*/  @!P0 EXIT ;  /* 0x000000000000894d */ /* 0x000fea0003800000 */
[----:B-1----:R-:W0:Y:S01]  /*0ca0*/  LDC R10, c[0x0][0x388] ;  /* 0x0000e200ff0a7b82 */ /* 0x002e220000000800 */
[----:B------:R-:W-:Y:S02]  /*0cb0*/  ISETP.GE.U32.AND P1, PT, R20, 0x4, PT ;  /* 0x000000041400780c */ /* 0x000fe40003f26070 */
[----:B0-----:R-:W-:-:S04]  /*0cc0*/  LOP3.LUT R22, R10, 0x3, RZ, 0xc0, !PT ;  /* 0x000000030a167812 */ /* 0x001fc800078ec0ff */
[----:B------:R-:W-:-:S07]  /*0cd0*/  ISETP.NE.AND P0, PT, R22, RZ, PT ;  /* 0x000000ff1600720c */ /* 0x000fce0003f05270 */
[----:B------:R-:W-:Y:S06]  /*0ce0*/  @!P1 BRA `(.L_x_162) ;  /* 0x0000000000a49947 */ /* 0x000fec0003800000 */
[----:B------:R-:W-:-:S05]  /*0cf0*/  IMAD R11, R6, 0x80, R7 ;  /* 0x00000080060b7824 */ /* 0x000fca00078e0207 */
[----:B------:R-:W-:-:S13]  /*0d00*/  ISETP.GE.AND P1, PT, R11, R0, PT ;  /* 0x000000000b00720c */ /* 0x000fda0003f26270 */
[C---:B------:R-:W-:Y:S01]  /*0d10*/  @!P1 IMAD.WIDE R14, R11.reuse, 0x4, R4 ;  /* 0x000000040b0e9825 */ /* 0x040fe200078e0204 */
[----:B------:R-:W0:Y:S03]  /*0d20*/  @!P1 LDC R23, c[0x0][0x38c] ;  /* 0x0000e300ff179b82 */ /* 0x000e260000000800 */
[C---:B------:R-:W-:Y:S02]  /*0d30*/  @!P1 IMAD.WIDE R18, R11.reuse, 0x4, R2 ;  /* 0x000000040b129825 */ /* 0x040fe400078e0202 */
[----:B------:R-:W0:Y:S04]  /*0d40*/  @!P1 LDG.E R14, desc[UR14][R14.64] ;  /* 0x0000000e0e0e9981 */ /* 0x000e28000c1e1900 */
[----:B------:R-:W0:Y:S01]  /*0d50*/  @!P1 LDG.E R19, desc[UR14][R18.64] ;  /* 0x0000000e12139981 */ /* 0x000e22000c1e1900 */
[C---:B------:R-:W-:Y:S01]  /*0d60*/  IADD3 R25, PT, PT, R11.reuse, 0x80, RZ ;  /* 0x000000800b197810 */ /* 0x040fe20007ffe0ff */
[----:B------:R-:W-:-:S03]  /*0d70*/  @!P1 IMAD.WIDE R12, R11, 0x4, R8 ;  /* 0x000000040b0c9825 */ /* 0x000fc600078e0208 */
[----:B------:R-:W-:-:S13]  /*0d80*/  ISETP.GE.AND P2, PT, R25, R0, PT ;  /* 0x000000001900720c */ /* 0x000fda0003f46270 */
[C---:B------:R-:W-:Y:S01]  /*0d90*/  @!P2 IMAD.WIDE R20, R25.reuse, 0x4, R4 ;  /* 0x000000041914a825 */ /* 0x040fe200078e0204 */
[----:B------:R-:W1:Y:S03]  /*0da0*/  @!P2 LDC R27, c[0x0][0x38c] ;  /* 0x0000e300ff1bab82 */ /* 0x000e660000000800 */
[----:B------:R-:W-:-:S04]  /*0db0*/  @!P2 IMAD.WIDE R16, R25, 0x4, R2 ;  /* 0x000000041910a825 */ /* 0x000fc800078e0202 */
[----:B0-----:R-:W-:-:S05]  /*0dc0*/  @!P1 FFMA R23, R14, R23, R19 ;  /* 0x000000170e179223 */ /* 0x001fca0000000013 */
[----:B------:R0:W-:Y:S04]  /*0dd0*/  @!P1 STG.E desc[UR14][R12.64], R23 ;  /* 0x000000170c009986 */ /* 0x0001e8000c10190e */
[----:B------:R-:W1:Y:S04]  /*0de0*/  @!P2 LDG.E R20, desc[UR14][R20.64] ;  /* 0x0000000e1414a981 */ /* 0x000e68000c1e1900 */
[----:B------:R2:W1:Y:S01]  /*0df0*/  @!P2 LDG.E R17, desc[UR14][R16.64] ;  /* 0x0000000e1011a981 */ /* 0x000462000c1e1900 */
[----:B------:R-:W-:Y:S02]  /*0e00*/  VIADD R29, R11, 0x100 ;  /* 0x000001000b1d7836 */ /* 0x000fe40000000000 */
[----:B------:R-:W-:-:S03]  /*0e10*/  @!P2 IMAD.WIDE R14, R25, 0x4, R8 ;  /* 0x00000004190ea825 */ /* 0x000fc600078e0208 */
[----:B------:R-:W-:-:S13]  /*0e20*/  ISETP.GE.AND P1, PT, R29, R0, PT ;  /* 0x000000001d00720c */ /* 0x000fda0003f26270 */
[C---:B------:R-:W-:Y:S01]  /*0e30*/  @!P1 IMAD.WIDE R24, R29.reuse, 0x4, R4 ;  /* 0x000000041d189825 */ /* 0x040fe200078e0204 */
[----:B--2---:R-:W2:Y:S03]  /*0e40*/  @!P1 LDC R16, c[0x0][0x38c] ;  /* 0x0000e300ff109b82 */ /* 0x004ea60000000800 */
[----:B------:R-:W-:-:S04]  /*0e50*/  @!P1 IMAD.WIDE R18, R29, 0x4, R2 ;  /* 0x000000041d129825 */ /* 0x000fc800078e0202 */
[----:B-1----:R-:W-:-:S05]  /*0e60*/  @!P2 FFMA R27, R20, R27, R17 ;  /* 0x0000001b141ba223 */ /* 0x002fca0000000011 */
[----:B------:R1:W-:Y:S04]  /*0e70*/  @!P2 STG.E desc[UR14][R14.64], R27 ;  /* 0x0000001b0e00a986 */ /* 0x0003e8000c10190e */
[----:B------:R-:W2:Y:S04]  /*0e80*/  @!P1 LDG.E R24, desc[UR14][R24.64] ;  /* 0x0000000e18189981 */ /* 0x000ea8000c1e1900 */
[----:B------:R-:W2:Y:S01]  /*0e90*/  @!P1 LDG.E R19, desc[UR14][R18.64] ;  /* 0x0000000e12139981 */ /* 0x000ea2000c1e1900 */
[----:B0-----:R-:W-:Y:S01]  /*0ea0*/  IADD3 R23, PT, PT, R11, 0x180, RZ ;  /* 0x000001800b177810 */ /* 0x001fe20007ffe0ff */
[----:B------:R-:W-:-:S03]  /*0eb0*/  @!P1 IMAD.WIDE R12, R29, 0x4, R8 ;  /* 0x000000041d0c9825 */ /* 0x000fc600078e0208 */
[----:B------:R-:W-:-:S13]  /*0ec0*/  ISETP.GE.AND P2, PT, R23, R0, PT ;  /* 0x000000001700720c */ /* 0x000fda0003f46270 */
[----:B------:R-:W-:-:S04]  /*0ed0*/  @!P2 IMAD.WIDE R20, R23, 0x4, R2 ;  /* 0x000000041714a825 */ /* 0x000fc800078e0202 */
[----:B--2---:R-:W-:Y:S01]  /*0ee0*/  @!P1 FFMA R11, R24, R16, R19 ;  /* 0x00000010180b9223 */ /* 0x004fe20000000013 */
[C---:B------:R-:W-:Y:S01]  /*0ef0*/  @!P2 IMAD.WIDE R16, R23.reuse, 0x4, R4 ;  /* 0x000000041710a825 */ /* 0x040fe200078e0204 */
[----:B------:R-:W0:Y:S03]  /*0f00*/  @!P2 LDC R19, c[0x0][0x38c] ;  /* 0x0000e300ff13ab82 */ /* 0x000e260000000800 */
[----:B------:R2:W-:Y:S04]  /*0f10*/  @!P1 STG.E desc[UR14][R12.64], R11 ;  /* 0x0000000b0c009986 */ /* 0x0005e8000c10190e */
[----:B------:R-:W0:Y:S04]  /*0f20*/  @!P2 LDG.E R16, desc[UR14][R16.64] ;  /* 0x0000000e1010a981 */ /* 0x000e28000c1e1900 */
[----:B------:R-:W0:Y:S01]  /*0f30*/  @!P2 LDG.E R21, desc[UR14][R20.64] ;  /* 0x0000000e1415a981 */ /* 0x000e22000c1e1900 */
[----:B-1----:R-:W-:-:S04]  /*0f40*/  @!P2 IMAD.WIDE R14, R23, 0x4, R8 ;  /* 0x00000004170ea825 */ /* 0x002fc800078e0208 */
[----:B------:R-:W-:Y:S02]  /*0f50*/  VIADD R6, R6, 0x4 ;  /* 0x0000000406067836 */ /* 0x000fe40000000000 */
[----:B0-----:R-:W-:-:S05]  /*0f60*/  @!P2 FFMA R19, R16, R19, R21 ;  /* 0x000000131013a223 */ /* 0x001fca0000000015 */
[----:B------:R2:W-:Y:S02]  /*0f70*/  @!P2 STG.E desc[UR14][R14.64], R19 ;  /* 0x000000130e00a986 */ /* 0x0005e4000c10190e */
.L_x_162:
[----:B------:R-:W-:Y:S05]  /*0f80*/  @!P0 EXIT ;  /* 0x000000000000894d */ /* 0x000fea0003800000 */
[----:B------:R-:W-:Y:S02]  /*0f90*/  ISETP.NE.AND P0, PT, R22, 0x1, PT ;  /* 0x000000011600780c */ /* 0x000fe40003f05270 */
[----:B------:R-:W-:-:S04]  /*0fa0*/  LOP3.LUT R10, R10, 0x1, RZ, 0xc0, !PT ;  /* 0x000000010a0a7812 */ /* 0x000fc800078ec0ff */
[----:B------:R-:W-:-:S07]  /*0fb0*/  ISETP.NE.U32.AND P2, PT, R10, 0x1, PT ;  /* 0x000000010a00780c */ /* 0x000fce0003f45070 */
[----:B------:R-:W-:Y:S06]  /*0fc0*/  @!P0 BRA `(.L_x_163) ;  /* 0x0000000000548947 */ /* 0x000fec0003800000 */
[----:B--2---:R-:W-:-:S04]  /*0fd0*/  LEA R15, R6, R7, 0x7 ;  /* 0x00000007060f7211 */ /* 0x004fc800078e38ff */
        /* <DEDUP_REMOVED lines=9> */
[----:B------:R-:W-:-:S04]  /*1070*/  @!P1 IMAD.WIDE R16, R23, 0x4, R4 ;  /* 0x0000000417109825 */ /* 0x000fc800078e0204 */
[----:B------:R-:W-:-:S04]  /*1080*/  @!P1 IMAD.WIDE R18, R23, 0x4, R2 ;  /* 0x0000000417129825 */ /* 0x000fc800078e0202 */
[----:B0-----:R-:W-:Y:S02]  /*1090*/  @!P0 FFMA R21, R10, R21, R13 ;  /* 0x000000150a158223 */ /* 0x001fe4000000000d */
[----:B------:R-:W0:Y:S03]  /*10a0*/  @!P1 LDC R13, c[0x0][0x38c] ;  /* 0x0000e300ff0d9b82 */ /* 0x000e260000000800 */
[----:B------:R1:W-:Y:S04]  /*10b0*/  @!P0 STG.E desc[UR14][R14.64], R21 ;  /* 0x000000150e008986 */ /* 0x0003e8000c10190e */
[----:B------:R-:W0:Y:S04]  /*10c0*/  @!P1 LDG.E R16, desc[UR14][R16.64] ;  /* 0x0000000e10109981 */ /* 0x000e28000c1e1900 */
[----:B------:R-:W0:Y:S01]  /*10d0*/  @!P1 LDG.E R19, desc[UR14][R18.64] ;  /* 0x0000000e12139981 */ /* 0x000e22000c1e1900 */
[----:B------:R-:W-:-:S04]  /*10e0*/  @!P1 IMAD.WIDE R10, R23, 0x4, R8 ;  /* 0x00000004170a9825 */ /* 0x000fc800078e0208 */
[----:B------:R-:W-:Y:S02]  /*10f0*/  VIADD R6, R6, 0x2 ;  /* 0x0000000206067836 */ /* 0x000fe40000000000 */
[----:B0-----:R-:W-:-:S05]  /*1100*/  @!P1 FFMA R13, R16, R13, R19 ;  /* 0x0000000d100d9223 */ /* 0x001fca0000000013 */
[----:B------:R1:W-:Y:S02]  /*1110*/  @!P1 STG.E desc[UR14][R10.64], R13 ;  /* 0x0000000d0a009986 */ /* 0x0003e4000c10190e */
.L_x_163:
[----:B------:R-:W-:Y:S05]  /*1120*/  @P2 EXIT ;  /* 0x000000000000294d */ /* 0x000fea0003800000 */
[----:B------:R-:W-:-:S04]  /*1130*/  LEA R7, R6, R7, 0x7 ;  /* 0x0000000706077211 */ /* 0x000fc800078e38ff */
[----:B------:R-:W-:-:S13]  /*1140*/  ISETP.GE.AND P0, PT, R7, R0, PT ;  /* 0x000000000700720c */ /* 0x000fda0003f06270 */
[----:B------:R-:W-:Y:S05]  /*1150*/  @P0 EXIT ;  /* 0x000000000000094d */ /* 0x000fea0003800000 */
[C---:B------:R-:W-:Y:S01]  /*1160*/  IMAD.WIDE R4, R7.reuse, 0x4, R4 ;  /* 0x0000000407047825 */ /* 0x040fe200078e0204 */
[----:B------:R-:W0:Y:S03]  /*1170*/  LDCU UR4, c[0x0][0x38c] ;  /* 0x00007180ff0477ac */ /* 0x000e260008000800 */
[C---:B------:R-:W-:Y:S02]  /*1180*/  IMAD.WIDE R2, R7.reuse, 0x4, R2 ;  /* 0x0000000407027825 */ /* 0x040fe400078e0202 */
[----:B------:R-:W0:Y:S04]  /*1190*/  LDG.E R4, desc[UR14][R4.64] ;  /* 0x0000000e04047981 */ /* 0x000e28000c1e1900 */
[----:B------:R-:W0:Y:S01]  /*11a0*/  LDG.E R3, desc[UR14][R2.64] ;  /* 0x0000000e02037981 */ /* 0x000e22000c1e1900 */
[----:B------:R-:W-:-:S04]  /*11b0*/  IMAD.WIDE R8, R7, 0x4, R8 ;  /* 0x0000000407087825 */ /* 0x000fc800078e0208 */
[----:B0-----:R-:W-:-:S05]  /*11c0*/  FFMA R7, R4, UR4, R3 ;  /* 0x0000000404077c23 */ /* 0x001fca0008000003 */
[----:B------:R-:W-:Y:S01]  /*11d0*/  STG.E desc[UR14][R8.64], R7 ;  /* 0x0000000708007986 */ /* 0x000fe2000c10190e */
[----:B------:R-:W-:Y:S05]  /*11e0*/  EXIT ;  /* 0x000000000000794d */ /* 0x000fea0003800000 */
.L_x_157:
[----:B------:R-:W-:-:S13]  /*11f0*/  ISETP.GE.AND P0, PT, R10, 0x1, PT ;  /* 0x000000010a00780c */ /* 0x000fda0003f06270 */
[----:B------:R-:W-:Y:S05]  /*1200*/  @!P0 EXIT ;  /* 0x000000000000894d */ /* 0x000fea0003800000 */
[----:B------:R-:W-:Y:S01]  /*1210*/  ISETP.GE.U32.AND P0, PT, R10, 0x8, PT ;  /* 0x000000080a00780c */ /* 0x000fe20003f06070 */
[----:B------:R-:W-:-:S12]  /*1220*/  HFMA2 R0, -RZ, RZ, 0, 0 ;  /* 0x00000000ff007431 */ /* 0x000fd800000001ff */
[----:B------:R-:W-:Y:S05]  /*1230*/  @!P0 BRA `(.L_x_164) ;  /* 0x00000004001c8947 */ /* 0x000fea0003800000 */
[----:B------:R-:W0:Y:S01]  /*1240*/  LDC.64 R12, c[0x0][0x398] ;  /* 0x0000e600ff0c7b82 */ /* 0x000e220000000a00 */
[----:B------:R-:W-:Y:S01]  /*1250*/  UIADD3 UR4, UP2, UPT, UR13, 0x600, URZ ;  /* 0x000006000d047890 */ /* 0x000fe2000ff5e0ff */
[----:B------:R-:W-:Y:S01]  /*1260*/  LOP3.LUT R0, R10, 0x7ffffff8, RZ, 0xc0, !PT ;  /* 0x7ffffff80a007812 */ /* 0x000fe200078ec0ff */
[----:B------:R-:W1:Y:S03]  /*1270*/  LDCU UR17, c[0x0][0x38c] ;  /* 0x00007180ff1177ac */ /* 0x000e660008000800 */
[----:B------:R-:W-:Y:S01]  /*1280*/  IADD3 R6, PT, PT, -R0, RZ, RZ ;  /* 0x000000ff00067210 */ /* 0x000fe20007ffe1ff */
[----:B------:R-:W-:Y:S01]  /*1290*/  UIADD3 UR10, UP1, UPT, UR4, UR10, URZ ;  /* 0x0000000a040a7290 */ /* 0x000fe2000ff3e0ff */
[----:B------:R-:W2:Y:S01]  /*12a0*/  LDC.64 R8, c[0x0][0x390] ;  /* 0x0000e400ff087b82 */ /* 0x000ea20000000a00 */
[----:B------:R-:W-:Y:S02]  /*12b0*/  UIADD3 UR8, UP0, UPT, UR4, UR8, URZ ;  /* 0x0000000804087290 */ /* 0x000fe4000ff1e0ff */
[----:B------:R-:W-:-:S02]  /*12c0*/  UIADD3.X UR5, UPT, UPT, URZ, UR16, URZ, UP2, !UPT ;  /* 0x00000010ff057290 */ /* 0x000fc400097fe4ff */
[----:B------:R-:W-:Y:S02]  /*12d0*/  UIADD3 UR4, UP2, UPT, UR4, UR6, URZ ;  /* 0x0000000604047290 */ /* 0x000fe4000ff5e0ff */
[----:B------:R-:W-:Y:S01]  /*12e0*/  UIADD3.X UR11, UPT, UPT, UR5, UR11, URZ, UP1, !UPT ;  /* 0x0000000b050b7290 */ /* 0x000fe20008ffe4ff */
[----:B------:R-:W3:Y:S01]  /*12f0*/  LDC.64 R14, c[0x0][0x3a8] ;  /* 0x0000ea00ff0e7b82 */ /* 0x000ee20000000a00 */
[----:B------:R-:W-:Y:S02]  /*1300*/  UIADD3.X UR9, UPT, UPT, UR5, UR9, URZ, UP0, !UPT ;  /* 0x0000000905097290 */ /* 0x000fe400087fe4ff */
[----:B------:R-:W-:Y:S01]  /*1310*/  UIADD3.X UR5, UPT, UPT, UR5, UR7, URZ, UP2, !UPT ;  /* 0x0000000705057290 */ /* 0x000fe200097fe4ff */
[----:B0-----:R-:W-:-:S04]  /*1320*/  IMAD.WIDE.U32 R10, R7, 0x4, R12 ;  /* 0x00000004070a7825 */ /* 0x001fc800078e000c */
[----:B--2---:R-:W-:-:S04]  /*1330*/  IMAD.WIDE.U32 R8, R7, 0x4, R8 ;  /* 0x0000000407087825 */ /* 0x004fc800078e0008 */
[----:B---3--:R-:W-:-:S04]  /*1340*/  IMAD.WIDE.U32 R12, R7, 0x4, R14 ;  /* 0x00000004070c7825 */ /* 0x008fc800078e000e */
[----:B-1----:R-:W-:-:S07]  /*1350*/  VIADD R7, R7, 0x80 ;  /* 0x0000008007077836 */ /* 0x002fce0000000000 */
.L_x_165:
[----:B------:R-:W-:Y:S02]  /*1360*/  IADD3 R22, P1, PT, R12, UR13, RZ ;  /* 0x0000000d0c167c10 */ /* 0x000fe4000ff3e0ff */
[----:B---3--:R-:W-:Y:S02]  /*1370*/  IADD3 R20, P0, PT, R10, UR13, RZ ;  /* 0x0000000d0a147c10 */ /* 0x008fe4000ff1e0ff */
[----:B------:R-:W-:Y:S02]  /*1380*/  IADD3.X R23, PT, PT, R13, UR16, RZ, P1, !PT ;  /* 0x000000100d177c10 */ /* 0x000fe40008ffe4ff */
[----:B------:R-:W-:-:S04]  /*1390*/  IADD3.X R21, PT, PT, R11, UR16, RZ, P0, !PT ;  /* 0x000000100b157c10 */ /* 0x000fc800087fe4ff */
[----:B------:R-:W2:Y:S04]  /*13a0*/  LDG.E R23, desc[UR14][R22.64] ;  /* 0x0000000e16177981 */ /* 0x000ea8000c1e1900 */
[----:B------:R-:W2:Y:S01]  /*13b0*/  LDG.E R20, desc[UR14][R20.64] ;  /* 0x0000000e14147981 */ /* 0x000ea2000c1e1900 */
[----:B------:R-:W-:Y:S01]  /*13c0*/  IADD3 R14, P0, PT, R8, UR13, RZ ;  /* 0x0000000d080e7c10 */ /* 0x000fe2000ff1e0ff */
[----:B------:R-:W-:Y:S01]  /*13d0*/  IMAD.U32 R19, RZ, RZ, UR11 ;  /* 0x0000000bff137e24 */ /* 0x000fe2000f8e00ff */
[----:B------:R-:W-:Y:S02]  /*13e0*/  MOV R18, UR10 ;  /* 0x0000000a00127c02 */ /* 0x000fe40008000f00 */
[----:B------:R-:W-:Y:S02]  /*13f0*/  MOV R16, UR4 ;  /* 0x0000000400107c02 */ /* 0x000fe40008000f00 */
[----:B------:R-:W-:Y:S01]  /*1400*/  MOV R17, UR5 ;  /* 0x0000000500117c02 */ /* 0x000fe20008000f00 */
[----:B------:R-:W-:Y:S01]  /*1410*/  IMAD.WIDE R18, R7, 0x4, R18 ;  /* 0x0000000407127825 */ /* 0x000fe200078e0212 */
[----:B------:R-:W-:-:S03]  /*1420*/  IADD3.X R15, PT, PT, R9, UR16, RZ, P0, !PT ;  /* 0x00000010090f7c10 */ /* 0x000fc600087fe4ff */
[----:B------:R-:W-:-:S04]  /*1430*/  IMAD.WIDE R16, R7, 0x4, R16 ;  /* 0x0000000407107825 */ /* 0x000fc800078e0210 */
[----:B--2---:R-:W-:-:S05]  /*1440*/  FFMA R25, R20, UR17, R23 ;  /* 0x0000001114197c23 */ /* 0x004fca0008000017 */
[----:B------:R0:W-:Y:S04]  /*1450*/  STG.E desc[UR14][R14.64], R25 ;  /* 0x000000190e007986 */ /* 0x0001e8000c10190e */
[----:B------:R-:W2:Y:S04]  /*1460*/  LDG.E R22, desc[UR14][R18.64+-0x600] ;  /* 0xfffa000e12167981 */ /* 0x000ea8000c1e1900 */
[----:B------:R-:W2:Y:S01]  /*1470*/  LDG.E R23, desc[UR14][R16.64+-0x600] ;  /* 0xfffa000e10177981 */ /* 0x000ea2000c1e1900 */
[----:B------:R-:W-:Y:S01]  /*1480*/  MOV R21, UR9 ;  /* 0x0000000900157c02 */ /* 0x000fe20008000f00 */
[----:B------:R-:W-:-:S04]  /*1490*/  IMAD.U32 R20, RZ, RZ, UR8 ;  /* 0x00000008ff147e24 */ /* 0x000fc8000f8e00ff */
[----:B------:R-:W-:-:S04]  /*14a0*/  IMAD.WIDE R20, R7, 0x4, R20 ;  /* 0x0000000407147825 */ /* 0x000fc800078e0214 */
[----:B--2---:R-:W-:-:S05]  /*14b0*/  FFMA R23, R22, UR17, R23 ;  /* 0x0000001116177c23 */ /* 0x004fca0008000017 */
[----:B------:R1:W-:Y:S04]  /*14c0*/  STG.E desc[UR14][R20.64+-0x600], R23 ;  /* 0xfffa001714007986 */ /* 0x0003e8000c10190e */
[----:B------:R-:W2:Y:S04]  /*14d0*/  LDG.E R22, desc[UR14][R18.64+-0x400] ;  /* 0xfffc000e12167981 */ /* 0x000ea8000c1e1900 */
[----:B------:R-:W2:Y:S02]  /*14e0*/  LDG.E R27, desc[UR14][R16.64+-0x400] ;  /* 0xfffc000e101b7981 */ /* 0x000ea4000c1e1900 */
[----:B--2---:R-:W-:-:S05]  /*14f0*/  FFMA R27, R22, UR17, R27 ;  /* 0x00000011161b7c23 */ /* 0x004fca000800001b */
[----:B------:R2:W-:Y:S04]  /*1500*/  STG.E desc[UR14][R20.64+-0x400], R27 ;  /* 0xfffc001b14007986 */ /* 0x0005e8000c10190e */
[----:B0-----:R-:W3:Y:S04]  /*1510*/  LDG.E R14, desc[UR14][R18.64+-0x200] ;  /* 0xfffe000e120e7981 */ /* 0x001ee8000c1e1900 */
[----:B------:R-:W3:Y:S02]  /*1520*/  LDG.E R15, desc[UR14][R16.64+-0x200] ;  /* 0xfffe000e100f7981 */ /* 0x000ee4000c1e1900 */
[----:B---3--:R-:W-:-:S05]  /*1530*/  FFMA R15, R14, UR17, R15 ;  /* 0x000000110e0f7c23 */ /* 0x008fca000800000f */
[----:B------:R0:W-:Y:S04]  /*1540*/  STG.E desc[UR14][R20.64+-0x200], R15 ;  /* 0xfffe000f14007986 */ /* 0x0001e8000c10190e */
[----:B------:R-:W3:Y:S04]  /*1550*/  LDG.E R14, desc[UR14][R18.64] ;  /* 0x0000000e120e7981 */ /* 0x000ee8000c1e1900 */
[----:B------:R-:W3:Y:S02]  /*1560*/  LDG.E R25, desc[UR14][R16.64] ;  /* 0x0000000e10197981 */ /* 0x000ee4000c1e1900 */
[----:B---3--:R-:W-:-:S05]  /*1570*/  FFMA R25, R14, UR17, R25 ;  /* 0x000000110e197c23 */ /* 0x008fca0008000019 */
[----:B------:R3:W-:Y:S04]  /*1580*/  STG.E desc[UR14][R20.64], R25 ;  /* 0x0000001914007986 */ /* 0x0007e8000c10190e */
[----:B------:R-:W4:Y:S04]  /*1590*/  LDG.E R14, desc[UR14][R18.64+0x200] ;  /* 0x0002000e120e7981 */ /* 0x000f28000c1e1900 */
[----:B-1----:R-:W4:Y:S02]  /*15a0*/  LDG.E R23, desc[UR14][R16.64+0x200] ;  /* 0x0002000e10177981 */ /* 0x002f24000c1e1900 */
[----:B----4-:R-:W-:-:S05]  /*15b0*/  FFMA R23, R14, UR17, R23 ;  /* 0x000000110e177c23 */ /* 0x010fca0008000017 */
[----:B------:R3:W-:Y:S04]  /*15c0*/  STG.E desc[UR14][R20.64+0x200], R23 ;  /* 0x0002001714007986 */ /* 0x0007e8000c10190e */
[----:B------:R-:W4:Y:S04]  /*15d0*/  LDG.E R14, desc[UR14][R18.64+0x400] ;  /* 0x0004000e120e7981 */ /* 0x000f28000c1e1900 */
[----:B--2---:R-:W4:Y:S02]  /*15e0*/  LDG.E R27, desc[UR14][R16.64+0x400] ;  /* 0x0004000e101b7981 */ /* 0x004f24000c1e1900 */
[----:B----4-:R-:W-:-:S05]  /*15f0*/  FFMA R27, R14, UR17, R27 ;  /* 0x000000110e1b7c23 */ /* 0x010fca000800001b */
[----:B------:R3:W-:Y:S04]  /*1600*/  STG.E desc[UR14][R20.64+0x400], R27 ;  /* 0x0004001b14007986 */ /* 0x0007e8000c10190e */
[----:B------:R-:W2:Y:S04]  /*1610*/  LDG.E R14, desc[UR14][R18.64+0x600] ;  /* 0x0006000e120e7981 */ /* 0x000ea8000c1e1900 */
[----:B0-----:R-:W2:Y:S01]  /*1620*/  LDG.E R15, desc[UR14][R16.64+0x600] ;  /* 0x0006000e100f7981 */ /* 0x001ea2000c1e1900 */
[----:B------:R-:W-:-:S04]  /*1630*/  IADD3 R6, PT, PT, R6, 0x8, RZ ;  /* 0x0000000806067810 */ /* 0x000fc80007ffe0ff */
[----:B------:R-:W-:Y:S01]  /*1640*/  ISETP.NE.AND P0, PT, R6, RZ, PT ;  /* 0x000000ff0600720c */ /* 0x000fe20003f05270 */
[----:B------:R-:W-:Y:S01]  /*1650*/  UIADD3 UR13, UP0, UPT, UR13, 0x1000, URZ ;  /* 0x000010000d0d7890 */ /* 0x000fe2000ff1e0ff */
[----:B------:R-:W-:-:S03]  /*1660*/  VIADD R7, R7, 0x400 ;  /* 0x0000040007077836 */ /* 0x000fc60000000000 */
[----:B------:R-:W-:Y:S01]  /*1670*/  UIADD3.X UR16, UPT, UPT, URZ, UR16, URZ, UP0, !UPT ;  /* 0x00000010ff107290 */ /* 0x000fe200087fe4ff */
[----:B--2---:R-:W-:-:S05]  /*1680*/  FFMA R15, R14, UR17, R15 ;  /* 0x000000110e0f7c23 */ /* 0x004fca000800000f */
[----:B------:R3:W-:Y:S02]  /*1690*/  STG.E desc[UR14][R20.64+0x600], R15 ;  /* 0x0006000f14007986 */ /* 0x0007e4000c10190e */
[----:B------:R-:W-:Y:S05]  /*16a0*/  @P0 BRA `(.L_x_165) ;  /* 0xfffffffc002c0947 */ /* 0x000fea000383ffff */
.L_x_164:
[----:B------:R-:W0:Y:S02]  /*16b0*/  LDC R14, c[0x0][0x388] ;  /* 0x0000e200ff0e7b82 */ /* 0x000e240000000800 */
[----:B0-----:R-:W-:-:S13]  /*16c0*/  LOP3.LUT P0, R10, R14, 0x7, RZ, 0xc0, !PT ;  /* 0x000000070e0a7812 */ /* 0x001fda000780c0ff */
[----:B------:R-:W-:Y:S05]  /*16d0*/  @!P0 EXIT ;  /* 0x000000000000894d */ /* 0x000fea0003800000 */
[----:B------:R-:W0:Y:S01]  /*16e0*/  LDCU.64 UR4, c[0x0][0x390] ;  /* 0x00007200ff0477ac */ /* 0x000e220008000a00 */
[----:B------:R-:W-:Y:S01]  /*16f0*/  SHF.L.U32 R8, R14, 0x7, RZ ;  /* 0x000000070e087819 */ /* 0x000fe200000006ff */
[----:B---3--:R-:W1:Y:S01]  /*1700*/  S2R R15, SR_TID.X ;  /* 0x00000000000f7919 */ /* 0x008e620000002100 */
[----:B------:R-:W-:Y:S02]  /*1710*/  ISETP.GE.U32.AND P0, PT, R10, 0x4, PT ;  /* 0x000000040a00780c */ /* 0x000fe40003f06070 */
[----:B------:R-:W-:Y:S01]  /*1720*/  SHF.R.S32.HI R6, RZ, 0x1f, R8 ;  /* 0x0000001fff067819 */ /* 0x000fe20000011408 */
[----:B------:R-:W-:Y:S01]  /*1730*/  IMAD.WIDE.U32 R8, R8, UR12, RZ ;  /* 0x0000000c08087c25 */ /* 0x000fe2000f8e00ff */
[----:B------:R-:W-:-:S03]  /*1740*/  LOP3.LUT R18, R14, 0x3, RZ, 0xc0, !PT ;  /* 0x000000030e127812 */ /* 0x000fc600078ec0ff */
[----:B------:R-:W-:Y:S01]  /*1750*/  IMAD R7, R6, UR12, RZ ;  /* 0x0000000c06077c24 */ /* 0x000fe2000f8e02ff */
[----:B------:R-:W-:Y:S02]  /*1760*/  SHF.L.U32 R6, R8, 0x2, RZ ;  /* 0x0000000208067819 */ /* 0x000fe400000006ff */
[----:B------:R-:W-:Y:S01]  /*1770*/  ISETP.NE.AND P1, PT, R18, RZ, PT ;  /* 0x000000ff1200720c */ /* 0x000fe20003f25270 */
[----:B------:R-:W-:Y:S01]  /*1780*/  IMAD.IADD R7, R9, 0x1, R7 ;  /* 0x0000000109077824 */ /* 0x000fe200078e0207 */
[----:B0-----:R-:W-:-:S04]  /*1790*/  IADD3 R6, P2, PT, R6, UR4, RZ ;  /* 0x0000000406067c10 */ /* 0x001fc8000ff5e0ff */
[----:B------:R-:W-:-:S04]  /*17a0*/  SHF.L.U64.HI R7, R8, 0x2, R7 ;  /* 0x0000000208077819 */ /* 0x000fc80000010207 */
[----:B------:R-:W-:Y:S01]  /*17b0*/  IADD3.X R7, PT, PT, R7, UR5, RZ, P2, !PT ;  /* 0x0000000507077c10 */ /* 0x000fe200097fe4ff */
[----:B------:R-:W-:Y:S06]  /*17c0*/  @!P0 BRA `(.L_x_166) ;  /* 0x0000000000588947 */ /* 0x000fec0003800000 */
[----:B-1----:R-:W-:Y:S01]  /*17d0*/  LEA R13, R0, R15, 0x7 ;  /* 0x0000000f000d7211 */ /* 0x002fe200078e38ff */
[----:B------:R-:W0:Y:S04]  /*17e0*/  LDCU UR4, c[0x0][0x38c] ;  /* 0x00007180ff0477ac */ /* 0x000e280008000800 */
[----:B------:R-:W-:-:S04]  /*17f0*/  IMAD.WIDE R10, R13, 0x4, R4 ;  /* 0x000000040d0a7825 */ /* 0x000fc800078e0204 */
[C---:B------:R-:W-:Y:S01]  /*1800*/  IMAD.WIDE R8, R13.reuse, 0x4, R2 ;  /* 0x000000040d087825 */ /* 0x040fe200078e0202 */
[----:B------:R-:W0:Y:S04]  /*1810*/  LDG.E R16, desc[UR14][R10.64] ;  /* 0x0000000e0a107981 */ /* 0x000e28000c1e1900 */
[----:B------:R-:W0:Y:S01]  /*1820*/  LDG.E R17, desc[UR14][R8.64] ;  /* 0x0000000e08117981 */ /* 0x000e22000c1e1900 */
[----:B------:R-:W-:-:S04]  /*1830*/  IMAD.WIDE R12, R13, 0x4, R6 ;  /* 0x000000040d0c7825 */ /* 0x000fc800078e0206 */
[----:B0-----:R-:W-:-:S05]  /*1840*/  FFMA R17, R16, UR4, R17 ;  /* 0x0000000410117c23 */ /* 0x001fca0008000011 */
[----:B------:R0:W-:Y:S04]  /*1850*/  STG.E desc[UR14][R12.64], R17 ;  /* 0x000000110c007986 */ /* 0x0001e8000c10190e */
[----:B------:R-:W2:Y:S04]  /*1860*/  LDG.E R16, desc[UR14][R10.64+0x200] ;  /* 0x0002000e0a107981 */ /* 0x000ea8000c1e1900 */
[----:B------:R-:W2:Y:S02]  /*1870*/  LDG.E R19, desc[UR14][R8.64+0x200] ;  /* 0x0002000e08137981 */ /* 0x000ea4000c1e1900 */
[----:B--2---:R-:W-:-:S05]  /*1880*/  FFMA R19, R16, UR4, R19 ;  /* 0x0000000410137c23 */ /* 0x004fca0008000013 */
[----:B------:R0:W-:Y:S04]  /*1890*/  STG.E desc[UR14][R12.64+0x200], R19 ;  /* 0x000200130c007986 */ /* 0x0001e8000c10190e */
[----:B------:R-:W2:Y:S04]  /*18a0*/  LDG.E R16, desc[UR14][R10.64+0x400] ;  /* 0x0004000e0a107981 */ /* 0x000ea8000c1e1900 */
[----:B------:R-:W2:Y:S02]  /*18b0*/  LDG.E R21, desc[UR14][R8.64+0x400] ;  /* 0x0004000e08157981 */ /* 0x000ea4000c1e1900 */
[----:B--2---:R-:W-:-:S05]  /*18c0*/  FFMA R21, R16, UR4, R21 ;  /* 0x0000000410157c23 */ /* 0x004fca0008000015 */
[----:B------:R0:W-:Y:S04]  /*18d0*/  STG.E desc[UR14][R12.64+0x400], R21 ;  /* 0x000400150c007986 */ /* 0x0001e8000c10190e */
[----:B------:R-:W2:Y:S04]  /*18e0*/  LDG.E R16, desc[UR14][R10.64+0x600] ;  /* 0x0006000e0a107981 */ /* 0x000ea8000c1e1900 */
[----:B------:R-:W2:Y:S01]  /*18f0*/  LDG.E R23, desc[UR14][R8.64+0x600] ;  /* 0x0006000e08177981 */ /* 0x000ea2000c1e1900 */
[----:B------:R-:W-:Y:S01]  /*1900*/  IADD3 R0, PT, PT, R0, 0x4, RZ ;  /* 0x0000000400007810 */ /* 0x000fe20007ffe0ff */
[----:B--2---:R-:W-:-:S05]  /*1910*/  FFMA R23, R16, UR4, R23 ;  /* 0x0000000410177c23 */ /* 0x004fca0008000017 */
[----:B------:R0:W-:Y:S02]  /*1920*/  STG.E desc[UR14][R12.64+0x600], R23 ;  /* 0x000600170c007986 */ /* 0x0001e4000c10190e */
.L_x_166:
[----:B------:R-:W-:Y:S05]  /*1930*/  @!P1 EXIT ;  /* 0x000000000000994d */ /* 0x000fea0003800000 */
[----:B------:R-:W-:Y:S02]  /*1940*/  ISETP.NE.AND P0, PT, R18, 0x1, PT ;  /* 0x000000011200780c */ /* 0x000fe40003f05270 */
[----:B------:R-:W-:-:S04]  /*1950*/  LOP3.LUT R14, R14, 0x1, RZ, 0xc0, !PT ;  /* 0x000000010e0e7812 */ /* 0x000fc800078ec0ff */
[----:B------:R-:W-:-:S07]  /*1960*/  ISETP.NE.U32.AND P1, PT, R14, 0x1, PT ;  /* 0x000000010e00780c */ /* 0x000fce0003f25070 */
[----:B------:R-:W-:Y:S06]  /*1970*/  @!P0 BRA `(.L_x_167) ;  /* 0x0000000000388947 */ /* 0x000fec0003800000 */
[----:B01----:R-:W-:Y:S01]  /*1980*/  IMAD R13, R0, 0x80, R15 ;  /* 0x00000080000d7824 */ /* 0x003fe200078e020f */
[----:B------:R-:W0:Y:S03]  /*1990*/  LDCU UR4, c[0x0][0x38c] ;  /* 0x00007180ff0477ac */ /* 0x000e260008000800 */
[----:B------:R-:W-:-:S04]  /*19a0*/  IMAD.WIDE R8, R13, 0x4, R4 ;  /* 0x000000040d087825 */ /* 0x000fc800078e0204 */
[C---:B------:R-:W-:Y:S01]  /*19b0*/  IMAD.WIDE R10, R13.reuse, 0x4, R2 ;  /* 0x000000040d0a7825 */ /* 0x040fe200078e0202 */
[----:B------:R-:W0:Y:S04]  /*19c0*/  LDG.E R14, desc[UR14][R8.64] ;  /* 0x0000000e080e7981 */ /* 0x000e28000c1e1900 */
[----:B------:R-:W0:Y:S01]  /*19d0*/  LDG.E R17, desc[UR14][R10.64] ;  /* 0x0000000e0a117981 */ /* 0x000e22000c1e1900 */
[----:B------:R-:W-:-:S04]  /*19e0*/  IMAD.WIDE R12, R13, 0x4, R6 ;  /* 0x000000040d0c7825 */ /* 0x000fc800078e0206 */
[----:B0-----:R-:W-:-:S05]  /*19f0*/  FFMA R17, R14, UR4, R17 ;  /* 0x000000040e117c23 */ /* 0x001fca0008000011 */
[----:B------:R2:W-:Y:S04]  /*1a00*/  STG.E desc[UR14][R12.64], R17 ;  /* 0x000000110c007986 */ /* 0x0005e8000c10190e */
[----:B------:R-:W3:Y:S04]  /*1a10*/  LDG.E R14, desc[UR14][R8.64+0x200] ;  /* 0x0002000e080e7981 */ /* 0x000ee8000c1e1900 */
[----:B------:R-:W3:Y:S01]  /*1a20*/  LDG.E R19, desc[UR14][R10.64+0x200] ;  /* 0x0002000e0a137981 */ /* 0x000ee2000c1e1900 */
[----:B------:R-:W-:Y:S01]  /*1a30*/  IADD3 R0, PT, PT, R0, 0x2, RZ ;  /* 0x0000000200007810 */ /* 0x000fe20007ffe0ff */
[----:B---3--:R-:W-:-:S05]  /*1a40*/  FFMA R19, R14, UR4, R19 ;  /* 0x000000040e137c23 */ /* 0x008fca0008000013 */
[----:B------:R2:W-:Y:S02]  /*1a50*/  STG.E desc[UR14][R12.64+0x200], R19 ;  /* 0x000200130c007986 */ /* 0x0005e4000c10190e */
.L_x_167:
[----:B------:R-:W-:Y:S05]  /*1a60*/  @P1 EXIT ;  /* 0x000000000000194d */ /* 0x000fea0003800000 */
[----:B-1----:R-:W-:Y:S01]  /*1a70*/  LEA R15, R0, R15, 0x7 ;  /* 0x0000000f000f7211 */ /* 0x002fe200078e38ff */
[----:B------:R-:W1:Y:S04]  /*1a80*/  LDCU UR4, c[0x0][0x38c] ;  /* 0x00007180ff0477ac */ /* 0x000e680008000800 */
[----:B------:R-:W-:-:S04]  /*1a90*/  IMAD.WIDE R4, R15, 0x4, R4 ;  /* 0x000000040f047825 */ /* 0x000fc800078e0204 */
[C---:B------:R-:W-:Y:S02]  /*1aa0*/  IMAD.WIDE R2, R15.reuse, 0x4, R2 ;  /* 0x000000040f027825 */ /* 0x040fe400078e0202 */
[----:B------:R-:W1:Y:S04]  /*1ab0*/  LDG.E R4, desc[UR14][R4.64] ;  /* 0x0000000e04047981 */ /* 0x000e68000c1e1900 */
[----:B------:R-:W1:Y:S01]  /*1ac0*/  LDG.E R3, desc[UR14][R2.64] ;  /* 0x0000000e02037981 */ /* 0x000e62000c1e1900 */
[----:B------:R-:W-:-:S04]  /*1ad0*/  IMAD.WIDE R6, R15, 0x4, R6 ;  /* 0x000000040f067825 */ /* 0x000fc800078e0206 */
[----:B-1----:R-:W-:-:S05]  /*1ae0*/  FFMA R9, R4, UR4, R3 ;  /* 0x0000000404097c23 */ /* 0x002fca0008000003 */
[----:B------:R-:W-:Y:S01]  /*1af0*/  STG.E desc[UR14][R6.64], R9 ;  /* 0x0000000906007986 */ /* 0x000fe2000c10190e */
[----:B------:R-:W-:Y:S05]  /*1b00*/  EXIT ;  /* 0x000000000000794d */ /* 0x000fea0003800000 */
.L_x_168:
        /* <DEDUP_REMOVED lines=15> */
.L_x_205:


//--------------------- .text._ZN3cub18CUB_300001_SM_10006detail9transform16transform_kernelINS2_10policy_hubILb1EN4cuda3std3__45tupleIJN6thrust24THRUST_300001_SM_1000_NS6detail15normal_iteratorINSA_10device_ptrIfEEEESF_EEEE10policy1000Ei13saxpy_functorSF_JPfSK_EEEvT0_iT1_T2_DpNS2_10kernel_argIT3_EE --------------------------
	.section	.text._ZN3cub18CUB_300001_SM_10006detail9transform16transform_kernelINS2_10policy_hubILb1EN4cuda3std3__45tupleIJN6thrust24THRUST_300001_SM_1000_NS6detail15normal_iteratorINSA_10device_ptrIfEEEESF_EEEE10policy1000Ei13saxpy_functorSF_JPfSK_EEEvT0_iT1_T2_DpNS2_10kernel_argIT3_EE,"ax",@progbits
	.align	128
        .global         _ZN3cub18CUB_300001_SM_10006detail9transform16transform_kernelINS2_10policy_hubILb1EN4cuda3std3__45tupleIJN6thrust24THRUST_300001_SM_1000_NS6detail15normal_iteratorINSA_10device_ptrIfEEEESF_EEEE10policy1000Ei13saxpy_functorSF_JPfSK_EEEvT0_iT1_T2_DpNS2_10kernel_argIT3_EE
        .type           _ZN3cub18CUB_300001_SM_10006detail9transform16transform_kernelINS2_10policy_hubILb1EN4cuda3std3__45tupleIJN6thrust24THRUST_300001_SM_1000_NS6detail15normal_iteratorINSA_10device_ptrIfEEEESF_EEEE10policy1000Ei13saxpy_functorSF_JPfSK_EEEvT0_iT1_T2_DpNS2_10kernel_argIT3_EE,@function
        .size           _ZN3cub18CUB_300001_SM_10006detail9transform16transform_kernelINS2_10policy_hubILb1EN4cuda3std3__45tupleIJN6thrust24THRUST_300001_SM_1000_NS6detail15normal_iteratorINSA_10device_ptrIfEEEESF_EEEE10policy1000Ei13saxpy_functorSF_JPfSK_EEEvT0_iT1_T2_DpNS2_10kernel_argIT3_EE,(.L_x_206 - _ZN3cub18CUB_300001_SM_10006detail9transform16transform_kernelINS2_10policy_hubILb1EN4cuda3std3__45tupleIJN6thrust24THRUST_300001_SM_1000_NS6detail15normal_iteratorINSA_10device_ptrIfEEEESF_EEEE10policy1000Ei13saxpy_functorSF_JPfSK_EEEvT0_iT1_T2_DpNS2_10kernel_argIT3_EE)
        .other          _ZN3cub18CUB_300001_SM_10006detail9transform16transform_kernelINS2_10policy_hubILb1EN4cuda3std3__45tupleIJN6thrust24THRUST_300001_SM_1000_NS6detail15normal_iteratorINSA_10device_ptrIfEEEESF_EEEE10policy1000Ei13saxpy_functorSF_JPfSK_EEEvT0_iT1_T2_DpNS2_10kernel_argIT3_EE,@"STO_CUDA_ENTRY STV_DEFAULT"
_ZN3cub18CUB_300001_SM_10006detail9transform16transform_kernelINS2_10policy_hubILb1EN4cuda3std3__45tupleIJN6thrust24THRUST_300001_SM_1000_NS6detail15normal_iteratorINSA_10device_ptrIfEEEESF_EEEE10policy1000Ei13saxpy_functorSF_JPfSK_EEEvT0_iT1_T2_DpNS2_10kernel_argIT3_EE:
.text._ZN3cub18CUB_300001_SM_10006detail9transform16transform_kernelINS2_10policy_hubILb1EN4cuda3std3__45tupleIJN6thrust24THRUST_300001_SM_1000_NS6detail15normal_iteratorINSA_10device_ptrIfEEEESF_EEEE10policy1000Ei13saxpy_functorSF_JPfSK_EEEvT0_iT1_T2_DpNS2_10kernel_argIT3_EE:
[----:B------:R-:W-:Y:S08]  /*0000*/  LDC R1, c[0x0][0x37c] ;  /* 0x0000df00ff017b82 */ /* 0x000ff00000000800 */
[----:B------:R-:W0:Y:S01]  /*0010*/  S2UR UR18, SR_CTAID.X ;  /* 0x00000000001279c3 */ /* 0x000e220000002500 */
[----:B------:R-:W1:Y:S01]  /*0020*/  LDCU.64 UR12, c[0x0][0x380] ;  /* 0x00007000ff0c77ac */ /* 0x000e620008000a00 */
[----:B------:R-:W2:Y:S01]  /*0030*/  S2R R0, SR_TID.X ;  /* 0x0000000000007919 */ /* 0x000ea20000002100 */
[----:B------:R-:W-:Y:S01]  /*0040*/  BSSY.RECONVERGENT B0, `(.L_x_169) ;  /* 0x0000020000007945 */ /* 0x000fe20003800200 */
[----:B-1----:R-:W-:-:S04]  /*0050*/  USHF.L.U32 UR11, UR13, 0x7, URZ ;  /* 0x000000070d0b7899 */ /* 0x002fc800080006ff */
[----:B0-----:R-:W-:-:S04]  /*0060*/  UIMAD UR8, UR11, UR18, URZ ;  /* 0x000000120b0872a4 */ /* 0x001fc8000f8e02ff */
[----:B------:R-:W-:-:S04]  /*0070*/  UIADD3 UR10, UPT, UPT, -UR8, UR12, URZ ;  /* 0x0000000c080a7290 */ /* 0x000fc8000fffe1ff */
[----:B------:R-:W-:Y:S01]  /*0080*/  UISETP.LT.AND UP0, UPT, UR11, UR10, UPT ;  /* 0x0000000a0b00728c */ /* 0x000fe2000bf01270 */
[----:B--2---:R-:W-:-:S03]  /*0090*/  SHF.L.U32 R4, R0, 0x7, RZ ;  /* 0x0000000700047819 */ /* 0x004fc600000006ff */
[----:B------:R-:W-:-:S04]  /*00a0*/  USEL UR12, UR11, UR10, UP0 ;  /* 0x0000000a0b0c7287 */ /* 0x000fc80008000000 */
[----:B------:R-:W-:-:S06]  /*00b0*/  USHF.L.U32 UR4, UR12, 0x2, URZ ;  /* 0x000000020c047899 */ /* 0x000fcc00080006ff */
[----:B------:R-:W-:-:S13]  /*00c0*/  ISETP.GE.AND P0, PT, R4, UR4, PT ;  /* 0x0000000404007c0c */ /* 0x000fda000bf06270 */
[----:B------:R-:W-:Y:S05]  /*00d0*/  @P0 BRA `(.L_x_170) ;  /* 0x0000000000580947 */ /* 0x000fea0003800000 */
[----:B------:R-:W0:Y:S01]  /*00e0*/  LDC.64 R2, c[0x0][0x398] ;  /* 0x0000e600ff027b82 */ /* 0x000e220000000a00 */
[----:B------:R-:W-:Y:S01]  /*00f0*/  MOV R7, UR8 ;  /* 0x0000000800077c02 */ /* 0x000fe20008000f00 */
[----:B------:R-:W-:Y:S01]  /*0100*/  BSSY.RECONVERGENT B1, `(.L_x_171) ;  /* 0x000000a000017945 */ /* 0x000fe20003800200 */
[----:B------:R-:W-:Y:S02]  /*0110*/  IMAD.MOV.U32 R5, RZ, RZ, R4 ;  /* 0x000000ffff057224 */ /* 0x000fe400078e0004 */
[----:B0-----:R-:W-:-:S04]  /*0120*/  IMAD.WIDE.U32 R2, R0, 0x80, R2 ;  /* 0x0000008000027825 */ /* 0x001fc800078e0002 */
[----:B------:R-:W-:-:S07]  /*0130*/  IMAD.WIDE R2, R7, 0x4, R2 ;  /* 0x0000000407027825 */ /* 0x000fce00078e0202 */
.L_x_172:
[----:B------:R-:W-:Y:S01]  /*0140*/  IADD3 R5, PT, PT, R5, 0x4000, RZ ;  /* 0x0000400005057810 */ /* 0x000fe20007ffe0ff */
[----:B------:R0:W-:Y:S03]  /*0150*/  CCTL.E.PF2 [R2] ;  /* 0x000000000200798f */ /* 0x0001e60000800100 */
[----:B------:R-:W-:Y:S02]  /*0160*/  ISETP.GE.AND P0, PT, R5, UR4, PT ;  /* 0x0000000405007c0c */ /* 0x000fe4000bf06270 */
[----:B0-----:R-:W-:-:S04]  /*0170*/  IADD3 R2, P1, PT, R2, 0x4000, RZ ;  /* 0x0000400002027810 */ /* 0x001fc80007f3e0ff */
[----:B------:R-:W-:-:S07]  /*0180*/  IADD3.X R3, PT, PT, RZ, R3, RZ, P1, !PT ;  /* 0x00000003ff037210 */ /* 0x000fce0000ffe4ff */
[----:B------:R-:W-:Y:S05]  /*0190*/  @!P0 BRA `(.L_x_172) ;  /* 0xfffffffc00e88947 */ /* 0x000fea000383ffff */
[----:B------:R-:W-:Y:S05]  /*01a0*/  BSYNC.RECONVERGENT B1 ;  /* 0x0000000000017941 */ /* 0x000fea0003800200 */
.L_x_171:
[----:B------:R-:W0:Y:S02]  /*01b0*/  LDC.64 R2, c[0x0][0x3a8] ;  /* 0x0000ea00ff027b82 */ /* 0x000e240000000a00 */
[----:B0-----:R-:W-:-:S04]  /*01c0*/  IMAD.WIDE.U32 R2, R0, 0x80, R2 ;  /* 0x0000008000027825 */ /* 0x001fc800078e0002 */
[----:B------:R-:W-:-:S07]  /*01d0*/  IMAD.WIDE R2, R7, 0x4, R2 ;  /* 0x0000000407027825 */ /* 0x000fce00078e0202 */
.L_x_173:
[----:B------:R-:W-:Y:S01]  /*01e0*/  VIADD R4, R4, 0x4000 ;  /* 0x0000400004047836 */ /* 0x000fe20000000000 */
[----:B------:R0:W-:Y:S04]  /*01f0*/  CCTL.E.PF2 [R2] ;  /* 0x000000000200798f */ /* 0x0001e80000800100 */
[----:B------:R-:W-:Y:S02]  /*0200*/  ISETP.GE.AND P0, PT, R4, UR4, PT ;  /* 0x0000000404007c0c */ /* 0x000fe4000bf06270 */
[----:B0-----:R-:W-:-:S04]  /*0210*/  IADD3 R2, P1, PT, R2, 0x4000, RZ ;  /* 0x0000400002027810 */ /* 0x001fc80007f3e0ff */
[----:B------:R-:W-:-:S07]  /*0220*/  IADD3.X R3, PT, PT, RZ, R3, RZ, P1, !PT ;  /* 0x00000003ff037210 */ /* 0x000fce0000ffe4ff */
[----:B------:R-:W-:Y:S05]  /*0230*/  @!P0 BRA `(.L_x_173) ;  /* 0xfffffffc00e88947 */ /* 0x000fea000383ffff */
.L_x_170:
[----:B------:R-:W-:Y:S05]  /*0240*/  BSYNC.RECONVERGENT B0 ;  /* 0x0000000000007941 */ /* 0x000fea0003800200 */
.L_x_169:
[----:B------:R-:W0:Y:S01]  /*0250*/  LDCU.128 UR4, c[0x0][0x390] ;  /* 0x00007200ff0477ac */ /* 0x000e220008000c00 */
[----:B------:R-:W-:Y:S01]  /*0260*/  UIMAD.WIDE UR8, UR8, 0x4, URZ ;  /* 0x00000004080878a5 */ /* 0x000fe2000f8e02ff */
[----:B------:R-:W1:Y:S01]  /*0270*/  LDCU.64 UR20, c[0x0][0x358] ;  /* 0x00006b00ff1477ac */ /* 0x000e620008000a00 */
[----:B------:R-:W2:Y:S02]  /*0280*/  LDCU.64 UR14, c[0x0][0x3a8] ;  /* 0x00007500ff0e77ac */ /* 0x000ea40008000a00 */
[----:B0-----:R-:W-:-:S04]  /*0290*/  UIADD3 UR16, UP0, UPT, UR8, UR4, URZ ;  /* 0x0000000408107290 */ /* 0x001fc8000ff1e0ff */
[----:B------:R-:W-:Y:S02]  /*02a0*/  UIADD3.X UR17, UPT, UPT, UR9, UR5, URZ, UP0, !UPT ;  /* 0x0000000509117290 */ /* 0x000fe400087fe4ff */
[----:B------:R-:W-:-:S09]  /*02b0*/  UISETP.GT.AND UP0, UPT, UR11, UR10, UPT ;  /* 0x0000000a0b00728c */ /* 0x000fd2000bf04270 */
[----:B-12---:R-:W-:Y:S05]  /*02c0*/  BRA.U UP0, `(.L_x_174) ;  /* 0x0000000900647547 */ /* 0x006fea000b800000 */
[----:B------:R-:W-:-:S06]  /*02d0*/  UISETP.GE.AND UP0, UPT, UR13, 0x1, UPT ;  /* 0x000000010d00788c */ /* 0x000fcc000bf06270 */
[----:B------:R-:W-:-:S13]  /*02e0*/  PLOP3.LUT P0, PT, PT, PT, UP0, 0x80, 0x8 ;  /* 0x000000000008781c */ /* 0x000fda0003f0f008 */
[----:B------:R-:W-:Y:S05]  /*02f0*/  @!P0 EXIT ;  /* 0x000000000000894d */ /* 0x000fea0003800000 */
[----:B------:R-:W-:Y:S01]  /*0300*/  UISETP.GE.U32.AND UP0, UPT, UR13, 0x8, UPT ;  /* 0x000000080d00788c */ /* 0x000fe2000bf06070 */
[----:B------:R-:W-:-:S08]  /*0310*/  HFMA2 R10, -RZ, RZ, 0, 0 ;  /* 0x00000000ff0a7431 */ /* 0x000fd000000001ff */
[----:B------:R-:W-:Y:S05]  /*0320*/  BRA.U !UP0, `(.L_x_175) ;  /* 0x00000005082c7547 */ /* 0x000fea000b800000 */
[----:B------:R-:W0:Y:S01]  /*0330*/  LDC.64 R2, c[0x0][0x390] ;  /* 0x0000e400ff027b82 */ /* 0x000e220000000a00 */
[----:B------:R-:W-:Y:S01]  /*0340*/  UMOV UR10, UR8 ;  /* 0x00000008000a7c82 */ /* 0x000fe20008000000 */
[----:B------:R-:W-:Y:S01]  /*0350*/  UMOV UR11, UR9 ;  /* 0x00000009000b7c82 */ /* 0x000fe20008000000 */
[----:B------:R-:W-:Y:S02]  /*0360*/  UIADD3 UR9, UP2, UPT, UR10, 0x600, URZ ;  /* 0x000006000a097890 */ /* 0x000fe4000ff5e0ff */
[----:B------:R-:W-:Y:S02]  /*0370*/  ULOP3.LUT UR8, UR13, 0x7ffffff8, URZ, 0xc0, !UPT ;  /* 0x7ffffff80d087892 */ /* 0x000fe4000f8ec0ff */
[----:B------:R-:W-:Y:S01]  /*0380*/  UIADD3 UR12, UP0, UPT, UR9, UR4, URZ ;  /* 0x00000004090c7290 */ /* 0x000fe2000ff1e0ff */
[----:B------:R-:W1:Y:S01]  /*0390*/  LDC.64 R4, c[0x0][0x398] ;  /* 0x0000e600ff047b82 */ /* 0x000e620000000a00 */
[----:B------:R-:W-:Y:S02]  /*03a0*/  UIADD3.X UR4, UPT, UPT, URZ, UR11, URZ, UP2, !UPT ;  /* 0x0000000bff047290 */ /* 0x000fe400097fe4ff */
[----:B------:R-:W-:-:S02]  /*03b0*/  UIADD3 UR6, UP1, UPT, UR9, UR6, URZ ;  /* 0x0000000609067290 */ /* 0x000fc4000ff3e0ff */
[----:B------:R-:W-:Y:S01]  /*03c0*/  UIADD3 UR14, UP2, UPT, UR9, UR14, URZ ;  /* 0x0000000e090e7290 */ /* 0x000fe2000ff5e0ff */
[----:B------:R-:W2:Y:S02]  /*03d0*/  LDCU UR19, c[0x0][0x388] ;  /* 0x00007100ff1377ac */ /* 0x000ea40008000800 */
[----:B------:R-:W3:Y:S01]  /*03e0*/  LDC.64 R6, c[0x0][0x3a8] ;  /* 0x0000ea00ff067b82 */ /* 0x000ee20000000a00 */
[----:B------:R-:W-:Y:S02]  /*03f0*/  UIADD3.X UR7, UPT, UPT, UR4, UR7, URZ, UP1, !UPT ;  /* 0x0000000704077290 */ /* 0x000fe40008ffe4ff */
[----:B------:R-:W-:Y:S02]  /*0400*/  UIADD3.X UR5, UPT, UPT, UR4, UR5, URZ, UP0, !UPT ;  /* 0x0000000504057290 */ /* 0x000fe400087fe4ff */
[----:B------:R-:W-:Y:S01]  /*0410*/  UIADD3.X UR15, UPT, UPT, UR4, UR15, URZ, UP2, !UPT ;  /* 0x0000000f040f7290 */ /* 0x000fe200097fe4ff */
[----:B0-----:R-:W-:Y:S01]  /*0420*/  IMAD.WIDE.U32 R2, R0, 0x4, R2 ;  /* 0x0000000400027825 */ /* 0x001fe200078e0002 */
[----:B------:R-:W-:-:S03]  /*0430*/  UIADD3 UR8, UPT, UPT, -UR8, URZ, URZ ;  /* 0x000000ff08087290 */ /* 0x000fc6000fffe1ff */
[----:B-1----:R-:W-:-:S04]  /*0440*/  IMAD.WIDE.U32 R4, R0, 0x4, R4 ;  /* 0x0000000400047825 */ /* 0x002fc800078e0004 */
[----:B---3--:R-:W-:-:S04]  /*0450*/  IMAD.WIDE.U32 R6, R0, 0x4, R6 ;  /* 0x0000000400067825 */ /* 0x008fc800078e0006 */
[----:B--2---:R-:W-:-:S07]  /*0460*/  VIADD R0, R0, 0x80 ;  /* 0x0000008000007836 */ /* 0x004fce0000000000 */
.L_x_176:
        /* <DEDUP_REMOVED lines=10> */
[----:B------:R-:W-:-:S02]  /*0510*/  MOV R11, UR15 ;  /* 0x0000000f000b7c02 */ /* 0x000fc40008000f00 */
[----:B------:R-:W-:Y:S01]  /*0520*/  IADD3.X R17, PT, PT, R3, UR11, RZ, P0, !PT ;  /* 0x0000000b03117c10 */ /* 0x000fe200087fe4ff */
[----:B------:R-:W-:-:S04]  /*0530*/  IMAD.WIDE R8, R0, 0x4, R8 ;  /* 0x0000000400087825 */ /* 0x000fc800078e0208 */
        /* <DEDUP_REMOVED lines=14> */
[----:B------:R-:W3:Y:S04]  /*0620*/  LDG.E R14, desc[UR20][R8.64+-0x200] ;  /* 0xfffe0014080e7981 */ /* 0x000ee8000c1e1900 */
[----:B0-----:R-:W3:Y:S02]  /*0630*/  LDG.E R17, desc[UR20][R10.64+-0x200] ;  /* 0xfffe00140a117981 */ /* 0x001ee4000c1e1900 */
        /* <DEDUP_REMOVED lines=16> */
[----:B------:R-:W-:Y:S02]  /*0740*/  UIADD3 UR10, UP0, UPT, UR10, 0x1000, URZ ;  /* 0x000010000a0a7890 */ /* 0x000fe4000ff1e0ff */
[----:B------:R-:W-:-:S02]  /*0750*/  UIADD3 UR8, UPT, UPT, UR8, 0x8, URZ ;  /* 0x0000000808087890 */ /* 0x000fc4000fffe0ff */
[----:B------:R-:W-:Y:S02]  /*0760*/  UIADD3.X UR11, UPT, UPT, URZ, UR11, URZ, UP0, !UPT ;  /* 0x0000000bff0b7290 */ /* 0x000fe400087fe4ff */
[----:B------:R-:W-:Y:S01]  /*0770*/  UISETP.NE.AND UP0, UPT, UR8, URZ, UPT ;  /* 0x000000ff0800728c */ /* 0x000fe2000bf05270 */
[----:B------:R-:W-:Y:S01]  /*0780*/  IADD3 R0, PT, PT, R0, 0x400, RZ ;  /* 0x0000040000007810 */ /* 0x000fe20007ffe0ff */
[----:B--2---:R-:W-:-:S05]  /*0790*/  FFMA R17, R14, UR19, R17 ;  /* 0x000000130e117c23 */ /* 0x004fca0008000011 */
[----:B------:R3:W-:Y:S02]  /*07a0*/  STG.E desc[UR20][R12.64+0x600], R17 ;  /* 0x000600110c007986 */ /* 0x0007e4000c101914 */
[----:B------:R-:W-:Y:S05]  /*07b0*/  BRA.U UP0, `(.L_x_176) ;  /* 0xfffffffd002c7547 */ /* 0x000fea000b83ffff */
[----:B------:R-:W0:Y:S02]  /*07c0*/  LDC R10, c[0x0][0x384] ;  /* 0x0000e100ff0a7b82 */ /* 0x000e240000000800 */
[----:B0-----:R-:W-:-:S07]  /*07d0*/  LOP3.LUT R10, R10, 0x7ffffff8, RZ, 0xc0, !PT ;  /* 0x7ffffff80a0a7812 */ /* 0x001fce00078ec0ff */
.L_x_175:
[----:B------:R-:W0:Y:S02]  /*07e0*/  LDC R0, c[0x0][0x384] ;  /* 0x0000e100ff007b82 */ /* 0x000e240000000800 */
[----:B0-----:R-:W-:-:S13]  /*07f0*/  LOP3.LUT P0, R3, R0, 0x7, RZ, 0xc0, !PT ;  /* 0x0000000700037812 */ /* 0x001fda000780c0ff */
[----:B------:R-:W-:Y:S05]  /*0800*/  @!P0 EXIT ;  /* 0x000000000000894d */ /* 0x000fea0003800000 */
[----:B------:R-:W0:Y:S01]  /*0810*/  LDCU.64 UR4, c[0x0][0x3a8] ;  /* 0x00007500ff0477ac */ /* 0x000e220008000a00 */
[C---:B------:R-:W-:Y:S01]  /*0820*/  SHF.L.U32 R2, R0.reuse, 0x7, RZ ;  /* 0x0000000700027819 */ /* 0x040fe200000006ff */
[----:B------:R-:W1:Y:S01]  /*0830*/  S2R R11, SR_TID.X ;  /* 0x00000000000b7919 */ /* 0x000e620000002100 */
[----:B------:R-:W-:Y:S01]  /*0840*/  ISETP.GE.U32.AND P0, PT, R3, 0x4, PT ;  /* 0x000000040300780c */ /* 0x000fe20003f06070 */
[----:B------:R-:W2:Y:S01]  /*0850*/  LDCU.64 UR6, c[0x0][0x398] ;  /* 0x00007300ff0677ac */ /* 0x000ea20008000a00 */
[----:B------:R-:W-:Y:S01]  /*0860*/  LOP3.LUT R16, R0, 0x3, RZ, 0xc0, !PT ;  /* 0x0000000300107812 */ /* 0x000fe200078ec0ff */
[----:B------:R-:W-:-:S03]  /*0870*/  IMAD R2, R2, UR18, RZ ;  /* 0x0000001202027c24 */ /* 0x000fc6000f8e02ff */
[----:B------:R-:W-:Y:S01]  /*0880*/  ISETP.NE.AND P1, PT, R16, RZ, PT ;  /* 0x000000ff1000720c */ /* 0x000fe20003f25270 */
[----:B------:R-:W-:-:S03]  /*0890*/  IMAD.WIDE R4, R2, 0x4, RZ ;  /* 0x0000000402047825 */ /* 0x000fc600078e02ff */
[C---:B0-----:R-:W-:Y:S02]  /*08a0*/  IADD3 R2, P2, PT, R4.reuse, UR4, RZ ;  /* 0x0000000404027c10 */ /* 0x041fe4000ff5e0ff */
[----:B--2---:R-:W-:Y:S02]  /*08b0*/  IADD3 R4, P3, PT, R4, UR6, RZ ;  /* 0x0000000604047c10 */ /* 0x004fe4000ff7e0ff */
[C---:B------:R-:W-:Y:S02]  /*08c0*/  IADD3.X R3, PT, PT, R5.reuse, UR5, RZ, P2, !PT ;  /* 0x0000000505037c10 */ /* 0x040fe400097fe4ff */
[----:B------:R-:W-:Y:S01]  /*08d0*/  IADD3.X R5, PT, PT, R5, UR7, RZ, P3, !PT ;  /* 0x0000000705057c10 */ /* 0x000fe20009ffe4ff */
[----:B------:R-:W-:Y:S08]  /*08e0*/  @!P0 BRA `(.L_x_177) ;  /* 0x00000000005c8947 */ /* 0x000ff00003800000 */
[----:B-1-3--:R-:W-:Y:S01]  /*08f0*/  IMAD R13, R10, 0x80, R11 ;  /* 0x000000800a0d7824 */ /* 0x00afe200078e020b */
[----:B------:R-:W0:Y:S03]  /*0900*/  LDCU UR4, c[0x0][0x388] ;  /* 0x00007100ff0477ac */ /* 0x000e260008000800 */
[----:B------:R-:W-:-:S04]  /*0910*/  IMAD.WIDE R8, R13, 0x4, R4 ;  /* 0x000000040d087825 */ /* 0x000fc800078e0204 */
[----:B------:R-:W-:Y:S01]  /*0920*/  IMAD.WIDE R6, R13, 0x4, R2 ;  /* 0x000000040d067825 */ /* 0x000fe200078e0202 */
[----:B------:R-:W0:Y:S04]  /*0930*/  LDG.E R14, desc[UR20][R8.64] ;  /* 0x00000014080e7981 */ /* 0x000e28000c1e1900 */
[----:B------:R-:W0:Y:S01]  /*0940*/  LDG.E R15, desc[UR20][R6.64] ;  /* 0x00000014060f7981 */ /* 0x000e22000c1e1900 */
[----:B------:R-:W-:-:S05]  /*0950*/  MOV R12, 0x4 ;  /* 0x00000004000c7802 */ /* 0x000fca0000000f00 */
[----:B------:R-:W-:-:S04]  /*0960*/  IMAD.WIDE R12, R13, R12, UR16 ;  /* 0x000000100d0c7e25 */ /* 0x000fc8000f8e020c */
        /* <DEDUP_REMOVED lines=15> */
.L_x_177:
[----:B------:R-:W-:Y:S05]  /*0a60*/  @!P1 EXIT ;  /* 0x000000000000994d */ /* 0x000fea0003800000 */
[----:B------:R-:W-:Y:S02]  /*0a70*/  ISETP.NE.AND P0, PT, R16, 0x1, PT ;  /* 0x000000011000780c */ /* 0x000fe40003f05270 */
[----:B------:R-:W-:-:S04]  /*0a80*/  LOP3.LUT R0, R0, 0x1, RZ, 0xc0, !PT ;  /* 0x0000000100007812 */ /* 0x000fc800078ec0ff */
[----:B------:R-:W-:-:S07]  /*0a90*/  ISETP.NE.U32.AND P1, PT, R0, 0x1, PT ;  /* 0x000000010000780c */ /* 0x000fce0003f25070 */
[----:B------:R-:W-:Y:S06]  /*0aa0*/  @!P0 BRA `(.L_x_178) ;  /* 0x00000000003c8947 */ /* 0x000fec0003800000 */
[----:B01-3--:R-:W-:Y:S01]  /*0ab0*/  IMAD R13, R10, 0x80, R11 ;  /* 0x000000800a0d7824 */ /* 0x00bfe200078e020b */
[----:B------:R-:W0:Y:S03]  /*0ac0*/  LDCU UR4, c[0x0][0x388] ;  /* 0x00007100ff0477ac */ /* 0x000e260008000800 */
[----:B------:R-:W-:-:S04]  /*0ad0*/  IMAD.WIDE R6, R13, 0x4, R4 ;  /* 0x000000040d067825 */ /* 0x000fc800078e0204 */
[----:B------:R-:W-:Y:S01]  /*0ae0*/  IMAD.WIDE R8, R13, 0x4, R2 ;  /* 0x000000040d087825 */ /* 0x000fe200078e0202 */
[----:B------:R-:W0:Y:S04]  /*0af0*/  LDG.E R0, desc[UR20][R6.64] ;  /* 0x0000001406007981 */ /* 0x000e28000c1e1900 */
[----:B------:R-:W0:Y:S01]  /*0b00*/  LDG.E R15, desc[UR20][R8.64] ;  /* 0x00000014080f7981 */ /* 0x000e22000c1e1900 */
[----:B------:R-:W-:-:S05]  /*0b10*/  HFMA2 R12, -RZ, RZ, 0, 2.384185791015625e-07 ;  /* 0x00000004ff0c7431 */ /* 0x000fca00000001ff */
[----:B------:R-:W-:-:S04]  /*0b20*/  IMAD.WIDE R12, R13, R12, UR16 ;  /* 0x000000100d0c7e25 */ /* 0x000fc8000f8e020c */
[----:B0-----:R-:W-:-:S05]  /*0b30*/  FFMA R15, R0, UR4, R15 ;  /* 0x00000004000f7c23 */ /* 0x001fca000800000f */
[----:B------:R2:W-:Y:S04]  /*0b40*/  STG.E desc[UR20][R12.64], R15 ;  /* 0x0000000f0c007986 */ /* 0x0005e8000c101914 */
[----:B------:R-:W3:Y:S04]  /*0b50*/  LDG.E R0, desc[UR20][R6.64+0x200] ;  /* 0x0002001406007981 */ /* 0x000ee8000c1e1900 */
[----:B------:R-:W3:Y:S01]  /*0b60*/  LDG.E R17, desc[UR20][R8.64+0x200] ;  /* 0x0002001408117981 */ /* 0x000ee2000c1e1900 */
[----:B------:R-:W-:Y:S01]  /*0b70*/  IADD3 R10, PT, PT, R10, 0x2, RZ ;  /* 0x000000020a0a7810 */ /* 0x000fe20007ffe0ff */
[----:B---3--:R-:W-:-:S05]  /*0b80*/  FFMA R17, R0, UR4, R17 ;  /* 0x0000000400117c23 */ /* 0x008fca0008000011 */
[----:B------:R2:W-:Y:S02]  /*0b90*/  STG.E desc[UR20][R12.64+0x200], R17 ;  /* 0x000200110c007986 */ /* 0x0005e4000c101914 */
.L_x_178:
[----:B------:R-:W-:Y:S05]  /*0ba0*/  @P1 EXIT ;  /* 0x000000000000194d */ /* 0x000fea0003800000 */
[----:B-1----:R-:W-:Y:S01]  /*0bb0*/  IMAD R7, R10, 0x80, R11 ;  /* 0x000000800a077824 */ /* 0x002fe200078e020b */
[----:B------:R-:W1:Y:S03]  /*0bc0*/  LDCU UR4, c[0x0][0x388] ;  /* 0x00007100ff0477ac */ /* 0x000e660008000800 */
[----:B------:R-:W-:-:S04]  /*0bd0*/  IMAD.WIDE R4, R7, 0x4, R4 ;  /* 0x0000000407047825 */ /* 0x000fc800078e0204 */
[----:B------:R-:W-:Y:S02]  /*0be0*/  IMAD.WIDE R2, R7, 0x4, R2 ;  /* 0x0000000407027825 */ /* 0x000fe400078e0202 */
[----:B------:R-:W1:Y:S04]  /*0bf0*/  LDG.E R4, desc[UR20][R4.64] ;  /* 0x0000001404047981 */ /* 0x000e68000c1e1900 */
[----:B------:R-:W1:Y:S01]  /*0c00*/  LDG.E R3, desc[UR20][R2.64] ;  /* 0x0000001402037981 */ /* 0x000e62000c1e1900 */
[----:B------:R-:W-:-:S05]  /*0c10*/  MOV R6, 0x4 ;  /* 0x0000000400067802 */ /* 0x000fca0000000f00 */
[----:B------:R-:W-:-:S04]  /*0c20*/  IMAD.WIDE R6, R7, R6, UR16 ;  /* 0x0000001007067e25 */ /* 0x000fc8000f8e0206 */
[----:B-1----:R-:W-:-:S05]  /*0c30*/  FFMA R9, R4, UR4, R3 ;  /* 0x0000000404097c23 */ /* 0x002fca0008000003 */
[----:B------:R-:W-:Y:S01]  /*0c40*/  STG.E desc[UR20][R6.64], R9 ;  /* 0x0000000906007986 */ /* 0x000fe2000c101914 */
[----:B------:R-:W-:Y:S05]  /*0c50*/  EXIT ;  /* 0x000000000000794d */ /* 0x000fea0003800000 */
.L_x_174:
[----:B------:R-:W0:Y:S02]  /*0c60*/  LDC R6, c[0x0][0x384] ;  /* 0x0000e100ff067b82 */ /* 0x000e240000000800 */
[----:B0-----:R-:W-:-:S13]  /*0c70*/  ISETP.GE.AND P0, PT, R6, 0x1, PT ;  /* 0x000000010600780c */ /* 0x001fda0003f06270 */
[----:B------:R-:W-:Y:S05]  /*0c80*/  @!P0 EXIT ;  /* 0x000000000000894d */ /* 0x000fea0003800000 */
[----:B------:R-:W0:Y:S01]  /*0c90*/  LDCU.64 UR4, c[0x0][0x398] ;  /* 0x00007300ff0477ac */ /* 0x000e220008000a00 */
[C---:B------:R-:W-:Y:S01]  /*0ca0*/  SHF.L.U32 R2, R6.reuse, 0x7, RZ ;  /* 0x0000000706027819 */ /* 0x040fe200000006ff */
[----:B------:R-:W1:Y:S01]  /*0cb0*/  S2R R0, SR_TID.X ;  /* 0x0000000000007919 */ /* 0x000e620000002100 */
[----:B------:R-:W-:Y:S01]  /*0cc0*/  HFMA2 R7, -RZ, RZ, 0, 0 ;  /* 0x00000000ff077431 */ /* 0x000fe200000001ff */
[----:B------:R-:W2:Y:S01]  /*0cd0*/  LDCU.64 UR6, c[0x0][0x3a8] ;  /* 0x00007500ff0677ac */ /* 0x000ea20008000a00 */
[----:B------:R-:W-:Y:S01]  /*0ce0*/  LOP3.LUT R20, R6, 0x7, RZ, 0xc0, !PT ;  /* 0x0000000706147812 */ /* 0x000fe200078ec0ff */
[----:B------:R-:W-:-:S04]  /*0cf0*/  IMAD R2, R2, UR18, RZ ;  /* 0x0000001202027c24 */ /* 0x000fc8000f8e02ff */
[----:B------:R-:W-:-:S03]  /*0d00*/  IMAD.WIDE R4, R2, 0x4, RZ ;  /* 0x0000000402047825 */ /* 0x000fc600078e02ff */
[----:B0-----:R-:W-:-:S04]  /*0d10*/  IADD3 R2, P0, PT, R4, UR4, RZ ;  /* 0x0000000404027c10 */ /* 0x001fc8000ff1e0ff */
[----:B------:R-:W-:Y:S02]  /*0d20*/  IADD3.X R3, PT, PT, R5, UR5, RZ, P0, !PT ;  /* 0x0000000505037c10 */ /* 0x000fe400087fe4ff */
[----:B------:R-:W-:Y:S02]  /*0d30*/  ISETP.GE.U32.AND P0, PT, R6, 0x8, PT ;  /* 0x000000080600780c */ /* 0x000fe40003f06070 */
[----:B--2---:R-:W-:-:S04]  /*0d40*/  IADD3 R4, P1, PT, R4, UR6, RZ ;  /* 0x0000000604047c10 */ /* 0x004fc8000ff3e0ff */
[----:B------:R-:W-:-:S07]  /*0d50*/  IADD3.X R5, PT, PT, R5, UR7, RZ, P1, !PT ;  /* 0x0000000705057c10 */ /* 0x000fce0008ffe4ff */
[----:B-1----:R-:W-:Y:S05]  /*0d60*/  @!P0 BRA `(.L_x_179) ;  /* 0x0000000400208947 */ /* 0x002fea0003800000 */
[----:B------:R-:W-:Y:S01]  /*0d70*/  LOP3.LUT R7, R6, 0x7ffffff8, RZ, 0xc0, !PT ;  /* 0x7ffffff806077812 */ /* 0x000fe200078ec0ff */
[----:B------:R-:W-:Y:S01]  /*0d80*/  IMAD.MOV.U32 R6, RZ, RZ, RZ ;  /* 0x000000ffff067224 */ /* 0x000fe200078e00ff */
[----:B------:R-:W0:Y:S06]  /*0d90*/  LDCU UR4, c[0x0][0x388] ;  /* 0x00007100ff0477ac */ /* 0x000e2c0008000800 */
.L_x_182:
[----:B-1----:R-:W-:-:S04]  /*0da0*/  LEA R13, R6, R0, 0x7 ;  /* 0x00000000060d7211 */ /* 0x002fc800078e38ff */
[----:B------:R-:W-:-:S13]  /*0db0*/  ISETP.GE.AND P0, PT, R13, UR12, PT ;  /* 0x0000000c0d007c0c */ /* 0x000fda000bf06270 */
[C---:B------:R-:W-:Y:S01]  /*0dc0*/  @!P0 IMAD.WIDE.U32 R14, R13.reuse, 0x4, R2 ;  /* 0x000000040d0e8825 */ /* 0x040fe200078e0002 */
[----:B------:R-:W1:Y:S03]  /*0dd0*/  @!P0 LDC R21, c[0x0][0x388] ;  /* 0x0000e200ff158b82 */ /* 0x000e660000000800 */
[C---:B------:R-:W-:Y:S02]  /*0de0*/  @!P0 IMAD.WIDE.U32 R18, R13.reuse, 0x4, R4 ;  /* 0x000000040d128825 */ /* 0x040fe400078e0004 */
[----:B------:R-:W1:Y:S04]  /*0df0*/  @!P0 LDG.E R14, desc[UR20][R14.64] ;  /* 0x000000140e0e8981 */ /* 0x000e68000c1e1900 */
[----:B------:R2:W1:Y:S01]  /*0e00*/  @!P0 LDG.E R19, desc[UR20][R18.64] ;  /* 0x0000001412138981 */ /* 0x000462000c1e1900 */
[----:B------:R-:W-:-:S02]  /*0e10*/  IADD3 R23, PT, PT, R13, 0x80, RZ ;  /* 0x000000800d177810 */ /* 0x000fc40007ffe0ff */
[----:B------:R-:W-:Y:S02]  /*0e20*/  MOV R16, 0x4 ;  /* 0x0000000400107802 */ /* 0x000fe40000000f00 */
[C---:B------:R-:W-:Y:S01]  /*0e30*/  ISETP.GE.AND P1, PT, R23.reuse, UR12, PT ;  /* 0x0000000c17007c0c */ /* 0x040fe2000bf26270 */
[----:B------:R-:W-:-:S04]  /*0e40*/  IMAD.WIDE R8, R23, 0x4, R2 ;  /* 0x0000000417087825 */ /* 0x000fc800078e0202 */
[----:B------:R-:W-:-:S04]  /*0e50*/  @!P0 IMAD.WIDE.U32 R16, R13, R16, UR16 ;  /* 0x000000100d108e25 */ /* 0x000fc8000f8e0010 */
[----:B------:R-:W-:-:S04]  /*0e60*/  IMAD.WIDE R10, R23, 0x4, R4 ;  /* 0x00000004170a7825 */ /* 0x000fc800078e0204 */
[----:B--2---:R-:W2:Y:S01]  /*0e70*/  @!P1 LDC R18, c[0x0][0x388] ;  /* 0x0000e200ff129b82 */ /* 0x004ea20000000800 */
[----:B-1----:R-:W-:-:S05]  /*0e80*/  @!P0 FFMA R21, R14, R21, R19 ;  /* 0x000000150e158223 */ /* 0x002fca0000000013 */
[----:B------:R1:W-:Y:S04]  /*0e90*/  @!P0 STG.E desc[UR20][R16.64], R21 ;  /* 0x0000001510008986 */ /* 0x0003e8000c101914 */
[----:B------:R-:W2:Y:S04]  /*0ea0*/  @!P1 LDG.E R12, desc[UR20][R8.64] ;  /* 0x00000014080c9981 */ /* 0x000ea8000c1e1900 */
[----:B------:R-:W2:Y:S01]  /*0eb0*/  @!P1 LDG.E R19, desc[UR20][R10.64] ;  /* 0x000000140a139981 */ /* 0x000ea2000c1e1900 */
[----:B------:R-:W-:-:S05]  /*0ec0*/  VIADD R14, R13, 0x100 ;  /* 0x000001000d0e7836 */ /* 0x000fca0000000000 */
[----:B------:R-:W-:Y:S01]  /*0ed0*/  ISETP.GE.AND P0, PT, R14, UR12, PT ;  /* 0x0000000c0e007c0c */ /* 0x000fe2000bf06270 */
[----:B------:R-:W-:-:S05]  /*0ee0*/  HFMA2 R14, -RZ, RZ, 0, 2.384185791015625e-07 ;  /* 0x00000004ff0e7431 */ /* 0x000fca00000001ff */
[----:B------:R-:W-:-:S04]  /*0ef0*/  IMAD.WIDE R14, R23, R14, UR16 ;  /* 0x00000010170e7e25 */ /* 0x000fc8000f8e020e */
[----:B--2---:R-:W-:-:S03]  /*0f00*/  @!P1 FFMA R19, R12, R18, R19 ;  /* 0x000000120c139223 */ /* 0x004fc60000000013 */
[----:B------:R-:W2:Y:S02]  /*0f10*/  @!P0 LDC R18, c[0x0][0x388] ;  /* 0x0000e200ff128b82 */ /* 0x000ea40000000800 */
[----:B------:R3:W-:Y:S04]  /*0f20*/  @!P1 STG.E desc[UR20][R14.64], R19 ;  /* 0x000000130e009986 */ /* 0x0007e8000c101914 */
[----:B------:R-:W2:Y:S04]  /*0f30*/  @!P0 LDG.E R12, desc[UR20][R8.64+0x200] ;  /* 0x00020014080c8981 */ /* 0x000ea8000c1e1900 */
[----:B-1----:R-:W2:Y:S01]  /*0f40*/  @!P0 LDG.E R17, desc[UR20][R10.64+0x200] ;  /* 0x000200140a118981 */ /* 0x002ea2000c1e1900 */
[----:B------:R-:W-:-:S04]  /*0f50*/  IADD3 R16, PT, PT, R13, 0x180, RZ ;  /* 0x000001800d107810 */ /* 0x000fc80007ffe0ff */
[----:B------:R-:W-:Y:S01]  /*0f60*/  ISETP.GE.AND P1, PT, R16, UR12, PT ;  /* 0x0000000c10007c0c */ /* 0x000fe2000bf26270 */
[----:B--2---:R-:W-:-:S12]  /*0f70*/  @!P0 FFMA R17, R12, R18, R17 ;  /* 0x000000120c118223 */ /* 0x004fd80000000011 */
[----:B------:R-:W1:Y:S01]  /*0f80*/  @!P1 LDC R18, c[0x0][0x388] ;  /* 0x0000e200ff129b82 */ /* 0x000e620000000800 */
[----:B------:R2:W-:Y:S04]  /*0f90*/  @!P0 STG.E desc[UR20][R14.64+0x200], R17 ;  /* 0x000200110e008986 */ /* 0x0005e8000c101914 */
[----:B------:R-:W1:Y:S04]  /*0fa0*/  @!P1 LDG.E R12, desc[UR20][R8.64+0x400] ;  /* 0x00040014080c9981 */ /* 0x000e68000c1e1900 */
[----:B------:R-:W1:Y:S01]  /*0fb0*/  @!P1 LDG.E R21, desc[UR20][R10.64+0x400] ;  /* 0x000400140a159981 */ /* 0x000e62000c1e1900 */
[----:B------:R-:W-:-:S04]  /*0fc0*/  IADD3 R16, PT, PT, R13, 0x200, RZ ;  /* 0x000002000d107810 */ /* 0x000fc80007ffe0ff */
[----:B------:R-:W-:Y:S01]  /*0fd0*/  ISETP.GE.AND P0, PT, R16, UR12, PT ;  /* 0x0000000c10007c0c */ /* 0x000fe2000bf06270 */
[----:B------:R-:W-:Y:S02]  /*0fe0*/  VIADD R16, R13, 0x280 ;  /* 0x000002800d107836 */ /* 0x000fe40000000000 */
[----:B-1----:R-:W-:-:S10]  /*0ff0*/  @!P1 FFMA R21, R12, R18, R21 ;  /* 0x000000120c159223 */ /* 0x002fd40000000015 */
[----:B------:R-:W1:Y:S01]  /*1000*/  @!P0 LDC R18, c[0x0][0x388] ;  /* 0x0000e200ff128b82 */ /* 0x000e620000000800 */
[----:B------:R4:W-:Y:S04]  /*1010*/  @!P1 STG.E desc[UR20][R14.64+0x400], R21 ;  /* 0x000400150e009986 */ /* 0x0009e8000c101914 */
[----:B------:R-:W1:Y:S04]  /*1020*/  @!P0 LDG.E R12, desc[UR20][R8.64+0x600] ;  /* 0x00060014080c8981 */ /* 0x000e68000c1e1900 */
[----:B---3--:R-:W1:Y:S01]  /*1030*/  @!P0 LDG.E R19, desc[UR20][R10.64+0x600] ;  /* 0x000600140a138981 */ /* 0x008e62000c1e1900 */
[----:B------:R-:W-:-:S02]  /*1040*/  ISETP.GE.AND P1, PT, R16, UR12, PT ;  /* 0x0000000c10007c0c */ /* 0x000fc4000bf26270 */
[----:B------:R-:W-:Y:S01]  /*1050*/  IADD3 R16, PT, PT, R13, 0x300, RZ ;  /* 0x000003000d107810 */ /* 0x000fe20007ffe0ff */
[----:B-1----:R-:W-:-:S10]  /*1060*/  @!P0 FFMA R19, R12, R18, R19 ;  /* 0x000000120c138223 */ /* 0x002fd40000000013 */
[----:B------:R-:W1:Y:S01]  /*1070*/  @!P1 LDC R18, c[0x0][0x388] ;  /* 0x0000e200ff129b82 */ /* 0x000e620000000800 */
[----:B------:R3:W-:Y:S04]  /*1080*/  @!P0 STG.E desc[UR20][R14.64+0x600], R19 ;  /* 0x000600130e008986 */ /* 0x0007e8000c101914 */
[----:B------:R-:W1:Y:S04]  /*1090*/  @!P1 LDG.E R12, desc[UR20][R8.64+0x800] ;  /* 0x00080014080c9981 */ /* 0x000e68000c1e1900 */
[----:B--2---:R-:W1:Y:S01]  /*10a0*/  @!P1 LDG.E R17, desc[UR20][R10.64+0x800] ;  /* 0x000800140a119981 */ /* 0x004e62000c1e1900 */
[----:B------:R-:W-:-:S13]  /*10b0*/  ISETP.GE.AND P0, PT, R16, UR12, PT ;  /* 0x0000000c10007c0c */ /* 0x000fda000bf06270 */
[----:B------:R-:W2:Y:S01]  /*10c0*/  @!P0 LDC R16, c[0x0][0x388] ;  /* 0x0000e200ff108b82 */ /* 0x000ea20000000800 */
[----:B-1----:R-:W-:-:S05]  /*10d0*/  @!P1 FFMA R17, R12, R18, R17 ;  /* 0x000000120c119223 */ /* 0x002fca0000000011 */
[----:B------:R3:W-:Y:S04]  /*10e0*/  @!P1 STG.E desc[UR20][R14.64+0x800], R17 ;  /* 0x000800110e009986 */ /* 0x0007e8000c101914 */
[----:B------:R-:W2:Y:S04]  /*10f0*/  @!P0 LDG.E R12, desc[UR20][R8.64+0xa00] ;  /* 0x000a0014080c8981 */ /* 0x000ea8000c1e1900 */
[----:B----4-:R-:W2:Y:S01]  /*1100*/  @!P0 LDG.E R21, desc[UR20][R10.64+0xa00] ;  /* 0x000a00140a158981 */ /* 0x010ea2000c1e1900 */
[----:B------:R-:W-:Y:S01]  /*1110*/  IADD3 R13, PT, PT, R13, 0x380, RZ ;  /* 0x000003800d0d7810 */ /* 0x000fe20007ffe0ff */
[----:B------:R-:W-:Y:S01]  /*1120*/  BSSY.RECONVERGENT B0, `(.L_x_180) ;  /* 0x000000b000007945 */ /* 0x000fe20003800200 */
[----:B------:R-:W-:-:S04]  /*1130*/  IADD3 R6, PT, PT, R6, 0x8, RZ ;  /* 0x0000000806067810 */ /* 0x000fc80007ffe0ff */
[----:B------:R-:W-:Y:S01]  /*1140*/  ISETP.NE.AND P1, PT, R6, R7, PT ;  /* 0x000000070600720c */ /* 0x000fe20003f25270 */
[----:B--2---:R-:W-:-:S05]  /*1150*/  @!P0 FFMA R21, R12, R16, R21 ;  /* 0x000000100c158223 */ /* 0x004fca0000000015 */
[----:B------:R3:W-:Y:S01]  /*1160*/  @!P0 STG.E desc[UR20][R14.64+0xa00], R21 ;  /* 0x000a00150e008986 */ /* 0x0007e2000c101914 */
[----:B------:R-:W-:-:S13]  /*1170*/  ISETP.GE.AND P0, PT, R13, UR12, PT ;  /* 0x0000000c0d007c0c */ /* 0x000fda000bf06270 */
[----:B---3--:R-:W-:Y:S05]  /*1180*/  @P0 BRA `(.L_x_181) ;  /* 0x0000000000100947 */ /* 0x008fea0003800000 */
[----:B------:R-:W0:Y:S04]  /*1190*/  LDG.E R8, desc[UR20][R8.64+0xc00] ;  /* 0x000c001408087981 */ /* 0x000e28000c1e1900 */
[----:B------:R-:W0:Y:S02]  /*11a0*/  LDG.E R11, desc[UR20][R10.64+0xc00] ;  /* 0x000c00140a0b7981 */ /* 0x000e24000c1e1900 */
[----:B0-----:R-:W-:-:S05]  /*11b0*/  FFMA R13, R8, UR4, R11 ;  /* 0x00000004080d7c23 */ /* 0x001fca000800000b */
[----:B------:R1:W-:Y:S02]  /*11c0*/  STG.E desc[UR20][R14.64+0xc00], R13 ;  /* 0x000c000d0e007986 */ /* 0x0003e4000c101914 */
.L_x_181:
[----:B0-----:R-:W-:Y:S05]  /*11d0*/  BSYNC.RECONVERGENT B0 ;  /* 0x0000000000007941 */ /* 0x001fea0003800200 */
.L_x_180:
[----:B------:R-:W-:Y:S05]  /*11e0*/  @P1 BRA `(.L_x_182) ;  /* 0xfffffff800ec1947 */ /* 0x000fea000383ffff */
.L_x_179:
[----:B------:R-:W-:-:S13]  /*11f0*/  ISETP.NE.AND P0, PT, R20, RZ, PT ;  /* 0x000000ff1400720c */ /* 0x000fda0003f05270 */
[----:B------:R-:W-:Y:S05]  /*1200*/  @!P0 EXIT ;  /* 0x000000000000894d */ /* 0x000fea0003800000 */
[----:B------:R-:W0:Y:S01]  /*1210*/  LDC R6, c[0x0][0x384] ;  /* 0x0000e100ff067b82 */ /* 0x000e220000000800 */
[----:B------:R-:W-:Y:S02]  /*1220*/  ISETP.GE.U32.AND P1, PT, R20, 0x4, PT ;  /* 0x000000041400780c */ /* 0x000fe40003f26070 */
[----:B0-----:R-:W-:-:S04]  /*1230*/  LOP3.LUT R22, R6, 0x3, RZ, 0xc0, !PT ;  /* 0x0000000306167812 */ /* 0x001fc800078ec0ff */
[----:B------:R-:W-:-:S07]  /*1240*/  ISETP.NE.AND P0, PT, R22, RZ, PT ;  /* 0x000000ff1600720c */ /* 0x000fce0003f05270 */
[----:B------:R-:W-:Y:S06]  /*1250*/  @!P1 BRA `(.L_x_183) ;  /* 0x0000000000b49947 */ /* 0x000fec0003800000 */
[----:B------:R-:W-:-:S05]  /*1260*/  IMAD R9, R7, 0x80, R0 ;  /* 0x0000008007097824 */ /* 0x000fca00078e0200 */
[----:B------:R-:W-:-:S13]  /*1270*/  ISETP.GE.AND P1, PT, R9, UR12, PT ;  /* 0x0000000c09007c0c */ /* 0x000fda000bf26270 */
[C---:B-1----:R-:W-:Y:S01]  /*1280*/  @!P1 IMAD.WIDE R12, R9.reuse, 0x4, R2 ;  /* 0x00000004090c9825 */ /* 0x042fe200078e0202 */
[----:B------:R-:W0:Y:S03]  /*1290*/  @!P1 LDC R23, c[0x0][0x388] ;  /* 0x0000e200ff179b82 */ /* 0x000e260000000800 */
[C---:B------:R-:W-:Y:S02]  /*12a0*/  @!P1 IMAD.WIDE R14, R9.reuse, 0x4, R4 ;  /* 0x00000004090e9825 */ /* 0x040fe400078e0204 */
[----:B------:R-:W0:Y:S04]  /*12b0*/  @!P1 LDG.E R12, desc[UR20][R12.64] ;  /* 0x000000140c0c9981 */ /* 0x000e28000c1e1900 */
[----:B------:R-:W0:Y:S01]  /*12c0*/  @!P1 LDG.E R15, desc[UR20][R14.64] ;  /* 0x000000140e0f9981 */ /* 0x000e22000c1e1900 */
[----:B------:R-:W-:-:S02]  /*12d0*/  IADD3 R21, PT, PT, R9, 0x80, RZ ;  /* 0x0000008009157810 */ /* 0x000fc40007ffe0ff */
[----:B------:R-:W-:Y:S02]  /*12e0*/  MOV R10, 0x4 ;  /* 0x00000004000a7802 */ /* 0x000fe40000000f00 */
[----:B------:R-:W-:-:S03]  /*12f0*/  ISETP.GE.AND P2, PT, R21, UR12, PT ;  /* 0x0000000c15007c0c */ /* 0x000fc6000bf46270 */
[----:B------:R-:W-:-:S10]  /*1300*/  @!P1 IMAD.WIDE R10, R9, R10, UR16 ;  /* 0x00000010090a9e25 */ /* 0x000fd4000f8e020a */
[C---:B------:R-:W-:Y:S01]  /*1310*/  @!P2 IMAD.WIDE R16, R21.reuse, 0x4, R2 ;  /* 0x000000041510a825 */ /* 0x040fe200078e0202 */
[----:B------:R-:W1:Y:S03]  /*1320*/  @!P2 LDC R25, c[0x0][0x388] ;  /* 0x0000e200ff19ab82 */ /* 0x000e660000000800 */
[----:B------:R-:W-:-:S04]  /*1330*/  @!P2 IMAD.WIDE R18, R21, 0x4, R4 ;  /* 0x000000041512a825 */ /* 0x000fc800078e0204 */
[----:B0-----:R-:W-:-:S05]  /*1340*/  @!P1 FFMA R23, R12, R23, R15 ;  /* 0x000000170c179223 */ /* 0x001fca000000000f */
[----:B------:R0:W-:Y:S04]  /*1350*/  @!P1 STG.E desc[UR20][R10.64], R23 ;  /* 0x000000170a009986 */ /* 0x0001e8000c101914 */
[----:B------:R-:W1:Y:S04]  /*1360*/  @!P2 LDG.E R16, desc[UR20][R16.64] ;  /* 0x000000141010a981 */ /* 0x000e68000c1e1900 */
[----:B------:R-:W1:Y:S01]  /*1370*/  @!P2 LDG.E R19, desc[UR20][R18.64] ;  /* 0x000000141213a981 */ /* 0x000e62000c1e1900 */
[----:B------:R-:W-:Y:S01]  /*1380*/  IADD3 R27, PT, PT, R9, 0x100, RZ ;  /* 0x00000100091b7810 */ /* 0x000fe20007ffe0ff */
[----:B------:R-:W-:-:S03]  /*1390*/  IMAD.MOV.U32 R12, RZ, RZ, 0x4 ;  /* 0x00000004ff0c7424 */ /* 0x000fc600078e00ff */
[----:B------:R-:W-:Y:S01]  /*13a0*/  ISETP.GE.AND P1, PT, R27, UR12, PT ;  /* 0x0000000c1b007c0c */ /* 0x000fe2000bf26270 */
[----:B------:R-:W-:-:S12]  /*13b0*/  @!P2 IMAD.WIDE R12, R21, R12, UR16 ;  /* 0x00000010150cae25 */ /* 0x000fd8000f8e020c */
[----:B------:R-:W-:-:S04]  /*13c0*/  @!P1 IMAD.WIDE R14, R27, 0x4, R2 ;  /* 0x000000041b0e9825 */ /* 0x000fc800078e0202 */
[----:B------:R-:W-:-:S04]  /*13d0*/  @!P1 IMAD.WIDE R20, R27, 0x4, R4 ;  /* 0x000000041b149825 */ /* 0x000fc800078e0204 */
[----:B-1----:R-:W-:Y:S02]  /*13e0*/  @!P2 FFMA R25, R16, R25, R19 ;  /* 0x000000191019a223 */ /* 0x002fe40000000013 */
[----:B------:R-:W1:Y:S03]  /*13f0*/  @!P1 LDC R19, c[0x0][0x388] ;  /* 0x0000e200ff139b82 */ /* 0x000e660000000800 */
[----:B------:R2:W-:Y:S04]  /*1400*/  @!P2 STG.E desc[UR20][R12.64], R25 ;  /* 0x000000190c00a986 */ /* 0x0005e8000c101914 */
[----:B------:R3:W1:Y:S04]  /*1410*/  @!P1 LDG.E R14, desc[UR20][R14.64] ;  /* 0x000000140e0e9981 */ /* 0x000668000c1e1900 */
[----:B------:R-:W1:Y:S01]  /*1420*/  @!P1 LDG.E R21, desc[UR20][R20.64] ;  /* 0x0000001414159981 */ /* 0x000e62000c1e1900 */
[----:B0-----:R-:W-:Y:S01]  /*1430*/  IADD3 R23, PT, PT, R9, 0x180, RZ ;  /* 0x0000018009177810 */ /* 0x001fe20007ffe0ff */
[----:B------:R-:W-:-:S03]  /*1440*/  HFMA2 R8, -RZ, RZ, 0, 2.384185791015625e-07 ;  /* 0x00000004ff087431 */ /* 0x000fc600000001ff */
[----:B------:R-:W-:Y:S02]  /*1450*/  ISETP.GE.AND P2, PT, R23, UR12, PT ;  /* 0x0000000c17007c0c */ /* 0x000fe4000bf46270 */
[----:B------:R-:W-:-:S11]  /*1460*/  @!P1 IMAD.WIDE R8, R27, R8, UR16 ;  /* 0x000000101b089e25 */ /* 0x000fd6000f8e0208 */
[C---:B------:R-:W-:Y:S01]  /*1470*/  @!P2 IMAD.WIDE R10, R23.reuse, 0x4, R2 ;  /* 0x00000004170aa825 */ /* 0x040fe200078e0202 */
[----:B---3--:R-:W0:Y:S03]  /*1480*/  @!P2 LDC R15, c[0x0][0x388] ;  /* 0x0000e200ff0fab82 */ /* 0x008e260000000800 */
[----:B------:R-:W-:-:S04]  /*1490*/  @!P2 IMAD.WIDE R16, R23, 0x4, R4 ;  /* 0x000000041710a825 */ /* 0x000fc800078e0204 */
[----:B-1----:R-:W-:-:S05]  /*14a0*/  @!P1 FFMA R19, R14, R19, R21 ;  /* 0x000000130e139223 */ /* 0x002fca0000000015 */
[----:B------:R3:W-:Y:S04]  /*14b0*/  @!P1 STG.E desc[UR20][R8.64], R19 ;  /* 0x0000001308009986 */ /* 0x0007e8000c101914 */
[----:B------:R-:W0:Y:S04]  /*14c0*/  @!P2 LDG.E R10, desc[UR20][R10.64] ;  /* 0x000000140a0aa981 */ /* 0x000e28000c1e1900 */
[----:B------:R-:W0:Y:S01]  /*14d0*/  @!P2 LDG.E R17, desc[UR20][R16.64] ;  /* 0x000000141011a981 */ /* 0x000e22000c1e1900 */
[----:B--2---:R-:W-:Y:S01]  /*14e0*/  MOV R12, 0x4 ;  /* 0x00000004000c7802 */ /* 0x004fe20000000f00 */
[----:B------:R-:W-:-:S04]  /*14f0*/  VIADD R7, R7, 0x4 ;  /* 0x0000000407077836 */ /* 0x000fc80000000000 */
[----:B------:R-:W-:-:S04]  /*1500*/  @!P2 IMAD.WIDE R12, R23, R12, UR16 ;  /* 0x00000010170cae25 */ /* 0x000fc8000f8e020c */
[----:B0-----:R-:W-:-:S05]  /*1510*/  @!P2 FFMA R15, R10, R15, R17 ;  /* 0x0000000f0a0fa223 */ /* 0x001fca0000000011 */
[----:B------:R3:W-:Y:S02]  /*1520*/  @!P2 STG.E desc[UR20][R12.64], R15 ;  /* 0x0000000f0c00a986 */ /* 0x0007e4000c101914 */
.L_x_183:
[----:B------:R-:W-:Y:S05]  /*1530*/  @!P0 EXIT ;  /* 0x000000000000894d */ /* 0x000fea0003800000 */
[----:B------:R-:W-:Y:S02]  /*1540*/  ISETP.NE.AND P0, PT, R22, 0x1, PT ;  /* 0x000000011600780c */ /* 0x000fe40003f05270 */
[----:B------:R-:W-:-:S04]  /*1550*/  LOP3.LUT R6, R6, 0x1, RZ, 0xc0, !PT ;  /* 0x0000000106067812 */ /* 0x000fc800078ec0ff */
[----:B------:R-:W-:-:S07]  /*1560*/  ISETP.NE.U32.AND P2, PT, R6, 0x1, PT ;  /* 0x000000010600780c */ /* 0x000fce0003f45070 */
[----:B------:R-:W-:Y:S06]  /*1570*/  @!P0 BRA `(.L_x_184) ;  /* 0x00000000005c8947 */ /* 0x000fec0003800000 */
[----:B-1-3--:R-:W-:-:S04]  /*1580*/  LEA R13, R7, R0, 0x7 ;  /* 0x00000000070d7211 */ /* 0x00afc800078e38ff */
[----:B------:R-:W-:-:S13]  /*1590*/  ISETP.GE.AND P0, PT, R13, UR12, PT ;  /* 0x0000000c0d007c0c */ /* 0x000fda000bf06270 */
[C---:B------:R-:W-:Y:S01]  /*15a0*/  @!P0 IMAD.WIDE R8, R13.reuse, 0x4, R2 ;  /* 0x000000040d088825 */ /* 0x040fe200078e0202 */
[----:B------:R-:W0:Y:S03]  /*15b0*/  @!P0 LDC R19, c[0x0][0x388] ;  /* 0x0000e200ff138b82 */ /* 0x000e260000000800 */
[C---:B------:R-:W-:Y:S02]  /*15c0*/  @!P0 IMAD.WIDE R10, R13.reuse, 0x4, R4 ;  /* 0x000000040d0a8825 */ /* 0x040fe400078e0204 */
[----:B------:R-:W0:Y:S04]  /*15d0*/  @!P0 LDG.E R8, desc[UR20][R8.64] ;  /* 0x0000001408088981 */ /* 0x000e28000c1e1900 */
[----:B------:R-:W0:Y:S01]  /*15e0*/  @!P0 LDG.E R11, desc[UR20][R10.64] ;  /* 0x000000140a0b8981 */ /* 0x000e22000c1e1900 */
[----:B------:R-:W-:Y:S01]  /*15f0*/  IADD3 R21, PT, PT, R13, 0x80, RZ ;  /* 0x000000800d157810 */ /* 0x000fe20007ffe0ff */
[----:B------:R-:W-:-:S03]  /*1600*/  HFMA2 R12, -RZ, RZ, 0, 2.384185791015625e-07 ;  /* 0x00000004ff0c7431 */ /* 0x000fc600000001ff */
[----:B------:R-:W-:Y:S02]  /*1610*/  ISETP.GE.AND P1, PT, R21, UR12, PT ;  /* 0x0000000c15007c0c */ /* 0x000fe4000bf26270 */
[----:B------:R-:W-:-:S11]  /*1620*/  @!P0 IMAD.WIDE R12, R13, R12, UR16 ;  /* 0x000000100d0c8e25 */ /* 0x000fd6000f8e020c */
[----:B------:R-:W-:-:S04]  /*1630*/  @!P1 IMAD.WIDE R14, R21, 0x4, R2 ;  /* 0x00000004150e9825 */ /* 0x000fc800078e0202 */
[----:B------:R-:W-:-:S04]  /*1640*/  @!P1 IMAD.WIDE R16, R21, 0x4, R4 ;  /* 0x0000000415109825 */ /* 0x000fc800078e0204 */
[----:B0-----:R-:W-:Y:S02]  /*1650*/  @!P0 FFMA R19, R8, R19, R11 ;  /* 0x0000001308138223 */ /* 0x001fe4000000000b */
[----:B------:R-:W0:Y:S03]  /*1660*/  @!P1 LDC R11, c[0x0][0x388] ;  /* 0x0000e200ff0b9b82 */ /* 0x000e260000000800 */
[----:B------:R2:W-:Y:S04]  /*1670*/  @!P0 STG.E desc[UR20][R12.64], R19 ;  /* 0x000000130c008986 */ /* 0x0005e8000c101914 */
[----:B------:R-:W0:Y:S04]  /*1680*/  @!P1 LDG.E R14, desc[UR20][R14.64] ;  /* 0x000000140e0e9981 */ /* 0x000e28000c1e1900 */
[----:B------:R-:W0:Y:S01]  /*1690*/  @!P1 LDG.E R17, desc[UR20][R16.64] ;  /* 0x0000001410119981 */ /* 0x000e22000c1e1900 */
[----:B------:R-:W-:Y:S01]  /*16a0*/  IMAD.MOV.U32 R8, RZ, RZ, 0x4 ;  /* 0x00000004ff087424 */ /* 0x000fe200078e00ff */
[----:B------:R-:W-:-:S03]  /*16b0*/  IADD3 R7, PT, PT, R7, 0x2, RZ ;  /* 0x0000000207077810 */ /* 0x000fc60007ffe0ff */
[----:B------:R-:W-:-:S04]  /*16c0*/  @!P1 IMAD.WIDE R8, R21, R8, UR16 ;  /* 0x0000001015089e25 */ /* 0x000fc8000f8e0208 */
[----:B0-----:R-:W-:-:S05]  /*16d0*/  @!P1 FFMA R11, R14, R11, R17 ;  /* 0x0000000b0e0b9223 */ /* 0x001fca0000000011 */
[----:B------:R2:W-:Y:S02]  /*16e0*/  @!P1 STG.E desc[UR20][R8.64], R11 ;  /* 0x0000000b08009986 */ /* 0x0005e4000c101914 */
.L_x_184:
[----:B------:R-:W-:Y:S05]  /*16f0*/  @P2 EXIT ;  /* 0x000000000000294d */ /* 0x000fea0003800000 */
[----:B------:R-:W-:-:S04]  /*1700*/  LEA R7, R7, R0, 0x7 ;  /* 0x0000000007077211 */ /* 0x000fc800078e38ff */
[----:B------:R-:W-:-:S13]  /*1710*/  ISETP.GE.AND P0, PT, R7, UR12, PT ;  /* 0x0000000c07007c0c */ /* 0x000fda000bf06270 */
[----:B------:R-:W-:Y:S05]  /*1720*/  @P0 EXIT ;  /* 0x000000000000094d */ /* 0x000fea0003800000 */
[C---:B------:R-:W-:Y:S01]  /*1730*/  IMAD.WIDE R2, R7.reuse, 0x4, R2 ;  /* 0x0000000407027825 */ /* 0x040fe200078e0202 */
[----:B------:R-:W2:Y:S03]  /*1740*/  LDCU UR4, c[0x0][0x388] ;  /* 0x00007100ff0477ac */ /* 0x000ea60008000800 */
[----:B------:R-:W-:Y:S02]  /*1750*/  IMAD.WIDE R4, R7, 0x4, R4 ;  /* 0x0000000407047825 */ /* 0x000fe400078e0204 */
[----:B------:R-:W2:Y:S04]  /*1760*/  LDG.E R2, desc[UR20][R2.64] ;  /* 0x0000001402027981 */ /* 0x000ea8000c1e1900 */
[----:B------:R-:W2:Y:S01]  /*1770*/  LDG.E R5, desc[UR20][R4.64] ;  /* 0x0000001404057981 */ /* 0x000ea2000c1e1900 */
[----:B------:R-:W-:-:S05]  /*1780*/  MOV R6, 0x4 ;  /* 0x0000000400067802 */ /* 0x000fca0000000f00 */
[----:B------:R-:W-:-:S04]  /*1790*/  IMAD.WIDE R6, R7, R6, UR16 ;  /* 0x0000001007067e25 */ /* 0x000fc8000f8e0206 */
[----:B--23--:R-:W-:-:S05]  /*17a0*/  FFMA R9, R2, UR4, R5 ;  /* 0x0000000402097c23 */ /* 0x00cfca0008000005 */
[----:B------:R-:W-:Y:S01]  /*17b0*/  STG.E desc[UR20][R6.64], R9 ;  /* 0x0000000906007986 */ /* 0x000fe2000c101914 */
[----:B------:R-:W-:Y:S05]  /*17c0*/  EXIT ;  /* 0x000000000000794d */ /* 0x000fea0003800000 */
.L_x_185:
        /* <DEDUP_REMOVED lines=11> */
.L_x_206:


//--------------------- .text._ZN3cub18CUB_300001_SM_10006detail8for_each13static_kernelINS2_12policy_hub_t12policy_500_tElN6thrust24THRUST_300001_SM_1000_NS8cuda_cub20__uninitialized_copy7functorINS7_6detail15normal_iteratorINS7_10device_ptrIfEEEENS7_7pointerIfNS8_3tagENS7_11use_defaultESI_EEEEEEvT0_T1_ --------------------------
	.section	.text._ZN3cub18CUB_300001_SM_10006detail8for_each13static_kernelINS2_12policy_hub_t12policy_500_tElN6thrust24THRUST_300001_SM_1000_NS8cuda_cub20__uninitialized_copy7functorINS7_6detail15normal_iteratorINS7_10device_ptrIfEEEENS7_7pointerIfNS8_3tagENS7_11use_defaultESI_EEEEEEvT0_T1_,"ax",@progbits
	.align	128
        .global         _ZN3cub18CUB_300001_SM_10006detail8for_each13static_kernelINS2_12policy_hub_t12policy_500_tElN6thrust24THRUST_300001_SM_1000_NS8cuda_cub20__uninitialized_copy7functorINS7_6detail15normal_iteratorINS7_10device_ptrIfEEEENS7_7pointerIfNS8_3tagENS7_11use_defaultESI_EEEEEEvT0_T1_
        .type           _ZN3cub18CUB_300001_SM_10006detail8for_each13static_kernelINS2_12policy_hub_t12policy_500_tElN6thrust24THRUST_300001_SM_1000_NS8cuda_cub20__uninitialized_copy7functorINS7_6detail15normal_iteratorINS7_10device_ptrIfEEEENS7_7pointerIfNS8_3tagENS7_11use_defaultESI_EEEEEEvT0_T1_,@function
        .size           _ZN3cub18CUB_300001_SM_10006detail8for_each13static_kernelINS2_12policy_hub_t12policy_500_tElN6thrust24THRUST_300001_SM_1000_NS8cuda_cub20__uninitialized_copy7functorINS7_6detail15normal_iteratorINS7_10device_ptrIfEEEENS7_7pointerIfNS8_3tagENS7_11use_defaultESI_EEEEEEvT0_T1_,(.L_x_207 - _ZN3cub18CUB_300001_SM_10006detail8for_each13static_kernelINS2_12policy_hub_t12policy_500_tElN6thrust24THRUST_300001_SM_1000_NS8cuda_cub20__uninitialized_copy7functorINS7_6detail15normal_iteratorINS7_10device_ptrIfEEEENS7_7pointerIfNS8_3tagENS7_11use_defaultESI_EEEEEEvT0_T1_)
        .other          _ZN3cub18CUB_300001_SM_10006detail8for_each13static_kernelINS2_12policy_hub_t12policy_500_tElN6thrust24THRUST_300001_SM_1000_NS8cuda_cub20__uninitialized_copy7functorINS7_6detail15normal_iteratorINS7_10device_ptrIfEEEENS7_7pointerIfNS8_3tagENS7_11use_defaultESI_EEEEEEvT0_T1_,@"STO_CUDA_ENTRY STV_DEFAULT"
_ZN3cub18CUB_300001_SM_10006detail8for_each13static_kernelINS2_12policy_hub_t12policy_500_tElN6thrust24THRUST_300001_SM_1000_NS8cuda_cub20__uninitialized_copy7functorINS7_6detail15normal_iteratorINS7_10device_ptrIfEEEENS7_7pointerIfNS8_3tagENS7_11use_defaultESI_EEEEEEvT0_T1_:
.text._ZN3cub18CUB_300001_SM_10006detail8for_each13static_kernelINS2_12policy_hub_t12policy_500_tElN6thrust24THRUST_300001_SM_1000_NS8cuda_cub20__uninitialized_copy7functorINS7_6detail15normal_iteratorINS7_10device_ptrIfEEEENS7_7pointerIfNS8_3tagENS7_11use_defaultESI_EEEEEEvT0_T1_:
[----:B------:R-:W-:Y:S08]  /*0000*/  LDC R1, c[0x0][0x37c] ;  /* 0x0000df00ff017b82 */ /* 0x000ff00000000800 */
[----:B------:R-:W0:Y:S01]  /*0010*/  S2UR UR4, SR_CTAID.X ;  /* 0x00000000000479c3 */ /* 0x000e220000002500 */
[----:B------:R-:W1:Y:S01]  /*0020*/  LDCU.64 UR6, c[0x0][0x380] ;  /* 0x00007000ff0677ac */ /* 0x000e620008000a00 */
[----:B------:R-:W2:Y:S01]  /*0030*/  LDCU.64 UR8, c[0x0][0x358] ;  /* 0x00006b00ff0877ac */ /* 0x000ea20008000a00 */
[----:B0-----:R-:W-:-:S04]  /*0040*/  UIMAD.WIDE.U32 UR4, UR4, 0x200, URZ ;  /* 0x00000200040478a5 */ /* 0x001fc8000f8e00ff */
[----:B-1----:R-:W-:-:S04]  /*0050*/  UIADD3 UR6, UP0, UPT, -UR4, UR6, URZ ;  /* 0x0000000604067290 */ /* 0x002fc8000ff1e1ff */
[----:B------:R-:W-:Y:S02]  /*0060*/  UIADD3.X UR7, UPT, UPT, ~UR5, UR7, URZ, UP0, !UPT ;  /* 0x0000000705077290 */ /* 0x000fe400087fe5ff */
[----:B------:R-:W-:-:S04]  /*0070*/  UISETP.GE.U32.AND UP0, UPT, UR6, 0x200, UPT ;  /* 0x000002000600788c */ /* 0x000fc8000bf06070 */
[----:B------:R-:W-:-:S09]  /*0080*/  UISETP.GE.AND.EX UP0, UPT, UR7, URZ, UPT, UP0 ;  /* 0x000000ff0700728c */ /* 0x000fd2000bf06300 */
[----:B--2---:R-:W-:Y:S05]  /*0090*/  BRA.U !UP0, `(.L_x_186) ;  /* 0x0000000108407547 */ /* 0x004fea000b800000 */
[----:B------:R-:W0:Y:S01]  /*00a0*/  S2R R0, SR_TID.X ;  /* 0x0000000000007919 */ /* 0x000e220000002100 */
[----:B------:R-:W1:Y:S01]  /*00b0*/  LDCU.64 UR10, c[0x0][0x388] ;  /* 0x00007100ff0a77ac */ /* 0x000e620008000a00 */
[----:B0-----:R-:W-:-:S05]  /*00c0*/  IADD3 R0, P0, PT, R0, UR4, RZ ;  /* 0x0000000400007c10 */ /* 0x001fca000ff1e0ff */
[----:B------:R-:W-:Y:S02]  /*00d0*/  IMAD.X R3, RZ, RZ, UR5, P0 ;  /* 0x00000005ff037e24 */ /* 0x000fe400080e06ff */
[----:B------:R-:W-:-:S03]  /*00e0*/  IMAD.SHL.U32 R4, R0, 0x4, RZ ;  /* 0x0000000400047824 */ /* 0x000fc600078e00ff */
[----:B------:R-:W-:Y:S02]  /*00f0*/  SHF.L.U64.HI R0, R0, 0x2, R3 ;  /* 0x0000000200007819 */ /* 0x000fe40000010203 */
[----:B-1----:R-:W-:-:S04]  /*0100*/  IADD3 R2, P0, PT, R4, UR10, RZ ;  /* 0x0000000a04027c10 */ /* 0x002fc8000ff1e0ff */
[----:B------:R-:W-:Y:S01]  /*0110*/  IADD3.X R3, PT, PT, R0, UR11, RZ, P0, !PT ;  /* 0x0000000b00037c10 */ /* 0x000fe200087fe4ff */
[----:B------:R-:W0:Y:S04]  /*0120*/  LDCU.64 UR10, c[0x0][0x390] ;  /* 0x00007200ff0a77ac */ /* 0x000e280008000a00 */
[----:B------:R-:W2:Y:S01]  /*0130*/  LDG.E R7, desc[UR8][R2.64] ;  /* 0x0000000802077981 */ /* 0x000ea2000c1e1900 */
[----:B0-----:R-:W-:-:S04]  /*0140*/  IADD3 R4, P0, PT, R4, UR10, RZ ;  /* 0x0000000a04047c10 */ /* 0x001fc8000ff1e0ff */
[----:B------:R-:W-:-:S05]  /*0150*/  IADD3.X R5, PT, PT, R0, UR11, RZ, P0, !PT ;  /* 0x0000000b00057c10 */ /* 0x000fca00087fe4ff */
[----:B--2---:R-:W-:Y:S04]  /*0160*/  STG.E desc[UR8][R4.64], R7 ;  /* 0x0000000704007986 */ /* 0x004fe8000c101908 */
[----:B------:R-:W2:Y:S04]  /*0170*/  LDG.E R9, desc[UR8][R2.64+0x400] ;  /* 0x0004000802097981 */ /* 0x000ea8000c1e1900 */
[----:B--2---:R-:W-:Y:S01]  /*0180*/  STG.E desc[UR8][R4.64+0x400], R9 ;  /* 0x0004000904007986 */ /* 0x004fe2000c101908 */
[----:B------:R-:W-:Y:S05]  /*0190*/  EXIT ;  /* 0x000000000000794d */ /* 0x000fea0003800000 */
.L_x_186:
[----:B------:R-:W0:Y:S01]  /*01a0*/  S2R R0, SR_TID.X ;  /* 0x0000000000007919 */ /* 0x000e220000002100 */
[----:B------:R-:W-:Y:S01]  /*01b0*/  USHF.R.S32.HI UR7, URZ, 0x1f, UR6 ;  /* 0x0000001fff077899 */ /* 0x000fe20008011406 */
[----:B------:R-:W-:Y:S05]  /*01c0*/  BSSY.RECONVERGENT B0, `(.L_x_187) ;  /* 0x0000015000007945 */ /* 0x000fea0003800200 */
[----:B------:R-:W-:Y:S01]  /*01d0*/  IMAD.U32 R3, RZ, RZ, UR7 ;  /* 0x00000007ff037e24 */ /* 0x000fe2000f8e00ff */
[C---:B0-----:R-:W-:Y:S01]  /*01e0*/  ISETP.LT.U32.AND P0, PT, R0.reuse, UR6, PT ;  /* 0x0000000600007c0c */ /* 0x041fe2000bf01070 */
[----:B------:R-:W-:-:S03]  /*01f0*/  VIADD R2, R0, 0x100 ;  /* 0x0000010000027836 */ /* 0x000fc60000000000 */
[----:B------:R-:W-:Y:S02]  /*0200*/  ISETP.GT.AND.EX P0, PT, R3, RZ, PT, P0 ;  /* 0x000000ff0300720c */ /* 0x000fe40003f04300 */
[----:B------:R-:W-:Y:S01]  /*0210*/  ISETP.LT.U32.AND P1, PT, R2, UR6, PT ;  /* 0x0000000602007c0c */ /* 0x000fe2000bf21070 */
[----:B------:R-:W-:-:S05]  /*0220*/  IMAD.U32 R2, RZ, RZ, UR7 ;  /* 0x00000007ff027e24 */ /* 0x000fca000f8e00ff */
[----:B------:R-:W-:-:S05]  /*0230*/  ISETP.GT.AND.EX P1, PT, R2, RZ, PT, P1 ;  /* 0x000000ff0200720c */ /* 0x000fca0003f24310 */
[----:B------:R-:W-:Y:S08]  /*0240*/  @!P0 BRA `(.L_x_188) ;  /* 0x0000000000308947 */ /* 0x000ff00003800000 */
[----:B------:R-:W0:Y:S01]  /*0250*/  LDCU.64 UR10, c[0x0][0x388] ;  /* 0x00007100ff0a77ac */ /* 0x000e220008000a00 */
[----:B------:R-:W-:-:S05]  /*0260*/  IADD3 R2, P0, PT, R0, UR4, RZ ;  /* 0x0000000400027c10 */ /* 0x000fca000ff1e0ff */
[----:B------:R-:W-:Y:S02]  /*0270*/  IMAD.X R3, RZ, RZ, UR5, P0 ;  /* 0x00000005ff037e24 */ /* 0x000fe400080e06ff */
[----:B------:R-:W-:-:S03]  /*0280*/  IMAD.SHL.U32 R4, R2, 0x4, RZ ;  /* 0x0000000402047824 */ /* 0x000fc600078e00ff */
[----:B------:R-:W-:Y:S02]  /*0290*/  SHF.L.U64.HI R5, R2, 0x2, R3 ;  /* 0x0000000202057819 */ /* 0x000fe40000010203 */
[----:B0-----:R-:W-:-:S04]  /*02a0*/  IADD3 R2, P0, PT, R4, UR10, RZ ;  /* 0x0000000a04027c10 */ /* 0x001fc8000ff1e0ff */
[----:B------:R-:W-:Y:S01]  /*02b0*/  IADD3.X R3, PT, PT, R5, UR11, RZ, P0, !PT ;  /* 0x0000000b05037c10 */ /* 0x000fe200087fe4ff */
[----:B------:R-:W0:Y:S05]  /*02c0*/  LDCU.64 UR10, c[0x0][0x390] ;  /* 0x00007200ff0a77ac */ /* 0x000e2a0008000a00 */
[----:B------:R-:W2:Y:S01]  /*02d0*/  LDG.E R3, desc[UR8][R2.64] ;  /* 0x0000000802037981 */ /* 0x000ea2000c1e1900 */
[----:B0-----:R-:W-:-:S04]  /*02e0*/  IADD3 R4, P0, PT, R4, UR10, RZ ;  /* 0x0000000a04047c10 */ /* 0x001fc8000ff1e0ff */
[----:B------:R-:W-:-:S05]  /*02f0*/  IADD3.X R5, PT, PT, R5, UR11, RZ, P0, !PT ;  /* 0x0000000b05057c10 */ /* 0x000fca00087fe4ff */
[----:B--2---:R0:W-:Y:S04]  /*0300*/  STG.E desc[UR8][R4.64], R3 ;  /* 0x0000000304007986 */ /* 0x0041e8000c101908 */
.L_x_188:
[----:B------:R-:W-:Y:S05]  /*0310*/  BSYNC.RECONVERGENT B0 ;  /* 0x0000000000007941 */ /* 0x000fea0003800200 */
.L_x_187:
[----:B------:R-:W-:Y:S05]  /*0320*/  @!P1 EXIT ;  /* 0x000000000000994d */ /* 0x000fea0003800000 */
[----:B------:R-:W1:Y:S01]  /*0330*/  LDCU.64 UR6, c[0x0][0x388] ;  /* 0x00007100ff0677ac */ /* 0x000e620008000a00 */
[----:B------:R-:W-:-:S05]  /*0340*/  IADD3 R0, P0, PT, R0, UR4, RZ ;  /* 0x0000000400007c10 */ /* 0x000fca000ff1e0ff */
[----:B0-----:R-:W-:Y:S02]  /*0350*/  IMAD.X R3, RZ, RZ, UR5, P0 ;  /* 0x00000005ff037e24 */ /* 0x001fe400080e06ff */
[----:B------:R-:W-:-:S03]  /*0360*/  IMAD.SHL.U32 R4, R0, 0x4, RZ ;  /* 0x0000000400047824 */ /* 0x000fc600078e00ff */
[----:B------:R-:W-:Y:S02]  /*0370*/  SHF.L.U64.HI R0, R0, 0x2, R3 ;  /* 0x0000000200007819 */ /* 0x000fe40000010203 */
[----:B-1----:R-:W-:-:S04]  /*0380*/  IADD3 R2, P0, PT, R4, UR6, RZ ;  /* 0x0000000604027c10 */ /* 0x002fc8000ff1e0ff */
[----:B------:R-:W-:Y:S01]  /*0390*/  IADD3.X R3, PT, PT, R0, UR7, RZ, P0, !PT ;  /* 0x0000000700037c10 */ /* 0x000fe200087fe4ff */
[----:B------:R-:W0:Y:S05]  /*03a0*/  LDCU.64 UR6, c[0x0][0x390] ;  /* 0x00007200ff0677ac */ /* 0x000e2a0008000a00 */
[----:B------:R-:W2:Y:S01]  /*03b0*/  LDG.E R3, desc[UR8][R2.64+0x400] ;  /* 0x0004000802037981 */ /* 0x000ea2000c1e1900 */
[----:B0-----:R-:W-:-:S04]  /*03c0*/  IADD3 R4, P0, PT, R4, UR6, RZ ;  /* 0x0000000604047c10 */ /* 0x001fc8000ff1e0ff */
[----:B------:R-:W-:-:S05]  /*03d0*/  IADD3.X R5, PT, PT, R0, UR7, RZ, P0, !PT ;  /* 0x0000000700057c10 */ /* 0x000fca00087fe4ff */
[----:B--2---:R-:W-:Y:S01]  /*03e0*/  STG.E desc[UR8][R4.64+0x400], R3 ;  /* 0x0004000304007986 */ /* 0x004fe2000c101908 */
[----:B------:R-:W-:Y:S05]  /*03f0*/  EXIT ;  /* 0x000000000000794d */ /* 0x000fea0003800000 */
.L_x_189:
        /* <DEDUP_REMOVED lines=16> */
.L_x_207:


//--------------------- .text._ZN3cub18CUB_300001_SM_10006detail8for_each13static_kernelINS2_12policy_hub_t12policy_500_tElN6thrust24THRUST_300001_SM_1000_NS8cuda_cub6__fill7functorINS7_6detail15normal_iteratorINS7_10device_ptrIfEEEEfEEEEvT0_T1_ --------------------------
	.section	.text._ZN3cub18CUB_300001_SM_10006detail8for_each13static_kernelINS2_12policy_hub_t12policy_500_tElN6thrust24THRUST_300001_SM_1000_NS8cuda_cub6__fill7functorINS7_6detail15normal_iteratorINS7_10device_ptrIfEEEEfEEEEvT0_T1_,"ax",@progbits
	.align	128
        .global         _ZN3cub18CUB_300001_SM_10006detail8for_each13static_kernelINS2_12policy_hub_t12policy_500_tElN6thrust24THRUST_300001_SM_1000_NS8cuda_cub6__fill7functorINS7_6detail15normal_iteratorINS7_10device_ptrIfEEEEfEEEEvT0_T1_
        .type           _ZN3cub18CUB_300001_SM_10006detail8for_each13static_kernelINS2_12policy_hub_t12policy_500_tElN6thrust24THRUST_300001_SM_1000_NS8cuda_cub6__fill7functorINS7_6detail15normal_iteratorINS7_10device_ptrIfEEEEfEEEEvT0_T1_,@function
        .size           _ZN3cub18CUB_300001_SM_10006detail8for_each13static_kernelINS2_12policy_hub_t12policy_500_tElN6thrust24THRUST_300001_SM_1000_NS8cuda_cub6__fill7functorINS7_6detail15normal_iteratorINS7_10device_ptrIfEEEEfEEEEvT0_T1_,(.L_x_208 - _ZN3cub18CUB_300001_SM_10006detail8for_each13static_kernelINS2_12policy_hub_t12policy_500_tElN6thrust24THRUST_300001_SM_1000_NS8cuda_cub6__fill7functorINS7_6detail15normal_iteratorINS7_10device_ptrIfEEEEfEEEEvT0_T1_)
        .other          _ZN3cub18CUB_300001_SM_10006detail8for_each13static_kernelINS2_12policy_hub_t12policy_500_tElN6thrust24THRUST_300001_SM_1000_NS8cuda_cub6__fill7functorINS7_6detail15normal_iteratorINS7_10device_ptrIfEEEEfEEEEvT0_T1_,@"STO_CUDA_ENTRY STV_DEFAULT"
_ZN3cub18CUB_300001_SM_10006detail8for_each13static_kernelINS2_12policy_hub_t12policy_500_tElN6thrust24THRUST_300001_SM_1000_NS8cuda_cub6__fill7functorINS7_6detail15normal_iteratorINS7_10device_ptrIfEEEEfEEEEvT0_T1_:
.text._ZN3cub18CUB_300001_SM_10006detail8for_each13static_kernelINS2_12policy_hub_t12policy_500_tElN6thrust24THRUST_300001_SM_1000_NS8cuda_cub6__fill7functorINS7_6detail15normal_iteratorINS7_10device_ptrIfEEEEfEEEEvT0_T1_:
        /* <DEDUP_REMOVED lines=12> */
[----:B------:R-:W2:Y:S01]  /*00c0*/  LDC R5, c[0x0][0x390] ;  /* 0x0000e400ff057b82 */ /* 0x000ea20000000800 */
[----:B0-----:R-:W-:-:S05]  /*00d0*/  IADD3 R0, P0, PT, R0, UR4, RZ ;  /* 0x0000000400007c10 */ /* 0x001fca000ff1e0ff */
[----:B------:R-:W-:Y:S01]  /*00e0*/  IMAD.X R3, RZ, RZ, UR5, P0 ;  /* 0x00000005ff037e24 */ /* 0x000fe200080e06ff */
[----:B-1----:R-:W-:-:S04]  /*00f0*/  LEA R2, P0, R0, UR6, 0x2 ;  /* 0x0000000600027c11 */ /* 0x002fc8000f8010ff */
[----:B------:R-:W-:-:S05]  /*0100*/  LEA.HI.X R3, R0, UR7, R3, 0x2, P0 ;  /* 0x0000000700037c11 */ /* 0x000fca00080f1403 */
[----:B--2---:R-:W-:Y:S04]  /*0110*/  STG.E desc[UR8][R2.64], R5 ;  /* 0x0000000502007986 */ /* 0x004fe8000c101908 */
[----:B------:R-:W-:Y:S01]  /*0120*/  STG.E desc[UR8][R2.64+0x400], R5 ;  /* 0x0004000502007986 */ /* 0x000fe2000c101908 */
[----:B------:R-:W-:Y:S05]  /*0130*/  EXIT ;  /* 0x000000000000794d */ /* 0x000fea0003800000 */
.L_x_190:
[----:B------:R-:W0:Y:S01]  /*0140*/  S2R R0, SR_TID.X ;  /* 0x0000000000007919 */ /* 0x000e220000002100 */
[----:B------:R-:W-:Y:S01]  /*0150*/  USHF.R.S32.HI UR7, URZ, 0x1f, UR6 ;  /* 0x0000001fff077899 */ /* 0x000fe20008011406 */
[----:B------:R-:W1:Y:S05]  /*0160*/  LDCU.64 UR10, c[0x0][0x388] ;  /* 0x00007100ff0a77ac */ /* 0x000e6a0008000a00 */
[----:B------:R-:W-:Y:S02]  /*0170*/  IMAD.U32 R2, RZ, RZ, UR7 ;  /* 0x00000007ff027e24 */ /* 0x000fe4000f8e00ff */
[----:B------:R-:W-:Y:S01]  /*0180*/  IMAD.U32 R4, RZ, RZ, UR7 ;  /* 0x00000007ff047e24 */ /* 0x000fe2000f8e00ff */
[----:B0-----:R-:W-:-:S04]  /*0190*/  ISETP.LT.U32.AND P0, PT, R0, UR6, PT ;  /* 0x0000000600007c0c */ /* 0x001fc8000bf01070 */
[----:B------:R-:W-:Y:S01]  /*01a0*/  ISETP.GT.AND.EX P0, PT, R2, RZ, PT, P0 ;  /* 0x000000ff0200720c */ /* 0x000fe20003f04300 */
[C---:B------:R-:W-:Y:S01]  /*01b0*/  VIADD R2, R0.reuse, 0x100 ;  /* 0x0000010000027836 */ /* 0x040fe20000000000 */
[----:B------:R-:W-:-:S04]  /*01c0*/  IADD3 R0, P2, PT, R0, UR4, RZ ;  /* 0x0000000400007c10 */ /* 0x000fc8000ff5e0ff */
[----:B------:R-:W-:Y:S01]  /*01d0*/  ISETP.LT.U32.AND P1, PT, R2, UR6, PT ;  /* 0x0000000602007c0c */ /* 0x000fe2000bf21070 */
[----:B------:R-:W-:Y:S01]  /*01e0*/  IMAD.X R3, RZ, RZ, UR5, P2 ;  /* 0x00000005ff037e24 */ /* 0x000fe200090e06ff */
[----:B-1----:R-:W-:Y:S02]  /*01f0*/  LEA R2, P2, R0, UR10, 0x2 ;  /* 0x0000000a00027c11 */ /* 0x002fe4000f8410ff */
[----:B------:R-:W-:Y:S02]  /*0200*/  ISETP.GT.AND.EX P1, PT, R4, RZ, PT, P1 ;  /* 0x000000ff0400720c */ /* 0x000fe40003f24310 */
[----:B------:R-:W-:Y:S01]  /*0210*/  LEA.HI.X R3, R0, UR11, R3, 0x2, P2 ;  /* 0x0000000b00037c11 */ /* 0x000fe200090f1403 */
[----:B------:R-:W0:Y:S04]  /*0220*/  @P0 LDC R5, c[0x0][0x390] ;  /* 0x0000e400ff050b82 */ /* 0x000e280000000800 */
[----:B0-----:R0:W-:Y:S06]  /*0230*/  @P0 STG.E desc[UR8][R2.64], R5 ;  /* 0x0000000502000986 */ /* 0x0011ec000c101908 */
[----:B------:R-:W-:Y:S05]  /*0240*/  @!P1 EXIT ;  /* 0x000000000000994d */ /* 0x000fea0003800000 */
[----:B0-----:R-:W0:Y:S02]  /*0250*/  LDC R5, c[0x0][0x390] ;  /* 0x0000e400ff057b82 */ /* 0x001e240000000800 */
[----:B0-----:R-:W-:Y:S01]  /*0260*/  STG.E desc[UR8][R2.64+0x400], R5 ;  /* 0x0004000502007986 */ /* 0x001fe2000c101908 */
[----:B------:R-:W-:Y:S05]  /*0270*/  EXIT ;  /* 0x000000000000794d */ /* 0x000fea0003800000 */
.L_x_191:
        /* <DEDUP_REMOVED lines=16> */
.L_x_208:


//--------------------- .text._ZN3cub18CUB_300001_SM_10006detail8for_each13static_kernelINS2_12policy_hub_t12policy_500_tEmN6thrust24THRUST_300001_SM_1000_NS8cuda_cub20__uninitialized_fill7functorINS7_10device_ptrIfEEfEEEEvT0_T1_ --------------------------
	.section	.text._ZN3cub18CUB_300001_SM_10006detail8for_each13static_kernelINS2_12policy_hub_t12policy_500_tEmN6thrust24THRUST_300001_SM_1000_NS8cuda_cub20__uninitialized_fill7functorINS7_10device_ptrIfEEfEEEEvT0_T1_,"ax",@progbits
	.align	128
        .global         _ZN3cub18CUB_300001_SM_10006detail8for_each13static_kernelINS2_12policy_hub_t12policy_500_tEmN6thrust24THRUST_300001_SM_1000_NS8cuda_cub20__uninitialized_fill7functorINS7_10device_ptrIfEEfEEEEvT0_T1_
        .type           _ZN3cub18CUB_300001_SM_10006detail8for_each13static_kernelINS2_12policy_hub_t12policy_500_tEmN6thrust24THRUST_300001_SM_1000_NS8cuda_cub20__uninitialized_fill7functorINS7_10device_ptrIfEEfEEEEvT0_T1_,@function
        .size           _ZN3cub18CUB_300001_SM_10006detail8for_each13static_kernelINS2_12policy_hub_t12policy_500_tEmN6thrust24THRUST_300001_SM_1000_NS8cuda_cub20__uninitialized_fill7functorINS7_10device_ptrIfEEfEEEEvT0_T1_,(.L_x_209 - _ZN3cub18CUB_300001_SM_10006detail8for_each13static_kernelINS2_12policy_hub_t12policy_500_tEmN6thrust24THRUST_300001_SM_1000_NS8cuda_cub20__uninitialized_fill7functorINS7_10device_ptrIfEEfEEEEvT0_T1_)
        .other          _ZN3cub18CUB_300001_SM_10006detail8for_each13static_kernelINS2_12policy_hub_t12policy_500_tEmN6thrust24THRUST_300001_SM_1000_NS8cuda_cub20__uninitialized_fill7functorINS7_10device_ptrIfEEfEEEEvT0_T1_,@"STO_CUDA_ENTRY STV_DEFAULT"
_ZN3cub18CUB_300001_SM_10006detail8for_each13static_kernelINS2_12policy_hub_t12policy_500_tEmN6thrust24THRUST_300001_SM_1000_NS8cuda_cub20__uninitialized_fill7functorINS7_10device_ptrIfEEfEEEEvT0_T1_:
.text._ZN3cub18CUB_300001_SM_10006detail8for_each13static_kernelINS2_12policy_hub_t12policy_500_tEmN6thrust24THRUST_300001_SM_1000_NS8cuda_cub20__uninitialized_fill7functorINS7_10device_ptrIfEEfEEEEvT0_T1_:
        /* <DEDUP_REMOVED lines=8> */
[----:B------:R-:W-:-:S09]  /*0080*/  UISETP.GE.U32.AND.EX UP0, UPT, UR7, URZ, UPT, UP0 ;  /* 0x000000ff0700728c */ /* 0x000fd2000bf06100 */
        /* <DEDUP_REMOVED lines=11> */
.L_x_192:
[----:B------:R-:W0:Y:S01]  /*0140*/  S2R R0, SR_TID.X ;  /* 0x0000000000007919 */ /* 0x000e220000002100 */
[----:B------:R-:W-:Y:S01]  /*0150*/  IMAD.U32 R2, RZ, RZ, UR7 ;  /* 0x00000007ff027e24 */ /* 0x000fe2000f8e00ff */
[----:B------:R-:W1:Y:S01]  /*0160*/  LDCU.64 UR10, c[0x0][0x388] ;  /* 0x00007100ff0a77ac */ /* 0x000e620008000a00 */
[----:B------:R-:W-:Y:S01]  /*0170*/  IMAD.U32 R4, RZ, RZ, UR7 ;  /* 0x00000007ff047e24 */ /* 0x000fe2000f8e00ff */
[----:B0-----:R-:W-:-:S04]  /*0180*/  ISETP.LT.U32.AND P0, PT, R0, UR6, PT ;  /* 0x0000000600007c0c */ /* 0x001fc8000bf01070 */
[----:B------:R-:W-:Y:S01]  /*0190*/  ISETP.GT.U32.AND.EX P0, PT, R2, RZ, PT, P0 ;  /* 0x000000ff0200720c */ /* 0x000fe20003f04100 */
[C---:B------:R-:W-:Y:S01]  /*01a0*/  VIADD R2, R0.reuse, 0x100 ;  /* 0x0000010000027836 */ /* 0x040fe20000000000 */
[----:B------:R-:W-:-:S04]  /*01b0*/  IADD3 R0, P2, PT, R0, UR4, RZ ;  /* 0x0000000400007c10 */ /* 0x000fc8000ff5e0ff */
[----:B------:R-:W-:Y:S01]  /*01c0*/  ISETP.LT.U32.AND P1, PT, R2, UR6, PT ;  /* 0x0000000602007c0c */ /* 0x000fe2000bf21070 */
[----:B------:R-:W-:Y:S01]  /*01d0*/  IMAD.X R3, RZ, RZ, UR5, P2 ;  /* 0x00000005ff037e24 */ /* 0x000fe200090e06ff */
[----:B-1----:R-:W-:Y:S02]  /*01e0*/  LEA R2, P2, R0, UR10, 0x2 ;  /* 0x0000000a00027c11 */ /* 0x002fe4000f8410ff */
[----:B------:R-:W-:Y:S02]  /*01f0*/  ISETP.GT.U32.AND.EX P1, PT, R4, RZ, PT, P1 ;  /* 0x000000ff0400720c */ /* 0x000fe40003f24110 */
[----:B------:R-:W-:Y:S01]  /*0200*/  LEA.HI.X R3, R0, UR11, R3, 0x2, P2 ;  /* 0x0000000b00037c11 */ /* 0x000fe200090f1403 */
[----:B------:R-:W0:Y:S04]  /*0210*/  @P0 LDC R5, c[0x0][0x390] ;  /* 0x0000e400ff050b82 */ /* 0x000e280000000800 */
[----:B0-----:R0:W-:Y:S06]  /*0220*/  @P0 STG.E desc[UR8][R2.64], R5 ;  /* 0x0000000502000986 */ /* 0x0011ec000c101908 */
[----:B------:R-:W-:Y:S05]  /*0230*/  @!P1 EXIT ;  /* 0x000000000000994d */ /* 0x000fea0003800000 */
[----:B0-----:R-:W0:Y:S02]  /*0240*/  LDC R5, c[0x0][0x390] ;  /* 0x0000e400ff057b82 */ /* 0x001e240000000800 */
[----:B0-----:R-:W-:Y:S01]  /*0250*/  STG.E desc[UR8][R2.64+0x400], R5 ;  /* 0x0004000502007986 */ /* 0x001fe2000c101908 */
[----:B------:R-:W-:Y:S05]  /*0260*/  EXIT ;  /* 0x000000000000794d */ /* 0x000fea0003800000 */
.L_x_193:
        /* <DEDUP_REMOVED lines=9> */
.L_x_209:


//--------------------- .text._ZN3cub18CUB_300001_SM_10006detail11EmptyKernelIvEEvv --------------------------
	.section	.text._ZN3cub18CUB_300001_SM_10006detail11EmptyKernelIvEEvv,"ax",@progbits
	.align	128
        .global         _ZN3cub18CUB_300001_SM_10006detail11EmptyKernelIvEEvv
        .type           _ZN3cub18CUB_300001_SM_10006detail11EmptyKernelIvEEvv,@function
        .size           _ZN3cub18CUB_300001_SM_10006detail11EmptyKernelIvEEvv,(.L_x_210 - _ZN3cub18CUB_300001_SM_10006detail11EmptyKernelIvEEvv)
        .other          _ZN3cub18CUB_300001_SM_10006detail11EmptyKernelIvEEvv,@"STO_CUDA_ENTRY STV_DEFAULT"
_ZN3cub18CUB_300001_SM_10006detail11EmptyKernelIvEEvv:
.text._ZN3cub18CUB_300001_SM_10006detail11EmptyKernelIvEEvv:
[----:B------:R-:W-:Y:S01]  /*0000*/  LDC R1, c[0x0][0x37c] ;  /* 0x0000df00ff017b82 */ /* 0x000fe20000000800 */
[----:B------:R-:W-:Y:S05]  /*0010*/  EXIT ;  /* 0x000000000000794d */ /* 0x000fea0003800000 */
.L_x_194:
        /* <DEDUP_REMOVED lines=14> */
.L_x_210:


//--------------------- .nv.shared._ZN3cub18CUB_300001_SM_10006detail9transform16transform_kernelINS2_10policy_hubILb1EN4cuda3std3__45tupleIJN6thrust24THRUST_300001_SM_1000_NS7pointerIiNSA_8cuda_cub3tagENSA_11use_defaultESE_EEEEEE10policy1000ElNS7_10__identityENSA_10device_ptrIfEEJPiEEEvT0_iT1_T2_DpNS2_10kernel_argIT3_EE --------------------------
	.section	.nv.shared._ZN3cub18CUB_300001_SM_10006detail9transform16transform_kernelINS2_10policy_hubILb1EN4cuda3std3__45tupleIJN6thrust24THRUST_300001_SM_1000_NS7pointerIiNSA_8cuda_cub3tagENSA_11use_defaultESE_EEEEEE10policy1000ElNS7_10__identityENSA_10device_ptrIfEEJPiEEEvT0_iT1_T2_DpNS2_10kernel_argIT3_EE,"aw",@nobits
	.sectionflags	@""
	.align	128
	.zero		1024


//--------------------- .nv.shared.reserved.0     --------------------------
	.section	.nv.shared.reserved.0,"aw",@nobits
	.weak		__nv_reservedSMEM_offset_0_alias
	.size		__nv_reservedSMEM_offset_0_alias, 0, 64
	.other		__nv_reservedSMEM_offset_0_alias,@"STO_CUDA_RESERVED_SHARED STV_DEFAULT"
__nv_reservedSMEM_offset_0_alias:
	.zero		0
	.zero		64


//--------------------- .nv.global                --------------------------
	.section	.nv.global,"aw",@nobits
.nv.global:
	.type		_ZN34_INTERNAL_ddec36c5_4_k_cu_54babb5d6thrust24THRUST_300001_SM_1000_NS3seqE,@object
	.size		_ZN34_INTERNAL_ddec36c5_4_k_cu_54babb5d6thrust24THRUST_300001_SM_1000_NS3seqE,(_ZN34_INTERNAL_ddec36c5_4_k_cu_54babb5d4cuda3std3__48in_placeE - _ZN34_INTERNAL_ddec36c5_4_k_cu_54babb5d6thrust24THRUST_300001_SM_1000_NS3seqE)
_ZN34_INTERNAL_ddec36c5_4_k_cu_54babb5d6thrust24THRUST_300001_SM_1000_NS3seqE:
	.zero		1
	.type		_ZN34_INTERNAL_ddec36c5_4_k_cu_54babb5d4cuda3std3__48in_placeE,@object
	.size		_ZN34_INTERNAL_ddec36c5_4_k_cu_54babb5d4cuda3std3__48in_placeE,(_ZN34_INTERNAL_ddec36c5_4_k_cu_54babb5d4cuda3std6ranges3__45__cpo4sizeE - _ZN34_INTERNAL_ddec36c5_4_k_cu_54babb5d4cuda3std3__48in_placeE)
_ZN34_INTERNAL_ddec36c5_4_k_cu_54babb5d4cuda3std3__48in_placeE:
	.zero		1
	.type		_ZN34_INTERNAL_ddec36c5_4_k_cu_54babb5d4cuda3std6ranges3__45__cpo4sizeE,@object
	.size		_ZN34_INTERNAL_ddec36c5_4_k_cu_54babb5d4cuda3std6ranges3__45__cpo4sizeE,(_ZN34_INTERNAL_ddec36c5_4_k_cu_54babb5d6thrust24THRUST_300001_SM_1000_NS12placeholders2_3E - _ZN34_INTERNAL_ddec36c5_4_k_cu_54babb5d4cuda3std6ranges3__45__cpo4sizeE)
_ZN34_INTERNAL_ddec36c5_4_k_cu_54babb5d4cuda3std6ranges3__45__cpo4sizeE:
	.zero		1
	.type		_ZN34_INTERNAL_ddec36c5_4_k_cu_54babb5d6thrust24THRUST_300001_SM_1000_NS12placeholders2_3E,@object
	.size		_ZN34_INTERNAL_ddec36c5_4_k_cu_54babb5d6thrust24THRUST_300001_SM_1000_NS12placeholders2_3E,(_ZN34_INTERNAL_ddec36c5_4_k_cu_54babb5d4cuda3std3__45__cpo6cbeginE - _ZN34_INTERNAL_ddec36c5_4_k_cu_54babb5d6thrust24THRUST_300001_SM_1000_NS12placeholders2_3E)
_ZN34_INTERNAL_ddec36c5_4_k_cu_54babb5d6thrust24THRUST_300001_SM_1000_NS12placeholders2_3E:
	.zero		1
	.type		_ZN34_INTERNAL_ddec36c5_4_k_cu_54babb5d4cuda3std3__45__cpo6cbeginE,@object
	.size		_ZN34_INTERNAL_ddec36c5_4_k_cu_54babb5d4cuda3std3__45__cpo6cbeginE,(_ZN34_INTERNAL_ddec36c5_4_k_cu_54babb5d4cuda3std6ranges3__45__cpo6cbeginE - _ZN34_INTERNAL_ddec36c5_4_k_cu_54babb5d4cuda3std3__45__cpo6cbeginE)
_ZN34_INTERNAL_ddec36c5_4_k_cu_54babb5d4cuda3std3__45__cpo6cbeginE:
	.zero		1
	.type		_ZN34_INTERNAL_ddec36c5_4_k_cu_54babb5d4cuda3std6ranges3__45__cpo6cbeginE,@object
	.size		_ZN34_INTERNAL_ddec36c5_4_k_cu_54babb5d4cuda3std6ranges3__45__cpo6cbeginE,(_ZN34_INTERNAL_ddec36c5_4_k_cu_54babb5d6thrust24THRUST_300001_SM_1000_NS12placeholders2_7E - _ZN34_INTERNAL_ddec36c5_4_k_cu_54babb5d4cuda3std6ranges3__45__cpo6cbeginE)
_ZN34_INTERNAL_ddec36c5_4_k_cu_54babb5d4cuda3std6ranges3__45__cpo6cbeginE:
	.zero		1
	.type		_ZN34_INTERNAL_ddec36c5_4_k_cu_54babb5d6thrust24THRUST_300001_SM_1000_NS12placeholders2_7E,@object
	.size		_ZN34_INTERNAL_ddec36c5_4_k_cu_54babb5d6thrust24THRUST_300001_SM_1000_NS12placeholders2_7E,(_ZN34_INTERNAL_ddec36c5_4_k_cu_54babb5d4cuda3std3__45__cpo7crbeginE - _ZN34_INTERNAL_ddec36c5_4_k_cu_54babb5d6thrust24THRUST_300001_SM_1000_NS12placeholders2_7E)
_ZN34_INTERNAL_ddec36c5_4_k_cu_54babb5d6thrust24THRUST_300001_SM_1000_NS12placeholders2_7E:
	.zero		1
	.type		_ZN34_INTERNAL_ddec36c5_4_k_cu_54babb5d4cuda3std3__45__cpo7crbeginE,@object
	.size		_ZN34_INTERNAL_ddec36c5_4_k_cu_54babb5d4cuda3std3__45__cpo7crbeginE,(_ZN34_INTERNAL_ddec36c5_4_k_cu_54babb5d4cuda3std6ranges3__45__cpo4nextE - _ZN34_INTERNAL_ddec36c5_4_k_cu_54babb5d4cuda3std3__45__cpo7crbeginE)
_ZN34_INTERNAL_ddec36c5_4_k_cu_54babb5d4cuda3std3__45__cpo7crbeginE:
	.zero		1
	.type		_ZN34_INTERNAL_ddec36c5_4_k_cu_54babb5d4cuda3std6ranges3__45__cpo4nextE,@object
	.size		_ZN34_INTERNAL_ddec36c5_4_k_cu_54babb5d4cuda3std6ranges3__45__cpo4nextE,(_ZN34_INTERNAL_ddec36c5_4_k_cu_54babb5d4cuda3std6ranges3__45__cpo4swapE - _ZN34_INTERNAL_ddec36c5_4_k_cu_54babb5d4cuda3std6ranges3__45__cpo4nextE)
_ZN34_INTERNAL_ddec36c5_4_k_cu_54babb5d4cuda3std6ranges3__45__cpo4nextE:
	.zero		1
	.type		_ZN34_INTERNAL_ddec36c5_4_k_cu_54babb5d4cuda3std6ranges3__45__cpo4swapE,@object
	.size		_ZN34_INTERNAL_ddec36c5_4_k_cu_54babb5d4cuda3std6ranges3__45__cpo4swapE,(_ZN34_INTERNAL_ddec36c5_4_k_cu_54babb5d6thrust24THRUST_300001_SM_1000_NS8cuda_cub10par_nosyncE - _ZN34_INTERNAL_ddec36c5_4_k_cu_54babb5d4cuda3std6ranges3__45__cpo4swapE)
_ZN34_INTERNAL_ddec36c5_4_k_cu_54babb5d4cuda3std6ranges3__45__cpo4swapE:
	.zero		1
	.type		_ZN34_INTERNAL_ddec36c5_4_k_cu_54babb5d6thrust24THRUST_300001_SM_1000_NS8cuda_cub10par_nosyncE,@object
	.size		_ZN34_INTERNAL_ddec36c5_4_k_cu_54babb5d6thrust24THRUST_300001_SM_1000_NS8cuda_cub10par_nosyncE,(_ZN34_INTERNAL_ddec36c5_4_k_cu_54babb5d6thrust24THRUST_300001_SM_1000_NS12placeholders2_9E - _ZN34_INTERNAL_ddec36c5_4_k_cu_54babb5d6thrust24THRUST_300001_SM_1000_NS8cuda_cub10par_nosyncE)
_ZN34_INTERNAL_ddec36c5_4_k_cu_54babb5d6thrust24THRUST_300001_SM_1000_NS8cuda_cub10par_nosyncE:
	.zero		1
	.type		_ZN34_INTERNAL_ddec36c5_4_k_cu_54babb5d6thrust24THRUST_300001_SM_1000_NS12placeholders2_9E,@object
	.size		_ZN34_INTERNAL_ddec36c5_4_k_cu_54babb5d6thrust24THRUST_300001_SM_1000_NS12placeholders2_9E,(_ZN34_INTERNAL_ddec36c5_4_k_cu_54babb5d4cuda3std3__436_GLOBAL__N__ddec36c5_4_k_cu_54babb5d6ignoreE - _ZN34_INTERNAL_ddec36c5_4_k_cu_54babb5d6thrust24THRUST_300001_SM_1000_NS12placeholders2_9E)
_ZN34_INTERNAL_ddec36c5_4_k_cu_54babb5d6thrust24THRUST_300001_SM_1000_NS12placeholders2_9E:
	.zero		1
	.type		_ZN34_INTERNAL_ddec36c5_4_k_cu_54babb5d4cuda3std3__436_GLOBAL__N__ddec36c5_4_k_cu_54babb5d6ignoreE,@object
	.size		_ZN34_INTERNAL_ddec36c5_4_k_cu_54babb5d4cuda3std3__436_GLOBAL__N__ddec36c5_4_k_cu_54babb5d6ignoreE,(_ZN34_INTERNAL_ddec36c5_4_k_cu_54babb5d4cuda3std6ranges3__45__cpo4dataE - _ZN34_INTERNAL_ddec36c5_4_k_cu_54babb5d4cuda3std3__436_GLOBAL__N__ddec36c5_4_k_cu_54babb5d6ignoreE)
_ZN34_INTERNAL_ddec36c5_4_k_cu_54babb5d4cuda3std3__436_GLOBAL__N__ddec36c5_4_k_cu_54babb5d6ignoreE:
	.zero		1
	.type		_ZN34_INTERNAL_ddec36c5_4_k_cu_54babb5d4cuda3std6ranges3__45__cpo4dataE,@object
	.size		_ZN34_INTERNAL_ddec36c5_4_k_cu_54babb5d4cuda3std6ranges3__45__cpo4dataE,(_ZN34_INTERNAL_ddec36c5_4_k_cu_54babb5d6thrust24THRUST_300001_SM_1000_NS12placeholders2_1E - _ZN34_INTERNAL_ddec36c5_4_k_cu_54babb5d4cuda3std6ranges3__45__cpo4dataE)
_ZN34_INTERNAL_ddec36c5_4_k_cu_54babb5d4cuda3std6ranges3__45__cpo4dataE:
	.zero		1
	.type		_ZN34_INTERNAL_ddec36c5_4_k_cu_54babb5d6thrust24THRUST_300001_SM_1000_NS12placeholders2_1E,@object
	.size		_ZN34_INTERNAL_ddec36c5_4_k_cu_54babb5d6thrust24THRUST_300001_SM_1000_NS12placeholders2_1E,(_ZN34_INTERNAL_ddec36c5_4_k_cu_54babb5d4cuda3std3__45__cpo5beginE - _ZN34_INTERNAL_ddec36c5_4_k_cu_54babb5d6thrust24THRUST_300001_SM_1000_NS12placeholders2_1E)
_ZN34_INTERNAL_ddec36c5_4_k_cu_54babb5d6thrust24THRUST_300001_SM_1000_NS12placeholders2_1E:
	.zero		1
	.type		_ZN34_INTERNAL_ddec36c5_4_k_cu_54babb5d4cuda3std3__45__cpo5beginE,@object
	.size		_ZN34_INTERNAL_ddec36c5_4_k_cu_54babb5d4cuda3std3__45__cpo5beginE,(_ZN34_INTERNAL_ddec36c5_4_k_cu_54babb5d4cuda3std6ranges3__45__cpo5beginE - _ZN34_INTERNAL_ddec36c5_4_k_cu_54babb5d4cuda3std3__45__cpo5beginE)
_ZN34_INTERNAL_ddec36c5_4_k_cu_54babb5d4cuda3std3__45__cpo5beginE:
	.zero		1
	.type		_ZN34_INTERNAL_ddec36c5_4_k_cu_54babb5d4cuda3std6ranges3__45__cpo5beginE,@object
	.size		_ZN34_INTERNAL_ddec36c5_4_k_cu_54babb5d4cuda3std6ranges3__45__cpo5beginE,(_ZN34_INTERNAL_ddec36c5_4_k_cu_54babb5d6thrust24THRUST_300001_SM_1000_NS12placeholders2_5E - _ZN34_INTERNAL_ddec36c5_4_k_cu_54babb5d4cuda3std6ranges3__45__cpo5beginE)
_ZN34_INTERNAL_ddec36c5_4_k_cu_54babb5d4cuda3std6ranges3__45__cpo5beginE:
	.zero		1
	.type		_ZN34_INTERNAL_ddec36c5_4_k_cu_54babb5d6thrust24THRUST_300001_SM_1000_NS12placeholders2_5E,@object
	.size		_ZN34_INTERNAL_ddec36c5_4_k_cu_54babb5d6thrust24THRUST_300001_SM_1000_NS12placeholders2_5E,(_ZN34_INTERNAL_ddec36c5_4_k_cu_54babb5d4cuda3std3__45__cpo6rbeginE - _ZN34_INTERNAL_ddec36c5_4_k_cu_54babb5d6thrust24THRUST_300001_SM_1000_NS12placeholders2_5E)
_ZN34_INTERNAL_ddec36c5_4_k_cu_54babb5d6thrust24THRUST_300001_SM_1000_NS12placeholders2_5E:
	.zero		1
	.type		_ZN34_INTERNAL_ddec36c5_4_k_cu_54babb5d4cuda3std3__45__cpo6rbeginE,@object
	.size		_ZN34_INTERNAL_ddec36c5_4_k_cu_54babb5d4cuda3std3__45__cpo6rbeginE,(_ZN34_INTERNAL_ddec36c5_4_k_cu_54babb5d4cuda3std6ranges3__45__cpo7advanceE - _ZN34_INTERNAL_ddec36c5_4_k_cu_54babb5d4cuda3std3__45__cpo6rbeginE)
_ZN34_INTERNAL_ddec36c5_4_k_cu_54babb5d4cuda3std3__45__cpo6rbeginE:
	.zero		1
	.type		_ZN34_INTERNAL_ddec36c5_4_k_cu_54babb5d4cuda3std6ranges3__45__cpo7advanceE,@object
	.size		_ZN34_INTERNAL_ddec36c5_4_k_cu_54babb5d4cuda3std6ranges3__45__cpo7advanceE,(_ZN34_INTERNAL_ddec36c5_4_k_cu_54babb5d4cuda3std3__47nulloptE - _ZN34_INTERNAL_ddec36c5_4_k_cu_54babb5d4cuda3std6ranges3__45__cpo7advanceE)
_ZN34_INTERNAL_ddec36c5_4_k_cu_54babb5d4cuda3std6ranges3__45__cpo7advanceE:
	.zero		1
	.type		_ZN34_INTERNAL_ddec36c5_4_k_cu_54babb5d4cuda3std3__47nulloptE,@object
	.size		_ZN34_INTERNAL_ddec36c5_4_k_cu_54babb5d4cuda3std3__47nulloptE,(_ZN34_INTERNAL_ddec36c5_4_k_cu_54babb5d4cuda3std6ranges3__45__cpo8distanceE - _ZN34_INTERNAL_ddec36c5_4_k_cu_54babb5d4cuda3std3__47nulloptE)
_ZN34_INTERNAL_ddec36c5_4_k_cu_54babb5d4cuda3std3__47nulloptE:
	.zero		1
	.type		_ZN34_INTERNAL_ddec36c5_4_k_cu_54babb5d4cuda3std6ranges3__45__cpo8distanceE,@object
	.size		_ZN34_INTERNAL_ddec36c5_4_k_cu_54babb5d4cuda3std6ranges3__45__cpo8distanceE,(_ZN34_INTERNAL_ddec36c5_4_k_cu_54babb5d6thrust24THRUST_300001_SM_1000_NS12placeholders3_10E - _ZN34_INTERNAL_ddec36c5_4_k_cu_54babb5d4cuda3std6ranges3__45__cpo8distanceE)
_ZN34_INTERNAL_ddec36c5_4_k_cu_54babb5d4cuda3std6ranges3__45__cpo8distanceE:
	.zero		1
	.type		_ZN34_INTERNAL_ddec36c5_4_k_cu_54babb5d6thrust24THRUST_300001_SM_1000_NS12placeholders3_10E,@object
	.size		_ZN34_INTERNAL_ddec36c5_4_k_cu_54babb5d6thrust24THRUST_300001_SM_1000_NS12placeholders3_10E,(_ZN34_INTERNAL_ddec36c5_4_k_cu_54babb5d4cuda3std3__419piecewise_constructE - _ZN34_INTERNAL_ddec36c5_4_k_cu_54babb5d6thrust24THRUST_300001_SM_1000_NS12placeholders3_10E)
_ZN34_INTERNAL_ddec36c5_4_k_cu_54babb5d6thrust24THRUST_300001_SM_1000_NS12placeholders3_10E:
	.zero		1
	.type		_ZN34_INTERNAL_ddec36c5_4_k_cu_54babb5d4cuda3std3__419piecewise_constructE,@object
	.size		_ZN34_INTERNAL_ddec36c5_4_k_cu_54babb5d4cuda3std3__419piecewise_constructE,(_ZN34_INTERNAL_ddec36c5_4_k_cu_54babb5d4cuda3std6ranges3__45__cpo5cdataE - _ZN34_INTERNAL_ddec36c5_4_k_cu_54babb5d4cuda3std3__419piecewise_constructE)
_ZN34_INTERNAL_ddec36c5_4_k_cu_54babb5d4cuda3std3__419piecewise_constructE:
	.zero		1
	.type		_ZN34_INTERNAL_ddec36c5_4_k_cu_54babb5d4cuda3std6ranges3__45__cpo5cdataE,@object
	.size		_ZN34_INTERNAL_ddec36c5_4_k_cu_54babb5d4cuda3std6ranges3__45__cpo5cdataE,(_ZN34_INTERNAL_ddec36c5_4_k_cu_54babb5d6thrust24THRUST_300001_SM_1000_NS12placeholders2_2E - _ZN34_INTERNAL_ddec36c5_4_k_cu_54babb5d4cuda3std6ranges3__45__cpo5cdataE)
_ZN34_INTERNAL_ddec36c5_4_k_cu_54babb5d4cuda3std6ranges3__45__cpo5cdataE:
	.zero		1
	.type		_ZN34_INTERNAL_ddec36c5_4_k_cu_54babb5d6thrust24THRUST_300001_SM_1000_NS12placeholders2_2E,@object
	.size		_ZN34_INTERNAL_ddec36c5_4_k_cu_54babb5d6thrust24THRUST_300001_SM_1000_NS12placeholders2_2E,(_ZN34_INTERNAL_ddec36c5_4_k_cu_54babb5d4cuda3std3__45__cpo3endE - _ZN34_INTERNAL_ddec36c5_4_k_cu_54babb5d6thrust24THRUST_300001_SM_1000_NS12placeholders2_2E)
_ZN34_INTERNAL_ddec36c5_4_k_cu_54babb5d6thrust24THRUST_300001_SM_1000_NS12placeholders2_2E:
	.zero		1
	.type		_ZN34_INTERNAL_ddec36c5_4_k_cu_54babb5d4cuda3std3__45__cpo3endE,@object
	.size		_ZN34_INTERNAL_ddec36c5_4_k_cu_54babb5d4cuda3std3__45__cpo3endE,(_ZN34_INTERNAL_ddec36c5_4_k_cu_54babb5d4cuda3std6ranges3__45__cpo3endE - _ZN34_INTERNAL_ddec36c5_4_k_cu_54babb5d4cuda3std3__45__cpo3endE)
_ZN34_INTERNAL_ddec36c5_4_k_cu_54babb5d4cuda3std3__45__cpo3endE:
	.zero		1
	.type		_ZN34_INTERNAL_ddec36c5_4_k_cu_54babb5d4cuda3std6ranges3__45__cpo3endE,@object
	.size		_ZN34_INTERNAL_ddec36c5_4_k_cu_54babb5d4cuda3std6ranges3__45__cpo3endE,(_ZN34_INTERNAL_ddec36c5_4_k_cu_54babb5d6thrust24THRUST_300001_SM_1000_NS12placeholders2_6E - _ZN34_INTERNAL_ddec36c5_4_k_cu_54babb5d4cuda3std6ranges3__45__cpo3endE)
_ZN34_INTERNAL_ddec36c5_4_k_cu_54babb5d4cuda3std6ranges3__45__cpo3endE:
	.zero		1
	.type		_ZN34_INTERNAL_ddec36c5_4_k_cu_54babb5d6thrust24THRUST_300001_SM_1000_NS12placeholders2_6E,@object
	.size		_ZN34_INTERNAL_ddec36c5_4_k_cu_54babb5d6thrust24THRUST_300001_SM_1000_NS12placeholders2_6E,(_ZN34_INTERNAL_ddec36c5_4_k_cu_54babb5d4cuda3std3__45__cpo4rendE - _ZN34_INTERNAL_ddec36c5_4_k_cu_54babb5d6thrust24THRUST_300001_SM_1000_NS12placeholders2_6E)
_ZN34_INTERNAL_ddec36c5_4_k_cu_54babb5d6thrust24THRUST_300001_SM_1000_NS12placeholders2_6E:
	.zero		1
	.type		_ZN34_INTERNAL_ddec36c5_4_k_cu_54babb5d4cuda3std3__45__cpo4rendE,@object
	.size		_ZN34_INTERNAL_ddec36c5_4_k_cu_54babb5d4cuda3std3__45__cpo4rendE,(_ZN34_INTERNAL_ddec36c5_4_k_cu_54babb5d4cuda3std6ranges3__45__cpo9iter_swapE - _ZN34_INTERNAL_ddec36c5_4_k_cu_54babb5d4cuda3std3__45__cpo4rendE)
_ZN34_INTERNAL_ddec36c5_4_k_cu_54babb5d4cuda3std3__45__cpo4rendE:
	.zero		1
	.type		_ZN34_INTERNAL_ddec36c5_4_k_cu_54babb5d4cuda3std6ranges3__45__cpo9iter_swapE,@object
	.size		_ZN34_INTERNAL_ddec36c5_4_k_cu_54babb5d4cuda3std6ranges3__45__cpo9iter_swapE,(_ZN34_INTERNAL_ddec36c5_4_k_cu_54babb5d4cuda3std3__48unexpectE - _ZN34_INTERNAL_ddec36c5_4_k_cu_54babb5d4cuda3std6ranges3__45__cpo9iter_swapE)
_ZN34_INTERNAL_ddec36c5_4_k_cu_54babb5d4cuda3std6ranges3__45__cpo9iter_swapE:
	.zero		1
	.type		_ZN34_INTERNAL_ddec36c5_4_k_cu_54babb5d4cuda3std3__48unexpectE,@object
	.size		_ZN34_INTERNAL_ddec36c5_4_k_cu_54babb5d4cuda3std3__48unexpectE,(_ZN34_INTERNAL_ddec36c5_4_k_cu_54babb5d6thrust24THRUST_300001_SM_1000_NS8cuda_cub3parE - _ZN34_INTERNAL_ddec36c5_4_k_cu_54babb5d4cuda3std3__48unexpectE)
_ZN34_INTERNAL_ddec36c5_4_k_cu_54babb5d4cuda3std3__48unexpectE:
	.zero		1
	.type		_ZN34_INTERNAL_ddec36c5_4_k_cu_54babb5d6thrust24THRUST_300001_SM_1000_NS8cuda_cub3parE,@object
	.size		_ZN34_INTERNAL_ddec36c5_4_k_cu_54babb5d6thrust24THRUST_300001_SM_1000_NS8cuda_cub3parE,(_ZN34_INTERNAL_ddec36c5_4_k_cu_54babb5d6thrust24THRUST_300001_SM_1000_NS12placeholders2_4E - _ZN34_INTERNAL_ddec36c5_4_k_cu_54babb5d6thrust24THRUST_300001_SM_1000_NS8cuda_cub3parE)
_ZN34_INTERNAL_ddec36c5_4_k_cu_54babb5d6thrust24THRUST_300001_SM_1000_NS8cuda_cub3parE:
	.zero		1
	.type		_ZN34_INTERNAL_ddec36c5_4_k_cu_54babb5d6thrust24THRUST_300001_SM_1000_NS12placeholders2_4E,@object
	.size		_ZN34_INTERNAL_ddec36c5_4_k_cu_54babb5d6thrust24THRUST_300001_SM_1000_NS12placeholders2_4E,(_ZN34_INTERNAL_ddec36c5_4_k_cu_54babb5d4cuda3std3__45__cpo4cendE - _ZN34_INTERNAL_ddec36c5_4_k_cu_54babb5d6thrust24THRUST_300001_SM_1000_NS12placeholders2_4E)
_ZN34_INTERNAL_ddec36c5_4_k_cu_54babb5d6thrust24THRUST_300001_SM_1000_NS12placeholders2_4E:
	.zero		1
	.type		_ZN34_INTERNAL_ddec36c5_4_k_cu_54babb5d4cuda3std3__45__cpo4cendE,@object
	.size		_ZN34_INTERNAL_ddec36c5_4_k_cu_54babb5d4cuda3std3__45__cpo4cendE,(_ZN34_INTERNAL_ddec36c5_4_k_cu_54babb5d4cuda3std6ranges3__45__cpo4cendE - _ZN34_INTERNAL_ddec36c5_4_k_cu_54babb5d4cuda3std3__45__cpo4cendE)
_ZN34_INTERNAL_ddec36c5_4_k_cu_54babb5d4cuda3std3__45__cpo4cendE:
	.zero		1
	.type		_ZN34_INTERNAL_ddec36c5_4_k_cu_54babb5d4cuda3std6ranges3__45__cpo4cendE,@object
	.size		_ZN34_INTERNAL_ddec36c5_4_k_cu_54babb5d4cuda3std6ranges3__45__cpo4cendE,(_ZN34_INTERNAL_ddec36c5_4_k_cu_54babb5d4cuda3std3__420unreachable_sentinelE - _ZN34_INTERNAL_ddec36c5_4_k_cu_54babb5d4cuda3std6ranges3__45__cpo4cendE)
_ZN34_INTERNAL_ddec36c5_4_k_cu_54babb5d4cuda3std6ranges3__45__cpo4cendE:
	.zero		1
	.type		_ZN34_INTERNAL_ddec36c5_4_k_cu_54babb5d4cuda3std3__420unreachable_sentinelE,@object
	.size		_ZN34_INTERNAL_ddec36c5_4_k_cu_54babb5d4cuda3std3__420unreachable_sentinelE,(_ZN34_INTERNAL_ddec36c5_4_k_cu_54babb5d4cuda3std6ranges3__45__cpo5ssizeE - _ZN34_INTERNAL_ddec36c5_4_k_cu_54babb5d4cuda3std3__420unreachable_sentinelE)
_ZN34_INTERNAL_ddec36c5_4_k_cu_54babb5d4cuda3std3__420unreachable_sentinelE:
	.zero		1
	.type		_ZN34_INTERNAL_ddec36c5_4_k_cu_54babb5d4cuda3std6ranges3__45__cpo5ssizeE,@object
	.size		_ZN34_INTERNAL_ddec36c5_4_k_cu_54babb5d4cuda3std6ranges3__45__cpo5ssizeE,(_ZN34_INTERNAL_ddec36c5_4_k_cu_54babb5d6thrust24THRUST_300001_SM_1000_NS12placeholders2_8E - _ZN34_INTERNAL_ddec36c5_4_k_cu_54babb5d4cuda3std6ranges3__45__cpo5ssizeE)
_ZN34_INTERNAL_ddec36c5_4_k_cu_54babb5d4cuda3std6ranges3__45__cpo5ssizeE:
	.zero		1
	.type		_ZN34_INTERNAL_ddec36c5_4_k_cu_54babb5d6thrust24THRUST_300001_SM_1000_NS12placeholders2_8E,@object
	.size		_ZN34_INTERNAL_ddec36c5_4_k_cu_54babb5d6thrust24THRUST_300001_SM_1000_NS12placeholders2_8E,(_ZN34_INTERNAL_ddec36c5_4_k_cu_54babb5d4cuda3std3__45__cpo5crendE - _ZN34_INTERNAL_ddec36c5_4_k_cu_54babb5d6thrust24THRUST_300001_SM_1000_NS12placeholders2_8E)
_ZN34_INTERNAL_ddec36c5_4_k_cu_54babb5d6thrust24THRUST_300001_SM_1000_NS12placeholders2_8E:
	.zero		1
	.type		_ZN34_INTERNAL_ddec36c5_4_k_cu_54babb5d4cuda3std3__45__cpo5crendE,@object
	.size		_ZN34_INTERNAL_ddec36c5_4_k_cu_54babb5d4cuda3std3__45__cpo5crendE,(_ZN34_INTERNAL_ddec36c5_4_k_cu_54babb5d4cuda3std6ranges3__45__cpo4prevE - _ZN34_INTERNAL_ddec36c5_4_k_cu_54babb5d4cuda3std3__45__cpo5crendE)
_ZN34_INTERNAL_ddec36c5_4_k_cu_54babb5d4cuda3std3__45__cpo5crendE:
	.zero		1
	.type		_ZN34_INTERNAL_ddec36c5_4_k_cu_54babb5d4cuda3std6ranges3__45__cpo4prevE,@object
	.size		_ZN34_INTERNAL_ddec36c5_4_k_cu_54babb5d4cuda3std6ranges3__45__cpo4prevE,(_ZN34_INTERNAL_ddec36c5_4_k_cu_54babb5d4cuda3std6ranges3__45__cpo9iter_moveE - _ZN34_INTERNAL_ddec36c5_4_k_cu_54babb5d4cuda3std6ranges3__45__cpo4prevE)
_ZN34_INTERNAL_ddec36c5_4_k_cu_54babb5d4cuda3std6ranges3__45__cpo4prevE:
	.zero		1
	.type		_ZN34_INTERNAL_ddec36c5_4_k_cu_54babb5d4cuda3std6ranges3__45__cpo9iter_moveE,@object
	.size		_ZN34_INTERNAL_ddec36c5_4_k_cu_54babb5d4cuda3std6ranges3__45__cpo9iter_moveE,(_ZN34_INTERNAL_ddec36c5_4_k_cu_54babb5d6thrust24THRUST_300001_SM_1000_NS6system6detail10sequential3seqE - _ZN34_INTERNAL_ddec36c5_4_k_cu_54babb5d4cuda3std6ranges3__45__cpo9iter_moveE)
_ZN34_INTERNAL_ddec36c5_4_k_cu_54babb5d4cuda3std6ranges3__45__cpo9iter_moveE:
	.zero		1
	.type		_ZN34_INTERNAL_ddec36c5_4_k_cu_54babb5d6thrust24THRUST_300001_SM_1000_NS6system6detail10sequential3seqE,@object
	.size		_ZN34_INTERNAL_ddec36c5_4_k_cu_54babb5d6thrust24THRUST_300001_SM_1000_NS6system6detail10sequential3seqE,(.L_31 - _ZN34_INTERNAL_ddec36c5_4_k_cu_54babb5d6thrust24THRUST_300001_SM_1000_NS6system6detail10sequential3seqE)
_ZN34_INTERNAL_ddec36c5_4_k_cu_54babb5d6thrust24THRUST_300001_SM_1000_NS6system6detail10sequential3seqE:
	.zero		1
.L_31:


//--------------------- .nv.shared._ZN3cub18CUB_300001_SM_10006detail9transform16transform_kernelINS2_10policy_hubILb1EN4cuda3std3__45tupleIJN6thrust24THRUST_300001_SM_1000_NS7pointerIiNSA_8cuda_cub3tagENSA_11use_defaultESE_EEEEEE10policy1000EiNS7_10__identityENSA_10device_ptrIfEEJPiEEEvT0_iT1_T2_DpNS2_10kernel_argIT3_EE --------------------------
	.section	.nv.shared._ZN3cub18CUB_300001_SM_10006detail9transform16transform_kernelINS2_10policy_hubILb1EN4cuda3std3__45tupleIJN6thrust24THRUST_300001_SM_1000_NS7pointerIiNSA_8cuda_cub3tagENSA_11use_defaultESE_EEEEEE10policy1000EiNS7_10__identityENSA_10device_ptrIfEEJPiEEEvT0_iT1_T2_DpNS2_10kernel_argIT3_EE,"aw",@nobits
	.sectionflags	@""
	.align	128
	.zero		1024


//--------------------- .nv.shared._ZN3cub18CUB_300001_SM_10006detail9transform16transform_kernelINS2_10policy_hubILb0EN4cuda3std3__45tupleIJN6thrust24THRUST_300001_SM_1000_NS6detail15normal_iteratorINSA_10device_ptrIfEEEESF_EEEE10policy1000ElNS7_4plusIfEESF_JPfSL_EEEvT0_iT1_T2_DpNS2_10kernel_argIT3_EE --------------------------
	.section	.nv.shared._ZN3cub18CUB_300001_SM_10006detail9transform16transform_kernelINS2_10policy_hubILb0EN4cuda3std3__45tupleIJN6thrust24THRUST_300001_SM_1000_NS6detail15normal_iteratorINSA_10device_ptrIfEEEESF_EEEE10policy1000ElNS7_4plusIfEESF_JPfSL_EEEvT0_iT1_T2_DpNS2_10kernel_argIT3_EE,"aw",@nobits
	.sectionflags	@""
	.align	128
.nv.shared._ZN3cub18CUB_300001_SM_10006detail9transform16transform_kernelINS2_10policy_hubILb0EN4cuda3std3__45tupleIJN6thrust24THRUST_300001_SM_1000_NS6detail15normal_iteratorINSA_10device_ptrIfEEEESF_EEEE10policy1000ElNS7_4plusIfEESF_JPfSL_EEEvT0_iT1_T2_DpNS2_10kernel_argIT3_EE:
	.zero		1152


//--------------------- .nv.shared._ZN3cub18CUB_300001_SM_10006detail9transform16transform_kernelINS2_10policy_hubILb0EN4cuda3std3__45tupleIJN6thrust24THRUST_300001_SM_1000_NS6detail15normal_iteratorINSA_10device_ptrIfEEEESF_EEEE10policy1000EiNS7_4plusIfEESF_JPfSL_EEEvT0_iT1_T2_DpNS2_10kernel_argIT3_EE --------------------------
	.section	.nv.shared._ZN3cub18CUB_300001_SM_10006detail9transform16transform_kernelINS2_10policy_hubILb0EN4cuda3std3__45tupleIJN6thrust24THRUST_300001_SM_1000_NS6detail15normal_iteratorINSA_10device_ptrIfEEEESF_EEEE10policy1000EiNS7_4plusIfEESF_JPfSL_EEEvT0_iT1_T2_DpNS2_10kernel_argIT3_EE,"aw",@nobits
	.sectionflags	@""
	.align	128
.nv.shared._ZN3cub18CUB_300001_SM_10006detail9transform16transform_kernelINS2_10policy_hubILb0EN4cuda3std3__45tupleIJN6thrust24THRUST_300001_SM_1000_NS6detail15normal_iteratorINSA_10device_ptrIfEEEESF_EEEE10policy1000EiNS7_4plusIfEESF_JPfSL_EEEvT0_iT1_T2_DpNS2_10kernel_argIT3_EE:
	.zero		1152


//--------------------- .nv.shared._ZN3cub18CUB_300001_SM_10006detail9transform16transform_kernelINS2_10policy_hubILb0EN4cuda3std3__45tupleIJN6thrust24THRUST_300001_SM_1000_NS6detail15normal_iteratorINSA_10device_ptrIfEEEESF_EEEE10policy1000ElNS7_10multipliesIfEESF_JPfSL_EEEvT0_iT1_T2_DpNS2_10kernel_argIT3_EE --------------------------
	.section	.nv.shared._ZN3cub18CUB_300001_SM_10006detail9transform16transform_kernelINS2_10policy_hubILb0EN4cuda3std3__45tupleIJN6thrust24THRUST_300001_SM_1000_NS6detail15normal_iteratorINSA_10device_ptrIfEEEESF_EEEE10policy1000ElNS7_10multipliesIfEESF_JPfSL_EEEvT0_iT1_T2_DpNS2_10kernel_argIT3_EE,"aw",@nobits
	.sectionflags	@""
	.align	128
.nv.shared._ZN3cub18CUB_300001_SM_10006detail9transform16transform_kernelINS2_10policy_hubILb0EN4cuda3std3__45tupleIJN6thrust24THRUST_300001_SM_1000_NS6detail15normal_iteratorINSA_10device_ptrIfEEEESF_EEEE10policy1000ElNS7_10multipliesIfEESF_JPfSL_EEEvT0_iT1_T2_DpNS2_10kernel_argIT3_EE:
	.zero		1152


//--------------------- .nv.shared._ZN3cub18CUB_300001_SM_10006detail9transform16transform_kernelINS2_10policy_hubILb0EN4cuda3std3__45tupleIJN6thrust24THRUST_300001_SM_1000_NS6detail15normal_iteratorINSA_10device_ptrIfEEEESF_EEEE10policy1000EiNS7_10multipliesIfEESF_JPfSL_EEEvT0_iT1_T2_DpNS2_10kernel_argIT3_EE --------------------------
	.section	.nv.shared._ZN3cub18CUB_300001_SM_10006detail9transform16transform_kernelINS2_10policy_hubILb0EN4cuda3std3__45tupleIJN6thrust24THRUST_300001_SM_1000_NS6detail15normal_iteratorINSA_10device_ptrIfEEEESF_EEEE10policy1000EiNS7_10multipliesIfEESF_JPfSL_EEEvT0_iT1_T2_DpNS2_10kernel_argIT3_EE,"aw",@nobits
	.sectionflags	@""
	.align	128
.nv.shared._ZN3cub18CUB_300001_SM_10006detail9transform16transform_kernelINS2_10policy_hubILb0EN4cuda3std3__45tupleIJN6thrust24THRUST_300001_SM_1000_NS6detail15normal_iteratorINSA_10device_ptrIfEEEESF_EEEE10policy1000EiNS7_10multipliesIfEESF_JPfSL_EEEvT0_iT1_T2_DpNS2_10kernel_argIT3_EE:
	.zero		1152


//--------------------- .nv.shared._ZN3cub18CUB_300001_SM_10006detail9transform16transform_kernelINS2_10policy_hubILb1EN4cuda3std3__45tupleIJN6thrust24THRUST_300001_SM_1000_NS6detail15normal_iteratorINSA_10device_ptrIfEEEESF_EEEE10policy1000El13saxpy_functorSF_JPfSK_EEEvT0_iT1_T2_DpNS2_10kernel_argIT3_EE --------------------------
	.section	.nv.shared._ZN3cub18CUB_300001_SM_10006detail9transform16transform_kernelINS2_10policy_hubILb1EN4cuda3std3__45tupleIJN6thrust24THRUST_300001_SM_1000_NS6detail15normal_iteratorINSA_10device_ptrIfEEEESF_EEEE10policy1000El13saxpy_functorSF_JPfSK_EEEvT0_iT1_T2_DpNS2_10kernel_argIT3_EE,"aw",@nobits
	.sectionflags	@""
	.align	128
	.zero		1024


//--------------------- .nv.shared._ZN3cub18CUB_300001_SM_10006detail9transform16transform_kernelINS2_10policy_hubILb1EN4cuda3std3__45tupleIJN6thrust24THRUST_300001_SM_1000_NS6detail15normal_iteratorINSA_10device_ptrIfEEEESF_EEEE10policy1000Ei13saxpy_functorSF_JPfSK_EEEvT0_iT1_T2_DpNS2_10kernel_argIT3_EE --------------------------
	.section	.nv.shared._ZN3cub18CUB_300001_SM_10006detail9transform16transform_kernelINS2_10policy_hubILb1EN4cuda3std3__45tupleIJN6thrust24THRUST_300001_SM_1000_NS6detail15normal_iteratorINSA_10device_ptrIfEEEESF_EEEE10policy1000Ei13saxpy_functorSF_JPfSK_EEEvT0_iT1_T2_DpNS2_10kernel_argIT3_EE,"aw",@nobits
	.sectionflags	@""
	.align	128
	.zero		1024


//--------------------- .nv.shared._ZN3cub18CUB_300001_SM_10006detail8for_each13static_kernelINS2_12policy_hub_t12policy_500_tElN6thrust24THRUST_300001_SM_1000_NS8cuda_cub20__uninitialized_copy7functorINS7_6detail15normal_iteratorINS7_10device_ptrIfEEEENS7_7pointerIfNS8_3tagENS7_11use_defaultESI_EEEEEEvT0_T1_ --------------------------
	.section	.nv.shared._ZN3cub18CUB_300001_SM_10006detail8for_each13static_kernelINS2_12policy_hub_t12policy_500_tElN6thrust24THRUST_300001_SM_1000_NS8cuda_cub20__uninitialized_copy7functorINS7_6detail15normal_iteratorINS7_10device_ptrIfEEEENS7_7pointerIfNS8_3tagENS7_11use_defaultESI_EEEEEEvT0_T1_,"aw",@nobits
	.sectionflags	@""
	.align	128
	.zero		1024


//--------------------- .nv.shared._ZN3cub18CUB_300001_SM_10006detail8for_each13static_kernelINS2_12policy_hub_t12policy_500_tElN6thrust24THRUST_300001_SM_1000_NS8cuda_cub6__fill7functorINS7_6detail15normal_iteratorINS7_10device_ptrIfEEEEfEEEEvT0_T1_ --------------------------
	.section	.nv.shared._ZN3cub18CUB_300001_SM_10006detail8for_each13static_kernelINS2_12policy_hub_t12policy_500_tElN6thrust24THRUST_300001_SM_1000_NS8cuda_cub6__fill7functorINS7_6detail15normal_iteratorINS7_10device_ptrIfEEEEfEEEEvT0_T1_,"aw",@nobits
	.sectionflags	@""
	.align	128
	.zero		1024


//--------------------- .nv.shared._ZN3cub18CUB_300001_SM_10006detail8for_each13static_kernelINS2_12policy_hub_t12policy_500_tEmN6thrust24THRUST_300001_SM_1000_NS8cuda_cub20__uninitialized_fill7functorINS7_10device_ptrIfEEfEEEEvT0_T1_ --------------------------
	.section	.nv.shared._ZN3cub18CUB_300001_SM_10006detail8for_each13static_kernelINS2_12policy_hub_t12policy_500_tEmN6thrust24THRUST_300001_SM_1000_NS8cuda_cub20__uninitialized_fill7functorINS7_10device_ptrIfEEfEEEEvT0_T1_,"aw",@nobits
	.sectionflags	@""
	.align	128
	.zero		1024


//--------------------- .nv.shared._ZN3cub18CUB_300001_SM_10006detail11EmptyKernelIvEEvv --------------------------
	.section	.nv.shared._ZN3cub18CUB_300001_SM_10006detail11EmptyKernelIvEEvv,"aw",@nobits
	.sectionflags	@""
	.align	128
	.zero		1024


//--------------------- .nv.constant0._ZN3cub18CUB_300001_SM_10006detail9transform16transform_kernelINS2_10policy_hubILb1EN4cuda3std3__45tupleIJN6thrust24THRUST_300001_SM_1000_NS7pointerIiNSA_8cuda_cub3tagENSA_11use_defaultESE_EEEEEE10policy1000ElNS7_10__identityENSA_10device_ptrIfEEJPiEEEvT0_iT1_T2_DpNS2_10kernel_argIT3_EE --------------------------
	.section	.nv.constant0._ZN3cub18CUB_300001_SM_10006detail9transform16transform_kernelINS2_10policy_hubILb1EN4cuda3std3__45tupleIJN6thrust24THRUST_300001_SM_1000_NS7pointerIiNSA_8cuda_cub3tagENSA_11use_defaultESE_EEEEEE10policy1000ElNS7_10__identityENSA_10device_ptrIfEEJPiEEEvT0_iT1_T2_DpNS2_10kernel_argIT3_EE,"a",@progbits
	.sectionflags	@""
	.align	4
.nv.constant0._ZN3cub18CUB_300001_SM_10006detail9transform16transform_kernelINS2_10policy_hubILb1EN4cuda3std3__45tupleIJN6thrust24THRUST_300001_SM_1000_NS7pointerIiNSA_8cuda_cub3tagENSA_11use_defaultESE_EEEEEE10policy1000ElNS7_10__identityENSA_10device_ptrIfEEJPiEEEvT0_iT1_T2_DpNS2_10kernel_argIT3_EE:
	.zero		936


//--------------------- .nv.constant0._ZN3cub18CUB_300001_SM_10006detail9transform16transform_kernelINS2_10policy_hubILb1EN4cuda3std3__45tupleIJN6thrust24THRUST_300001_SM_1000_NS7pointerIiNSA_8cuda_cub3tagENSA_11use_defaultESE_EEEEEE10policy1000EiNS7_10__identityENSA_10device_ptrIfEEJPiEEEvT0_iT1_T2_DpNS2_10kernel_argIT3_EE --------------------------
	.section	.nv.constant0._ZN3cub18CUB_300001_SM_10006detail9transform16transform_kernelINS2_10policy_hubILb1EN4cuda3std3__45tupleIJN6thrust24THRUST_300001_SM_1000_NS7pointerIiNSA_8cuda_cub3tagENSA_11use_defaultESE_EEEEEE10policy1000EiNS7_10__identityENSA_10device_ptrIfEEJPiEEEvT0_iT1_T2_DpNS2_10kernel_argIT3_EE,"a",@progbits
	.sectionflags	@""
	.align	4
.nv.constant0._ZN3cub18CUB_300001_SM_10006detail9transform16transform_kernelINS2_10policy_hubILb1EN4cuda3std3__45tupleIJN6thrust24THRUST_300001_SM_1000_NS7pointerIiNSA_8cuda_cub3tagENSA_11use_defaultESE_EEEEEE10policy1000EiNS7_10__identityENSA_10device_ptrIfEEJPiEEEvT0_iT1_T2_DpNS2_10kernel_argIT3_EE:
	.zero		936


//--------------------- .nv.constant0._ZN3cub18CUB_300001_SM_10006detail9transform16transform_kernelINS2_10policy_hubILb0EN4cuda3std3__45tupleIJN6thrust24THRUST_300001_SM_1000_NS6detail15normal_iteratorINSA_10device_ptrIfEEEESF_EEEE10policy1000ElNS7_4plusIfEESF_JPfSL_EEEvT0_iT1_T2_DpNS2_10kernel_argIT3_EE --------------------------
	.section	.nv.constant0._ZN3cub18CUB_300001_SM_10006detail9transform16transform_kernelINS2_10policy_hubILb0EN4cuda3std3__45tupleIJN6thrust24THRUST_300001_SM_1000_NS6detail15normal_iteratorINSA_10device_ptrIfEEEESF_EEEE10policy1000ElNS7_4plusIfEESF_JPfSL_EEEvT0_iT1_T2_DpNS2_10kernel_argIT3_EE,"a",@progbits
	.sectionflags	@""
	.align	4
.nv.constant0._ZN3cub18CUB_300001_SM_10006detail9transform16transform_kernelINS2_10policy_hubILb0EN4cuda3std3__45tupleIJN6thrust24THRUST_300001_SM_1000_NS6detail15normal_iteratorINSA_10device_ptrIfEEEESF_EEEE10policy1000ElNS7_4plusIfEESF_JPfSL_EEEvT0_iT1_T2_DpNS2_10kernel_argIT3_EE:
	.zero		952


//--------------------- .nv.constant0._ZN3cub18CUB_300001_SM_10006detail9transform16transform_kernelINS2_10policy_hubILb0EN4cuda3std3__45tupleIJN6thrust24THRUST_300001_SM_1000_NS6detail15normal_iteratorINSA_10device_ptrIfEEEESF_EEEE10policy1000EiNS7_4plusIfEESF_JPfSL_EEEvT0_iT1_T2_DpNS2_10kernel_argIT3_EE --------------------------
	.section	.nv.constant0._ZN3cub18CUB_300001_SM_10006detail9transform16transform_kernelINS2_10policy_hubILb0EN4cuda3std3__45tupleIJN6thrust24THRUST_300001_SM_1000_NS6detail15normal_iteratorINSA_10device_ptrIfEEEESF_EEEE10policy1000EiNS7_4plusIfEESF_JPfSL_EEEvT0_iT1_T2_DpNS2_10kernel_argIT3_EE,"a",@progbits
	.sectionflags	@""
	.align	4
.nv.constant0._ZN3cub18CUB_300001_SM_10006detail9transform16transform_kernelINS2_10policy_hubILb0EN4cuda3std3__45tupleIJN6thrust24THRUST_300001_SM_1000_NS6detail15normal_iteratorINSA_10device_ptrIfEEEESF_EEEE10policy1000EiNS7_4plusIfEESF_JPfSL_EEEvT0_iT1_T2_DpNS2_10kernel_argIT3_EE:
	.zero		952


//--------------------- .nv.constant0._ZN3cub18CUB_300001_SM_10006detail9transform16transform_kernelINS2_10policy_hubILb0EN4cuda3std3__45tupleIJN6thrust24THRUST_300001_SM_1000_NS6detail15normal_iteratorINSA_10device_ptrIfEEEESF_EEEE10policy1000ElNS7_10multipliesIfEESF_JPfSL_EEEvT0_iT1_T2_DpNS2_10kernel_argIT3_EE --------------------------
	.section	.nv.constant0._ZN3cub18CUB_300001_SM_10006detail9transform16transform_kernelINS2_10policy_hubILb0EN4cuda3std3__45tupleIJN6thrust24THRUST_300001_SM_1000_NS6detail15normal_iteratorINSA_10device_ptrIfEEEESF_EEEE10policy1000ElNS7_10multipliesIfEESF_JPfSL_EEEvT0_iT1_T2_DpNS2_10kernel_argIT3_EE,"a",@progbits
	.sectionflags	@""
	.align	4
.nv.constant0._ZN3cub18CUB_300001_SM_10006detail9transform16transform_kernelINS2_10policy_hubILb0EN4cuda3std3__45tupleIJN6thrust24THRUST_300001_SM_1000_NS6detail15normal_iteratorINSA_10device_ptrIfEEEESF_EEEE10policy1000ElNS7_10multipliesIfEESF_JPfSL_EEEvT0_iT1_T2_DpNS2_10kernel_argIT3_EE:
	.zero		952


//--------------------- .nv.constant0._ZN3cub18CUB_300001_SM_10006detail9transform16transform_kernelINS2_10policy_hubILb0EN4cuda3std3__45tupleIJN6thrust24THRUST_300001_SM_1000_NS6detail15normal_iteratorINSA_10device_ptrIfEEEESF_EEEE10policy1000EiNS7_10multipliesIfEESF_JPfSL_EEEvT0_iT1_T2_DpNS2_10kernel_argIT3_EE --------------------------
	.section	.nv.constant0._ZN3cub18CUB_300001_SM_10006detail9transform16transform_kernelINS2_10policy_hubILb0EN4cuda3std3__45tupleIJN6thrust24THRUST_300001_SM_1000_NS6detail15normal_iteratorINSA_10device_ptrIfEEEESF_EEEE10policy1000EiNS7_10multipliesIfEESF_JPfSL_EEEvT0_iT1_T2_DpNS2_10kernel_argIT3_EE,"a",@progbits
	.sectionflags	@""
	.align	4
.nv.constant0._ZN3cub18CUB_300001_SM_10006detail9transform16transform_kernelINS2_10policy_hubILb0EN4cuda3std3__45tupleIJN6thrust24THRUST_300001_SM_1000_NS6detail15normal_iteratorINSA_10device_ptrIfEEEESF_EEEE10policy1000EiNS7_10multipliesIfEESF_JPfSL_EEEvT0_iT1_T2_DpNS2_10kernel_argIT3_EE:
	.zero		952


//--------------------- .nv.constant0._ZN3cub18CUB_300001_SM_10006detail9transform16transform_kernelINS2_10policy_hubILb1EN4cuda3std3__45tupleIJN6thrust24THRUST_300001_SM_1000_NS6detail15normal_iteratorINSA_10device_ptrIfEEEESF_EEEE10policy1000El13saxpy_functorSF_JPfSK_EEEvT0_iT1_T2_DpNS2_10kernel_argIT3_EE --------------------------
	.section	.nv.constant0._ZN3cub18CUB_300001_SM_10006detail9transform16transform_kernelINS2_10policy_hubILb1EN4cuda3std3__45tupleIJN6thrust24THRUST_300001_SM_1000_NS6detail15normal_iteratorINSA_10device_ptrIfEEEESF_EEEE10policy1000El13saxpy_functorSF_JPfSK_EEEvT0_iT1_T2_DpNS2_10kernel_argIT3_EE,"a",@progbits
	.sectionflags	@""
	.align	4
.nv.constant0._ZN3cub18CUB_300001_SM_10006detail9transform16transform_kernelINS2_10policy_hubILb1EN4cuda3std3__45tupleIJN6thrust24THRUST_300001_SM_1000_NS6detail15normal_iteratorINSA_10device_ptrIfEEEESF_EEEE10policy1000El13saxpy_functorSF_JPfSK_EEEvT0_iT1_T2_DpNS2_10kernel_argIT3_EE:
	.zero		952


//--------------------- .nv.constant0._ZN3cub18CUB_300001_SM_10006detail9transform16transform_kernelINS2_10policy_hubILb1EN4cuda3std3__45tupleIJN6thrust24THRUST_300001_SM_1000_NS6detail15normal_iteratorINSA_10device_ptrIfEEEESF_EEEE10policy1000Ei13saxpy_functorSF_JPfSK_EEEvT0_iT1_T2_DpNS2_10kernel_argIT3_EE --------------------------
	.section	.nv.constant0._ZN3cub18CUB_300001_SM_10006detail9transform16transform_kernelINS2_10policy_hubILb1EN4cuda3std3__45tupleIJN6thrust24THRUST_300001_SM_1000_NS6detail15normal_iteratorINSA_10device_ptrIfEEEESF_EEEE10policy1000Ei13saxpy_functorSF_JPfSK_EEEvT0_iT1_T2_DpNS2_10kernel_argIT3_EE,"a",@progbits
	.sectionflags	@""
	.align	4
.nv.constant0._ZN3cub18CUB_300001_SM_10006detail9transform16transform_kernelINS2_10policy_hubILb1EN4cuda3std3__45tupleIJN6thrust24THRUST_300001_SM_1000_NS6detail15normal_iteratorINSA_10device_ptrIfEEEESF_EEEE10policy1000Ei13saxpy_functorSF_JPfSK_EEEvT0_iT1_T2_DpNS2_10kernel_argIT3_EE:
	.zero		952


//--------------------- .nv.constant0._ZN3cub18CUB_300001_SM_10006detail8for_each13static_kernelINS2_12policy_hub_t12policy_500_tElN6thrust24THRUST_300001_SM_1000_NS8cuda_cub20__uninitialized_copy7functorINS7_6detail15normal_iteratorINS7_10device_ptrIfEEEENS7_7pointerIfNS8_3tagENS7_11use_defaultESI_EEEEEEvT0_T1_ --------------------------
	.section	.nv.constant0._ZN3cub18CUB_300001_SM_10006detail8for_each13static_kernelINS2_12policy_hub_t12policy_500_tElN6thrust24THRUST_300001_SM_1000_NS8cuda_cub20__uninitialized_copy7functorINS7_6detail15normal_iteratorINS7_10device_ptrIfEEEENS7_7pointerIfNS8_3tagENS7_11use_defaultESI_EEEEEEvT0_T1_,"a",@progbits
	.sectionflags	@""
	.align	4
.nv.constant0._ZN3cub18CUB_300001_SM_10006detail8for_each13static_kernelINS2_12policy_hub_t12policy_500_tElN6thrust24THRUST_300001_SM_1000_NS8cuda_cub20__uninitialized_copy7functorINS7_6detail15normal_iteratorINS7_10device_ptrIfEEEENS7_7pointerIfNS8_3tagENS7_11use_defaultESI_EEEEEEvT0_T1_:
	.zero		920


//--------------------- .nv.constant0._ZN3cub18CUB_300001_SM_10006detail8for_each13static_kernelINS2_12policy_hub_t12policy_500_tElN6thrust24THRUST_300001_SM_1000_NS8cuda_cub6__fill7functorINS7_6detail15normal_iteratorINS7_10device_ptrIfEEEEfEEEEvT0_T1_ --------------------------
	.section	.nv.constant0._ZN3cub18CUB_300001_SM_10006detail8for_each13static_kernelINS2_12policy_hub_t12policy_500_tElN6thrust24THRUST_300001_SM_1000_NS8cuda_cub6__fill7functorINS7_6detail15normal_iteratorINS7_10device_ptrIfEEEEfEEEEvT0_T1_,"a",@progbits
	.sectionflags	@""
	.align	4
.nv.constant0._ZN3cub18CUB_300001_SM_10006detail8for_each13static_kernelINS2_12policy_hub_t12policy_500_tElN6thrust24THRUST_300001_SM_1000_NS8cuda_cub6__fill7functorINS7_6detail15normal_iteratorINS7_10device_ptrIfEEEEfEEEEvT0_T1_:
	.zero		920


//--------------------- .nv.constant0._ZN3cub18CUB_300001_SM_10006detail8for_each13static_kernelINS2_12policy_hub_t12policy_500_tEmN6thrust24THRUST_300001_SM_1000_NS8cuda_cub20__uninitialized_fill7functorINS7_10device_ptrIfEEfEEEEvT0_T1_ --------------------------
	.section	.nv.constant0._ZN3cub18CUB_300001_SM_10006detail8for_each13static_kernelINS2_12policy_hub_t12policy_500_tEmN6thrust24THRUST_300001_SM_1000_NS8cuda_cub20__uninitialized_fill7functorINS7_10device_ptrIfEEfEEEEvT0_T1_,"a",@progbits
	.sectionflags	@""
	.align	4
.nv.constant0._ZN3cub18CUB_300001_SM_10006detail8for_each13static_kernelINS2_12policy_hub_t12policy_500_tEmN6thrust24THRUST_300001_SM_1000_NS8cuda_cub20__uninitialized_fill7functorINS7_10device_ptrIfEEfEEEEvT0_T1_:
	.zero		920


//--------------------- .nv.constant0._ZN3cub18CUB_300001_SM_10006detail11EmptyKernelIvEEvv --------------------------
	.section	.nv.constant0._ZN3cub18CUB_300001_SM_10006detail11EmptyKernelIvEEvv,"a",@progbits
	.sectionflags	@""
	.align	4
.nv.constant0._ZN3cub18CUB_300001_SM_10006detail11EmptyKernelIvEEvv:
	.zero		896


//--------------------- SYMBOLS --------------------------

	.type		.nv.reservedSmem.offset0,@object
	.size		.nv.reservedSmem.offset0,0x4
	.type		.nv.reservedSmem.cap,@object
	.size		.nv.reservedSmem.cap,0x4
